	.target	sm_100a

	.elftype	@"ET_EXEC"


//--------------------- .note.nv.tkinfo           --------------------------
	.section	.note.nv.tkinfo,"",@"SHT_NOTE"
	.sectionflags	@"SHF_NOTE_NV_TKINFO"
	.tkinfo
        /*0018*/ 	.word	0x00000002
        /*0030*/ 	.string	""
        /*0030*/ 	.string	"ptxas"
        /*0030*/ 	.string	"Cuda compilation tools, release 13.0, V13.0.88"
        /*0030*/ 	.string	"Build cuda_13.0.r13.0/compiler.36424714_0"
        /*0030*/ 	.string	"-arch sm_100a -m 64 "



//--------------------- .note.nv.cuinfo           --------------------------
	.section	.note.nv.cuinfo,"",@"SHT_NOTE"
	.sectionflags	@"SHF_NOTE_NV_CUINFO"
        /*0018*/ 	.short	0x0002
        /*001a*/ 	.short	0x0064
        /*001c*/ 	.short	0x0082
	.zero		2


//--------------------- .nv.info                  --------------------------
	.section	.nv.info,"",@"SHT_CUDA_INFO"
	.align	4


	//----- nvinfo : EIATTR_REGCOUNT
	.align		4
        /*0000*/ 	.byte	0x04, 0x2f
        /*0002*/ 	.short	(.L_19 - .L_18)
	.align		4
.L_18:
        /*0004*/ 	.word	index@(_ZN7cutlass13device_kernelINS_4gemm6kernel13GemmUniversalINS1_17GroupProblemShapeIN4cute5tupleIJiiiEEEEENS1_10collective13CollectiveMmaINS1_40MainloopSm100ArrayTmaUmmaWarpSpecializedILi7ELi8ELi4ENS6_IJNS5_1CILi2EEENSC_ILi1EEESE_EEEEENS6_IJNSC_ILi256EEENSC_ILi128EEESI_EEENS_12float_e4m3_tEPNS6_IJlSE_NSC_ILi0EEEEEESK_SN_NS5_8TiledMMAINS5_8MMA_AtomIJNS5_10MMA_TraitsINS5_25SM100_MMA_F8F6F4_2x1SM_SSEJSK_SK_fSH_SI_NS5_17integral_constantINS5_4UMMA5MajorELSU_0EEESV_NSS_INST_7ScaleInELSW_0EEESX_EEEEEENS5_6LayoutINS6_IJSE_SE_SE_EEENS6_IJSL_SL_SL_EEEEENS6_IJNS5_10UnderscoreES14_S14_EEEEENS5_18SM100_TMA_2SM_LOADENS5_14ComposedLayoutINS5_7SwizzleILi3ELi4ELi3EEENS5_18smem_ptr_flag_bitsILi8EEENS10_INS6_IJNSC_ILi8EEESI_EEENS6_IJSI_SE_EEEEEEEvNS5_8identityES17_S1H_vS1I_EENS_8epilogue10collective18CollectiveEpilogueINS1K_31Sm100PtrArrayTmaWarpSpecializedILi4ELi2ELi32ELb1ELb0EEEJNS6_IJSI_SI_SI_EEENS6_IJNS10_ISI_SE_EENS10_INSC_ILi32EEESE_EEEEENS_6half_tEPNS6_IJSE_lSL_EEES1U_S1W_NS1K_6fusion15FusionCallbacksIS1O_NS1X_17LinearCombinationIS1U_fS1U_fLNS_15FloatRoundStyleE2EEES1P_S1T_JEEENS5_5SM1004TMEM4LOAD26SM100_TMEM_LOAD_16dp256b4xENS5_13SM90_TMA_LOADENS18_IS1A_NS1B_ILi16EEENS10_INS6_IJNSC_ILi64EEES1D_EEENS6_IJSE_S29_EEEEEEENS5_17SM75_U16x8_LDSM_TENS5_14SM90_TMA_STOREES2D_NS5_17SM90_U16x8_STSM_TENS5_39AutoVectorizingCopyWithAssumedAlignmentILi128EEEEEEvvEEEEvNT_6ParamsE)
        /*0008*/ 	.word	0x000000a8


	//----- nvinfo : EIATTR_FRAME_SIZE
	.align		4
.L_19:
        /*000c*/ 	.byte	0x04, 0x11
        /*000e*/ 	.short	(.L_21 - .L_20)
	.align		4
.L_20:
        /*0010*/ 	.word	index@($__internal_3_$__cuda_sm20_div_u64)
        /*0014*/ 	.word	0x00000000


	//----- nvinfo : EIATTR_FRAME_SIZE
	.align		4
.L_21:
        /*0018*/ 	.byte	0x04, 0x11
        /*001a*/ 	.short	(.L_23 - .L_22)
	.align		4
.L_22:
        /*001c*/ 	.word	index@($__internal_2_$__cuda_sm10x_tcgen05_guardrail_trap_unallocated_columns_being_dealloced)
        /*0020*/ 	.word	0x00000000


	//----- nvinfo : EIATTR_FRAME_SIZE
	.align		4
.L_23:
        /*0024*/ 	.byte	0x04, 0x11
        /*0026*/ 	.short	(.L_25 - .L_24)
	.align		4
.L_24:
        /*0028*/ 	.word	index@($__internal_1_$__cuda_sm10x_tcgen05_guardrail_trap_phase_invalid_during_alloc)
        /*002c*/ 	.word	0x00000000


	//----- nvinfo : EIATTR_FRAME_SIZE
	.align		4
.L_25:
        /*0030*/ 	.byte	0x04, 0x11
        /*0032*/ 	.short	(.L_27 - .L_26)
	.align		4
.L_26:
        /*0034*/ 	.word	index@($__internal_0_$__cuda_sm10x_tcgen05_guardrail_trap_col_being_dealloced_not_returned_by_alloc)
        /*0038*/ 	.word	0x00000000


	//----- nvinfo : EIATTR_FRAME_SIZE
	.align		4
.L_27:
        /*003c*/ 	.byte	0x04, 0x11
        /*003e*/ 	.short	(.L_29 - .L_28)
	.align		4
.L_28:
        /*0040*/ 	.word	index@(_ZN7cutlass13device_kernelINS_4gemm6kernel13GemmUniversalINS1_17GroupProblemShapeIN4cute5tupleIJiiiEEEEENS1_10collective13CollectiveMmaINS1_40MainloopSm100ArrayTmaUmmaWarpSpecializedILi7ELi8ELi4ENS6_IJNS5_1CILi2EEENSC_ILi1EEESE_EEEEENS6_IJNSC_ILi256EEENSC_ILi128EEESI_EEENS_12float_e4m3_tEPNS6_IJlSE_NSC_ILi0EEEEEESK_SN_NS5_8TiledMMAINS5_8MMA_AtomIJNS5_10MMA_TraitsINS5_25SM100_MMA_F8F6F4_2x1SM_SSEJSK_SK_fSH_SI_NS5_17integral_constantINS5_4UMMA5MajorELSU_0EEESV_NSS_INST_7ScaleInELSW_0EEESX_EEEEEENS5_6LayoutINS6_IJSE_SE_SE_EEENS6_IJSL_SL_SL_EEEEENS6_IJNS5_10UnderscoreES14_S14_EEEEENS5_18SM100_TMA_2SM_LOADENS5_14ComposedLayoutINS5_7SwizzleILi3ELi4ELi3EEENS5_18smem_ptr_flag_bitsILi8EEENS10_INS6_IJNSC_ILi8EEESI_EEENS6_IJSI_SE_EEEEEEEvNS5_8identityES17_S1H_vS1I_EENS_8epilogue10collective18CollectiveEpilogueINS1K_31Sm100PtrArrayTmaWarpSpecializedILi4ELi2ELi32ELb1ELb0EEEJNS6_IJSI_SI_SI_EEENS6_IJNS10_ISI_SE_EENS10_INSC_ILi32EEESE_EEEEENS_6half_tEPNS6_IJSE_lSL_EEES1U_S1W_NS1K_6fusion15FusionCallbacksIS1O_NS1X_17LinearCombinationIS1U_fS1U_fLNS_15FloatRoundStyleE2EEES1P_S1T_JEEENS5_5SM1004TMEM4LOAD26SM100_TMEM_LOAD_16dp256b4xENS5_13SM90_TMA_LOADENS18_IS1A_NS1B_ILi16EEENS10_INS6_IJNSC_ILi64EEES1D_EEENS6_IJSE_S29_EEEEEEENS5_17SM75_U16x8_LDSM_TENS5_14SM90_TMA_STOREES2D_NS5_17SM90_U16x8_STSM_TENS5_39AutoVectorizingCopyWithAssumedAlignmentILi128EEEEEEvvEEEEvNT_6ParamsE)
        /*0044*/ 	.word	0x00000000


	//----- nvinfo : EIATTR_MIN_STACK_SIZE
	.align		4
.L_29:
        /*0048*/ 	.byte	0x04, 0x12
        /*004a*/ 	.short	(.L_31 - .L_30)
	.align		4
.L_30:
        /*004c*/ 	.word	index@(_ZN7cutlass13device_kernelINS_4gemm6kernel13GemmUniversalINS1_17GroupProblemShapeIN4cute5tupleIJiiiEEEEENS1_10collective13CollectiveMmaINS1_40MainloopSm100ArrayTmaUmmaWarpSpecializedILi7ELi8ELi4ENS6_IJNS5_1CILi2EEENSC_ILi1EEESE_EEEEENS6_IJNSC_ILi256EEENSC_ILi128EEESI_EEENS_12float_e4m3_tEPNS6_IJlSE_NSC_ILi0EEEEEESK_SN_NS5_8TiledMMAINS5_8MMA_AtomIJNS5_10MMA_TraitsINS5_25SM100_MMA_F8F6F4_2x1SM_SSEJSK_SK_fSH_SI_NS5_17integral_constantINS5_4UMMA5MajorELSU_0EEESV_NSS_INST_7ScaleInELSW_0EEESX_EEEEEENS5_6LayoutINS6_IJSE_SE_SE_EEENS6_IJSL_SL_SL_EEEEENS6_IJNS5_10UnderscoreES14_S14_EEEEENS5_18SM100_TMA_2SM_LOADENS5_14ComposedLayoutINS5_7SwizzleILi3ELi4ELi3EEENS5_18smem_ptr_flag_bitsILi8EEENS10_INS6_IJNSC_ILi8EEESI_EEENS6_IJSI_SE_EEEEEEEvNS5_8identityES17_S1H_vS1I_EENS_8epilogue10collective18CollectiveEpilogueINS1K_31Sm100PtrArrayTmaWarpSpecializedILi4ELi2ELi32ELb1ELb0EEEJNS6_IJSI_SI_SI_EEENS6_IJNS10_ISI_SE_EENS10_INSC_ILi32EEESE_EEEEENS_6half_tEPNS6_IJSE_lSL_EEES1U_S1W_NS1K_6fusion15FusionCallbacksIS1O_NS1X_17LinearCombinationIS1U_fS1U_fLNS_15FloatRoundStyleE2EEES1P_S1T_JEEENS5_5SM1004TMEM4LOAD26SM100_TMEM_LOAD_16dp256b4xENS5_13SM90_TMA_LOADENS18_IS1A_NS1B_ILi16EEENS10_INS6_IJNSC_ILi64EEES1D_EEENS6_IJSE_S29_EEEEEEENS5_17SM75_U16x8_LDSM_TENS5_14SM90_TMA_STOREES2D_NS5_17SM90_U16x8_STSM_TENS5_39AutoVectorizingCopyWithAssumedAlignmentILi128EEEEEEvvEEEEvNT_6ParamsE)
        /*0050*/ 	.word	0x00000000
.L_31:


//--------------------- .nv.compat                --------------------------
	.section	.nv.compat,"",@"SHT_CUDA_COMPAT_INFO"
	.align	4
        /*0000*/ 	.byte	0x02, 0x09, 0x01, 0x00, 0x02, 0x02, 0x02, 0x00, 0x02, 0x05, 0x05, 0x00, 0x03, 0x07, 0x01, 0x01
        /*0010*/ 	.byte	0x02, 0x03, 0x03, 0x00, 0x02, 0x06, 0x01, 0x00, 0x04, 0x0b, 0x08, 0x00, 0x09, 0x00, 0x00, 0x00
        /*0020*/ 	.byte	0x00, 0x00, 0x00, 0x00


//--------------------- .nv.info._ZN7cutlass13device_kernelINS_4gemm6kernel13GemmUniversalINS1_17GroupProblemShapeIN4cute5tupleIJiiiEEEEENS1_10collective13CollectiveMmaINS1_40MainloopSm100ArrayTmaUmmaWarpSpecializedILi7ELi8ELi4ENS6_IJNS5_1CILi2EEENSC_ILi1EEESE_EEEEENS6_IJNSC_ILi256EEENSC_ILi128EEESI_EEENS_12float_e4m3_tEPNS6_IJlSE_NSC_ILi0EEEEEESK_SN_NS5_8TiledMMAINS5_8MMA_AtomIJNS5_10MMA_TraitsINS5_25SM100_MMA_F8F6F4_2x1SM_SSEJSK_SK_fSH_SI_NS5_17integral_constantINS5_4UMMA5MajorELSU_0EEESV_NSS_INST_7ScaleInELSW_0EEESX_EEEEEENS5_6LayoutINS6_IJSE_SE_SE_EEENS6_IJSL_SL_SL_EEEEENS6_IJNS5_10UnderscoreES14_S14_EEEEENS5_18SM100_TMA_2SM_LOADENS5_14ComposedLayoutINS5_7SwizzleILi3ELi4ELi3EEENS5_18smem_ptr_flag_bitsILi8EEENS10_INS6_IJNSC_ILi8EEESI_EEENS6_IJSI_SE_EEEEEEEvNS5_8identityES17_S1H_vS1I_EENS_8epilogue10collective18CollectiveEpilogueINS1K_31Sm100PtrArrayTmaWarpSpecializedILi4ELi2ELi32ELb1ELb0EEEJNS6_IJSI_SI_SI_EEENS6_IJNS10_ISI_SE_EENS10_INSC_ILi32EEESE_EEEEENS_6half_tEPNS6_IJSE_lSL_EEES1U_S1W_NS1K_6fusion15FusionCallbacksIS1O_NS1X_17LinearCombinationIS1U_fS1U_fLNS_15FloatRoundStyleE2EEES1P_S1T_JEEENS5_5SM1004TMEM4LOAD26SM100_TMEM_LOAD_16dp256b4xENS5_13SM90_TMA_LOADENS18_IS1A_NS1B_ILi16EEENS10_INS6_IJNSC_ILi64EEES1D_EEENS6_IJSE_S29_EEEEEEENS5_17SM75_U16x8_LDSM_TENS5_14SM90_TMA_STOREES2D_NS5_17SM90_U16x8_STSM_TENS5_39AutoVectorizingCopyWithAssumedAlignmentILi128EEEEEEvvEEEEvNT_6ParamsE --------------------------
	.section	.nv.info._ZN7cutlass13device_kernelINS_4gemm6kernel13GemmUniversalINS1_17GroupProblemShapeIN4cute5tupleIJiiiEEEEENS1_10collective13CollectiveMmaINS1_40MainloopSm100ArrayTmaUmmaWarpSpecializedILi7ELi8ELi4ENS6_IJNS5_1CILi2EEENSC_ILi1EEESE_EEEEENS6_IJNSC_ILi256EEENSC_ILi128EEESI_EEENS_12float_e4m3_tEPNS6_IJlSE_NSC_ILi0EEEEEESK_SN_NS5_8TiledMMAINS5_8MMA_AtomIJNS5_10MMA_TraitsINS5_25SM100_MMA_F8F6F4_2x1SM_SSEJSK_SK_fSH_SI_NS5_17integral_constantINS5_4UMMA5MajorELSU_0EEESV_NSS_INST_7ScaleInELSW_0EEESX_EEEEEENS5_6LayoutINS6_IJSE_SE_SE_EEENS6_IJSL_SL_SL_EEEEENS6_IJNS5_10UnderscoreES14_S14_EEEEENS5_18SM100_TMA_2SM_LOADENS5_14ComposedLayoutINS5_7SwizzleILi3ELi4ELi3EEENS5_18smem_ptr_flag_bitsILi8EEENS10_INS6_IJNSC_ILi8EEESI_EEENS6_IJSI_SE_EEEEEEEvNS5_8identityES17_S1H_vS1I_EENS_8epilogue10collective18CollectiveEpilogueINS1K_31Sm100PtrArrayTmaWarpSpecializedILi4ELi2ELi32ELb1ELb0EEEJNS6_IJSI_SI_SI_EEENS6_IJNS10_ISI_SE_EENS10_INSC_ILi32EEESE_EEEEENS_6half_tEPNS6_IJSE_lSL_EEES1U_S1W_NS1K_6fusion15FusionCallbacksIS1O_NS1X_17LinearCombinationIS1U_fS1U_fLNS_15FloatRoundStyleE2EEES1P_S1T_JEEENS5_5SM1004TMEM4LOAD26SM100_TMEM_LOAD_16dp256b4xENS5_13SM90_TMA_LOADENS18_IS1A_NS1B_ILi16EEENS10_INS6_IJNSC_ILi64EEES1D_EEENS6_IJSE_S29_EEEEEEENS5_17SM75_U16x8_LDSM_TENS5_14SM90_TMA_STOREES2D_NS5_17SM90_U16x8_STSM_TENS5_39AutoVectorizingCopyWithAssumedAlignmentILi128EEEEEEvvEEEEvNT_6ParamsE,"",@"SHT_CUDA_INFO"
	.sectionflags	@""
	.align	4


	//----- nvinfo : EIATTR_CUDA_API_VERSION
	.align		4
        /*0000*/ 	.byte	0x04, 0x37
        /*0002*/ 	.short	(.L_33 - .L_32)
.L_32:
        /*0004*/ 	.word	0x00000082


	//----- nvinfo : EIATTR_KPARAM_INFO
	.align		4
.L_33:
        /*0008*/ 	.byte	0x04, 0x17
        /*000a*/ 	.short	(.L_35 - .L_34)
.L_34:
        /*000c*/ 	.word	0x00000000
        /*0010*/ 	.short	0x0000
        /*0012*/ 	.short	0x0000
        /*0014*/ 	.byte	0x00, 0xf0, 0x01, 0x24


	//----- nvinfo : EIATTR_AT_ENTRY_FRAGMENTS
	.align		4
.L_35:
        /*0018*/ 	.byte	0x04, 0x4f
        /*001a*/ 	.short	(.L_37 - .L_36)


	//   ....[0]....
.L_36:
        /*001c*/ 	.word	0x00000007


	//----- nvinfo : EIATTR_RESERVED_SMEM_USED
	.align		4
.L_37:
        /*0020*/ 	.byte	0x01, 0x41
	.zero		2


	//----- nvinfo : EIATTR_SPARSE_MMA_MASK
	.align		4
        /*0024*/ 	.byte	0x03, 0x50
        /*0026*/ 	.short	0x0000


	//----- nvinfo : EIATTR_TCGEN05_2CTA_USED
	.align		4
        /*0028*/ 	.byte	0x01, 0x52
	.zero		2


	//----- nvinfo : EIATTR_MAXREG_COUNT
	.align		4
        /*002c*/ 	.byte	0x03, 0x1b
        /*002e*/ 	.short	0x00a8


	//----- nvinfo : EIATTR_NUM_BARRIERS
	.align		4
        /*0030*/ 	.byte	0x02, 0x4c
        /*0032*/ 	.byte	0x07
	.zero		1


	//----- nvinfo : EIATTR_EXTERNS
	.align		4
        /*0034*/ 	.byte	0x04, 0x0f
        /*0036*/ 	.short	(.L_39 - .L_38)


	//   ....[0]....
	.align		4
.L_38:
        /*0038*/ 	.word	index@(__assertfail)


	//----- nvinfo : EIATTR_MERCURY_ISA_VERSION
	.align		4
.L_39:
        /*003c*/ 	.byte	0x03, 0x5f
        /*003e*/ 	.short	0x0101


	//----- nvinfo : EIATTR_INT_WARP_WIDE_INSTR_OFFSETS
	.align		4
        /*0040*/ 	.byte	0x04, 0x31
        /*0042*/ 	.short	(.L_41 - .L_40)


	//   ....[0]....
.L_40:
        /*0044*/ 	.word	0x00001120


	//   ....[1]....
        /*0048*/ 	.word	0x000011c0


	//   ....[2]....
        /*004c*/ 	.word	0x00011990


	//   ....[3]....
        /*0050*/ 	.word	0x000119b0


	//   ....[4]....
        /*0054*/ 	.word	0x000119e0


	//----- nvinfo : EIATTR_COOP_GROUP_MASK_REGIDS
	.align		4
.L_41:
        /*0058*/ 	.byte	0x04, 0x29
        /*005a*/ 	.short	(.L_43 - .L_42)


	//   ....[0]....
.L_42:
        /*005c*/ 	.word	0xffffffff


	//   ....[1]....
        /*0060*/ 	.word	0xffffffff


	//   ....[2]....
        /*0064*/ 	.word	0xffffffff


	//   ....[3]....
        /*0068*/ 	.word	0xffffffff


	//   ....[4]....
        /*006c*/ 	.word	0xffffffff


	//   ....[5]....
        /*0070*/ 	.word	0xffffffff


	//   ....[6]....
        /*0074*/ 	.word	0xffffffff


	//   ....[7]....
        /*0078*/ 	.word	0xffffffff


	//   ....[8]....
        /*007c*/ 	.word	0xffffffff


	//   ....[9]....
        /*0080*/ 	.word	0xffffffff


	//   ....[10]....
        /*0084*/ 	.word	0xffffffff


	//   ....[11]....
        /*0088*/ 	.word	0xffffffff


	//   ....[12]....
        /*008c*/ 	.word	0xffffffff


	//   ....[13]....
        /*0090*/ 	.word	0xffffffff


	//   ....[14]....
        /*0094*/ 	.word	0xffffffff


	//   ....[15]....
        /*0098*/ 	.word	0xffffffff


	//   ....[16]....
        /*009c*/ 	.word	0xffffffff


	//   ....[17]....
        /*00a0*/ 	.word	0xffffffff


	//   ....[18]....
        /*00a4*/ 	.word	0xffffffff


	//   ....[19]....
        /*00a8*/ 	.word	0xffffffff


	//   ....[20]....
        /*00ac*/ 	.word	0xffffffff


	//   ....[21]....
        /*00b0*/ 	.word	0xffffffff


	//   ....[22]....
        /*00b4*/ 	.word	0xffffffff


	//   ....[23]....
        /*00b8*/ 	.word	0xffffffff


	//   ....[24]....
        /*00bc*/ 	.word	0xffffffff


	//   ....[25]....
        /*00c0*/ 	.word	0xffffffff


	//   ....[26]....
        /*00c4*/ 	.word	0xffffffff


	//   ....[27]....
        /*00c8*/ 	.word	0xffffffff


	//   ....[28]....
        /*00cc*/ 	.word	0xffffffff


	//   ....[29]....
        /*00d0*/ 	.word	0xffffffff


	//   ....[30]....
        /*00d4*/ 	.word	0xffffffff


	//   ....[31]....
        /*00d8*/ 	.word	0xffffffff


	//   ....[32]....
        /*00dc*/ 	.word	0xffffffff


	//   ....[33]....
        /*00e0*/ 	.word	0xffffffff


	//   ....[34]....
        /*00e4*/ 	.word	0xffffffff


	//   ....[35]....
        /*00e8*/ 	.word	0xffffffff


	//   ....[36]....
        /*00ec*/ 	.word	0xffffffff


	//   ....[37]....
        /*00f0*/ 	.word	0xffffffff


	//   ....[38]....
        /*00f4*/ 	.word	0xffffffff


	//   ....[39]....
        /*00f8*/ 	.word	0xffffffff


	//   ....[40]....
        /*00fc*/ 	.word	0xffffffff


	//   ....[41]....
        /*0100*/ 	.word	0xffffffff


	//   ....[42]....
        /*0104*/ 	.word	0xffffffff


	//   ....[43]....
        /*0108*/ 	.word	0xffffffff


	//   ....[44]....
        /*010c*/ 	.word	0xffffffff


	//   ....[45]....
        /*0110*/ 	.word	0xffffffff


	//   ....[46]....
        /*0114*/ 	.word	0xffffffff


	//   ....[47]....
        /*0118*/ 	.word	0xffffffff


	//   ....[48]....
        /*011c*/ 	.word	0xffffffff


	//   ....[49]....
        /*0120*/ 	.word	0xffffffff


	//   ....[50]....
        /*0124*/ 	.word	0xffffffff


	//   ....[51]....
        /*0128*/ 	.word	0xffffffff


	//   ....[52]....
        /*012c*/ 	.word	0xffffffff


	//   ....[53]....
        /*0130*/ 	.word	0xffffffff


	//   ....[54]....
        /*0134*/ 	.word	0xffffffff


	//   ....[55]....
        /*0138*/ 	.word	0xffffffff


	//   ....[56]....
        /*013c*/ 	.word	0xffffffff


	//   ....[57]....
        /*0140*/ 	.word	0xffffffff


	//   ....[58]....
        /*0144*/ 	.word	0xffffffff


	//   ....[59]....
        /*0148*/ 	.word	0xffffffff


	//   ....[60]....
        /*014c*/ 	.word	0xffffffff


	//   ....[61]....
        /*0150*/ 	.word	0xffffffff


	//   ....[62]....
        /*0154*/ 	.word	0xffffffff


	//   ....[63]....
        /*0158*/ 	.word	0xffffffff


	//   ....[64]....
        /*015c*/ 	.word	0xffffffff


	//   ....[65]....
        /*0160*/ 	.word	0xffffffff


	//   ....[66]....
        /*0164*/ 	.word	0xffffffff


	//   ....[67]....
        /*0168*/ 	.word	0xffffffff


	//   ....[68]....
        /*016c*/ 	.word	0xffffffff


	//   ....[69]....
        /*0170*/ 	.word	0xffffffff


	//   ....[70]....
        /*0174*/ 	.word	0xffffffff


	//   ....[71]....
        /*0178*/ 	.word	0xffffffff


	//   ....[72]....
        /*017c*/ 	.word	0xffffffff


	//   ....[73]....
        /*0180*/ 	.word	0xffffffff


	//   ....[74]....
        /*0184*/ 	.word	0xffffffff


	//   ....[75]....
        /*0188*/ 	.word	0xffffffff


	//   ....[76]....
        /*018c*/ 	.word	0xffffffff


	//   ....[77]....
        /*0190*/ 	.word	0xffffffff


	//   ....[78]....
        /*0194*/ 	.word	0xffffffff


	//   ....[79]....
        /*0198*/ 	.word	0xffffffff


	//   ....[80]....
        /*019c*/ 	.word	0xffffffff


	//   ....[81]....
        /*01a0*/ 	.word	0xffffffff


	//   ....[82]....
        /*01a4*/ 	.word	0xffffffff


	//   ....[83]....
        /*01a8*/ 	.word	0xffffffff


	//   ....[84]....
        /*01ac*/ 	.word	0xffffffff


	//   ....[85]....
        /*01b0*/ 	.word	0xffffffff


	//   ....[86]....
        /*01b4*/ 	.word	0xffffffff


	//   ....[87]....
        /*01b8*/ 	.word	0xffffffff


	//   ....[88]....
        /*01bc*/ 	.word	0xffffffff


	//   ....[89]....
        /*01c0*/ 	.word	0xffffffff


	//   ....[90]....
        /*01c4*/ 	.word	0xffffffff


	//   ....[91]....
        /*01c8*/ 	.word	0xffffffff


	//   ....[92]....
        /*01cc*/ 	.word	0xffffffff


	//   ....[93]....
        /*01d0*/ 	.word	0xffffffff


	//   ....[94]....
        /*01d4*/ 	.word	0xffffffff


	//   ....[95]....
        /*01d8*/ 	.word	0xffffffff


	//   ....[96]....
        /*01dc*/ 	.word	0xffffffff


	//   ....[97]....
        /*01e0*/ 	.word	0xffffffff


	//   ....[98]....
        /*01e4*/ 	.word	0xffffffff


	//   ....[99]....
        /*01e8*/ 	.word	0xffffffff


	//   ....[100]....
        /*01ec*/ 	.word	0xffffffff


	//   ....[101]....
        /*01f0*/ 	.word	0xffffffff


	//   ....[102]....
        /*01f4*/ 	.word	0xffffffff


	//   ....[103]....
        /*01f8*/ 	.word	0xffffffff


	//   ....[104]....
        /*01fc*/ 	.word	0xffffffff


	//   ....[105]....
        /*0200*/ 	.word	0xffffffff


	//   ....[106]....
        /*0204*/ 	.word	0xffffffff


	//   ....[107]....
        /*0208*/ 	.word	0xffffffff


	//   ....[108]....
        /*020c*/ 	.word	0xffffffff


	//   ....[109]....
        /*0210*/ 	.word	0xffffffff


	//   ....[110]....
        /*0214*/ 	.word	0xffffffff


	//   ....[111]....
        /*0218*/ 	.word	0xffffffff


	//   ....[112]....
        /*021c*/ 	.word	0xffffffff


	//   ....[113]....
        /*0220*/ 	.word	0xffffffff


	//   ....[114]....
        /*0224*/ 	.word	0xffffffff


	//   ....[115]....
        /*0228*/ 	.word	0xffffffff


	//   ....[116]....
        /*022c*/ 	.word	0xffffffff


	//   ....[117]....
        /*0230*/ 	.word	0xffffffff


	//   ....[118]....
        /*0234*/ 	.word	0xffffffff


	//   ....[119]....
        /*0238*/ 	.word	0xffffffff


	//   ....[120]....
        /*023c*/ 	.word	0xffffffff


	//----- nvinfo : EIATTR_COOP_GROUP_INSTR_OFFSETS
	.align		4
.L_43:
        /*0240*/ 	.byte	0x04, 0x28
        /*0242*/ 	.short	(.L_45 - .L_44)


	//   ....[0]....
.L_44:
        /*0244*/ 	.word	0x000000b0


	//   ....[1]....
        /*0248*/ 	.word	0x00000520


	//   ....[2]....
        /*024c*/ 	.word	0x00000730


	//   ....[3]....
        /*0250*/ 	.word	0x00000740


	//   ....[4]....
        /*0254*/ 	.word	0x000008e0


	//   ....[5]....
        /*0258*/ 	.word	0x00000a70


	//   ....[6]....
        /*025c*/ 	.word	0x00000b60


	//   ....[7]....
        /*0260*/ 	.word	0x00000d70


	//   ....[8]....
        /*0264*/ 	.word	0x00000f80


	//   ....[9]....
        /*0268*/ 	.word	0x00001280


	//   ....[10]....
        /*026c*/ 	.word	0x00002620


	//   ....[11]....
        /*0270*/ 	.word	0x00002650


	//   ....[12]....
        /*0274*/ 	.word	0x000026d0


	//   ....[13]....
        /*0278*/ 	.word	0x000026e0


	//   ....[14]....
        /*027c*/ 	.word	0x00002730


	//   ....[15]....
        /*0280*/ 	.word	0x00002740


	//   ....[16]....
        /*0284*/ 	.word	0x00002780


	//   ....[17]....
        /*0288*/ 	.word	0x000027a0


	//   ....[18]....
        /*028c*/ 	.word	0x000027e0


	//   ....[19]....
        /*0290*/ 	.word	0x00002800


	//   ....[20]....
        /*0294*/ 	.word	0x000028b0


	//   ....[21]....
        /*0298*/ 	.word	0x000029c0


	//   ....[22]....
        /*029c*/ 	.word	0x000029f0


	//   ....[23]....
        /*02a0*/ 	.word	0x00002fc0


	//   ....[24]....
        /*02a4*/ 	.word	0x00002fd0


	//   ....[25]....
        /*02a8*/ 	.word	0x00003020


	//   ....[26]....
        /*02ac*/ 	.word	0x00003030


	//   ....[27]....
        /*02b0*/ 	.word	0x00003080


	//   ....[28]....
        /*02b4*/ 	.word	0x00003090


	//   ....[29]....
        /*02b8*/ 	.word	0x000030e0


	//   ....[30]....
        /*02bc*/ 	.word	0x000030f0


	//   ....[31]....
        /*02c0*/ 	.word	0x00003150


	//   ....[32]....
        /*02c4*/ 	.word	0x00003160


	//   ....[33]....
        /*02c8*/ 	.word	0x000031f0


	//   ....[34]....
        /*02cc*/ 	.word	0x00003240


	//   ....[35]....
        /*02d0*/ 	.word	0x000032c0


	//   ....[36]....
        /*02d4*/ 	.word	0x000032e0


	//   ....[37]....
        /*02d8*/ 	.word	0x000032f0


	//   ....[38]....
        /*02dc*/ 	.word	0x00003300


	//   ....[39]....
        /*02e0*/ 	.word	0x00003310


	//   ....[40]....
        /*02e4*/ 	.word	0x00003320


	//   ....[41]....
        /*02e8*/ 	.word	0x00003ec0


	//   ....[42]....
        /*02ec*/ 	.word	0x000048a0


	//   ....[43]....
        /*02f0*/ 	.word	0x00005820


	//   ....[44]....
        /*02f4*/ 	.word	0x00005850


	//   ....[45]....
        /*02f8*/ 	.word	0x000058d0


	//   ....[46]....
        /*02fc*/ 	.word	0x000058e0


	//   ....[47]....
        /*0300*/ 	.word	0x00005920


	//   ....[48]....
        /*0304*/ 	.word	0x00005940


	//   ....[49]....
        /*0308*/ 	.word	0x00005990


	//   ....[50]....
        /*030c*/ 	.word	0x000059a0


	//   ....[51]....
        /*0310*/ 	.word	0x000059f0


	//   ....[52]....
        /*0314*/ 	.word	0x00005a00


	//   ....[53]....
        /*0318*/ 	.word	0x00005aa0


	//   ....[54]....
        /*031c*/ 	.word	0x00005b90


	//   ....[55]....
        /*0320*/ 	.word	0x00005bc0


	//   ....[56]....
        /*0324*/ 	.word	0x00006180


	//   ....[57]....
        /*0328*/ 	.word	0x000061b0


	//   ....[58]....
        /*032c*/ 	.word	0x00006200


	//   ....[59]....
        /*0330*/ 	.word	0x00006210


	//   ....[60]....
        /*0334*/ 	.word	0x00006260


	//   ....[61]....
        /*0338*/ 	.word	0x00006270


	//   ....[62]....
        /*033c*/ 	.word	0x000062c0


	//   ....[63]....
        /*0340*/ 	.word	0x000062d0


	//   ....[64]....
        /*0344*/ 	.word	0x00006320


	//   ....[65]....
        /*0348*/ 	.word	0x00006330


	//   ....[66]....
        /*034c*/ 	.word	0x000063d0


	//   ....[67]....
        /*0350*/ 	.word	0x00006420


	//   ....[68]....
        /*0354*/ 	.word	0x000064a0


	//   ....[69]....
        /*0358*/ 	.word	0x000064c0


	//   ....[70]....
        /*035c*/ 	.word	0x000064d0


	//   ....[71]....
        /*0360*/ 	.word	0x000064e0


	//   ....[72]....
        /*0364*/ 	.word	0x000064f0


	//   ....[73]....
        /*0368*/ 	.word	0x00006500


	//   ....[74]....
        /*036c*/ 	.word	0x00007410


	//   ....[75]....
        /*0370*/ 	.word	0x00007440


	//   ....[76]....
        /*0374*/ 	.word	0x000074c0


	//   ....[77]....
        /*0378*/ 	.word	0x000074d0


	//   ....[78]....
        /*037c*/ 	.word	0x00007510


	//   ....[79]....
        /*0380*/ 	.word	0x00007530


	//   ....[80]....
        /*0384*/ 	.word	0x00007570


	//   ....[81]....
        /*0388*/ 	.word	0x00007590


	//   ....[82]....
        /*038c*/ 	.word	0x000075e0


	//   ....[83]....
        /*0390*/ 	.word	0x00007600


	//   ....[84]....
        /*0394*/ 	.word	0x00007690


	//   ....[85]....
        /*0398*/ 	.word	0x00007780


	//   ....[86]....
        /*039c*/ 	.word	0x000077b0


	//   ....[87]....
        /*03a0*/ 	.word	0x00007d70


	//   ....[88]....
        /*03a4*/ 	.word	0x00007da0


	//   ....[89]....
        /*03a8*/ 	.word	0x00007df0


	//   ....[90]....
        /*03ac*/ 	.word	0x00007e00


	//   ....[91]....
        /*03b0*/ 	.word	0x00007e50


	//   ....[92]....
        /*03b4*/ 	.word	0x00007e60


	//   ....[93]....
        /*03b8*/ 	.word	0x00007eb0


	//   ....[94]....
        /*03bc*/ 	.word	0x00007ec0


	//   ....[95]....
        /*03c0*/ 	.word	0x00007f10


	//   ....[96]....
        /*03c4*/ 	.word	0x00007f20


	//   ....[97]....
        /*03c8*/ 	.word	0x00007fc0


	//   ....[98]....
        /*03cc*/ 	.word	0x00008010


	//   ....[99]....
        /*03d0*/ 	.word	0x00008090


	//   ....[100]....
        /*03d4*/ 	.word	0x000080b0


	//   ....[101]....
        /*03d8*/ 	.word	0x000080c0


	//   ....[102]....
        /*03dc*/ 	.word	0x000080d0


	//   ....[103]....
        /*03e0*/ 	.word	0x000080e0


	//   ....[104]....
        /*03e4*/ 	.word	0x000080f0


	//   ....[105]....
        /*03e8*/ 	.word	0x00008e40


	//   ....[106]....
        /*03ec*/ 	.word	0x00009c80


	//   ....[107]....
        /*03f0*/ 	.word	0x0000a040


	//   ....[108]....
        /*03f4*/ 	.word	0x0000a540


	//   ....[109]....
        /*03f8*/ 	.word	0x0000e940


	//   ....[110]....
        /*03fc*/ 	.word	0x0000ed90


	//   ....[111]....
        /*0400*/ 	.word	0x0000efe0


	//   ....[112]....
        /*0404*/ 	.word	0x0000f180


	//   ....[113]....
        /*0408*/ 	.word	0x0000f9f0


	//   ....[114]....
        /*040c*/ 	.word	0x0000fde0


	//   ....[115]....
        /*0410*/ 	.word	0x000101b0


	//   ....[116]....
        /*0414*/ 	.word	0x00010580


	//   ....[117]....
        /*0418*/ 	.word	0x00010a70


	//   ....[118]....
        /*041c*/ 	.word	0x00010aa0


	//   ....[119]....
        /*0420*/ 	.word	0x00011890


	//   ....[120]....
        /*0424*/ 	.word	0x00011aa0


	//----- nvinfo : EIATTR_REG_RECONFIG
	.align		4
.L_45:
        /*0428*/ 	.byte	0x01, 0x54
	.zero		2


	//----- nvinfo : EIATTR_VRC_CTA_INIT_COUNT
	.align		4
        /*042c*/ 	.byte	0x02, 0x4a
        /*042e*/ 	.byte	0x80
	.zero		1


	//----- nvinfo : EIATTR_SYSCALL_OFFSETS
	.align		4
        /*0430*/ 	.byte	0x04, 0x46
        /*0432*/ 	.short	(.L_47 - .L_46)


	//   ....[0]....
.L_46:
        /*0434*/ 	.word	0x0000a900


	//   ....[1]....
        /*0438*/ 	.word	0x0000a9f0


	//   ....[2]....
        /*043c*/ 	.word	0x0000b140


	//   ....[3]....
        /*0440*/ 	.word	0x0000b2b0


	//   ....[4]....
        /*0444*/ 	.word	0x0000bfb0


	//   ....[5]....
        /*0448*/ 	.word	0x0000c120


	//   ....[6]....
        /*044c*/ 	.word	0x0000cdb0


	//   ....[7]....
        /*0450*/ 	.word	0x0000cf20


	//   ....[8]....
        /*0454*/ 	.word	0x0000dbf0


	//   ....[9]....
        /*0458*/ 	.word	0x0000dd60


	//----- nvinfo : EIATTR_MBARRIER_INSTR_OFFSETS
	.align		4
.L_47:
        /*045c*/ 	.byte	0x04, 0x39
        /*045e*/ 	.short	(.L_49 - .L_48)


	//   ....[0]....
.L_48:
        /*0460*/ 	.word	0x000007f0
        /*0464*/ 	.word	0x000000ff
        /*0468*/ 	.word	0x00000000
        /*046c*/ 	.short	0x0100
        /*046e*/ 	.byte	0x05
	.zero		1


	//   ....[1]....
        /*0470*/ 	.word	0x00000800
        /*0474*/ 	.word	0x000000ff
        /*0478*/ 	.word	0x00000038
        /*047c*/ 	.short	0x0100
        /*047e*/ 	.byte	0x05
	.zero		1


	//   ....[2]....
        /*0480*/ 	.word	0x00000810
        /*0484*/ 	.word	0x000000ff
        /*0488*/ 	.word	0x00000008
        /*048c*/ 	.short	0x0100
        /*048e*/ 	.byte	0x05
	.zero		1


	//   ....[3]....
        /*0490*/ 	.word	0x00000820
        /*0494*/ 	.word	0x000000ff
        /*0498*/ 	.word	0x00000040
        /*049c*/ 	.short	0x0100
        /*049e*/ 	.byte	0x05
	.zero		1


	//   ....[4]....
        /*04a0*/ 	.word	0x00000830
        /*04a4*/ 	.word	0x000000ff
        /*04a8*/ 	.word	0x00000010
        /*04ac*/ 	.short	0x0100
        /*04ae*/ 	.byte	0x05
	.zero		1


	//   ....[5]....
        /*04b0*/ 	.word	0x00000840
        /*04b4*/ 	.word	0x000000ff
        /*04b8*/ 	.word	0x00000048
        /*04bc*/ 	.short	0x0100
        /*04be*/ 	.byte	0x05
	.zero		1


	//   ....[6]....
        /*04c0*/ 	.word	0x00000850
        /*04c4*/ 	.word	0x000000ff
        /*04c8*/ 	.word	0x00000018
        /*04cc*/ 	.short	0x0100
        /*04ce*/ 	.byte	0x05
	.zero		1


	//   ....[7]....
        /*04d0*/ 	.word	0x00000860
        /*04d4*/ 	.word	0x000000ff
        /*04d8*/ 	.word	0x00000050
        /*04dc*/ 	.short	0x0100
        /*04de*/ 	.byte	0x05
	.zero		1


	//   ....[8]....
        /*04e0*/ 	.word	0x00000870
        /*04e4*/ 	.word	0x000000ff
        /*04e8*/ 	.word	0x00000020
        /*04ec*/ 	.short	0x0100
        /*04ee*/ 	.byte	0x05
	.zero		1


	//   ....[9]....
        /*04f0*/ 	.word	0x00000880
        /*04f4*/ 	.word	0x000000ff
        /*04f8*/ 	.word	0x00000058
        /*04fc*/ 	.short	0x0100
        /*04fe*/ 	.byte	0x05
	.zero		1


	//   ....[10]....
        /*0500*/ 	.word	0x00000890
        /*0504*/ 	.word	0x000000ff
        /*0508*/ 	.word	0x00000028
        /*050c*/ 	.short	0x0100
        /*050e*/ 	.byte	0x05
	.zero		1


	//   ....[11]....
        /*0510*/ 	.word	0x000008a0
        /*0514*/ 	.word	0x000000ff
        /*0518*/ 	.word	0x00000060
        /*051c*/ 	.short	0x0100
        /*051e*/ 	.byte	0x05
	.zero		1


	//   ....[12]....
        /*0520*/ 	.word	0x000008b0
        /*0524*/ 	.word	0x000000ff
        /*0528*/ 	.word	0x00000030
        /*052c*/ 	.short	0x0100
        /*052e*/ 	.byte	0x05
	.zero		1


	//   ....[13]....
        /*0530*/ 	.word	0x000008c0
        /*0534*/ 	.word	0x000000ff
        /*0538*/ 	.word	0x00000068
        /*053c*/ 	.short	0x0100
        /*053e*/ 	.byte	0x05
	.zero		1


	//   ....[14]....
        /*0540*/ 	.word	0x000009e0
        /*0544*/ 	.word	0x000000ff
        /*0548*/ 	.word	0x00000070
        /*054c*/ 	.short	0x0100
        /*054e*/ 	.byte	0x06
	.zero		1


	//   ....[15]....
        /*0550*/ 	.word	0x000009f0
        /*0554*/ 	.word	0x000000ff
        /*0558*/ 	.word	0x00000090
        /*055c*/ 	.short	0x0100
        /*055e*/ 	.byte	0x06
	.zero		1


	//   ....[16]....
        /*0560*/ 	.word	0x00000a00
        /*0564*/ 	.word	0x000000ff
        /*0568*/ 	.word	0x00000078
        /*056c*/ 	.short	0x0100
        /*056e*/ 	.byte	0x06
	.zero		1


	//   ....[17]....
        /*0570*/ 	.word	0x00000a10
        /*0574*/ 	.word	0x000000ff
        /*0578*/ 	.word	0x00000098
        /*057c*/ 	.short	0x0100
        /*057e*/ 	.byte	0x06
	.zero		1


	//   ....[18]....
        /*0580*/ 	.word	0x00000a20
        /*0584*/ 	.word	0x000000ff
        /*0588*/ 	.word	0x00000080
        /*058c*/ 	.short	0x0100
        /*058e*/ 	.byte	0x06
	.zero		1


	//   ....[19]....
        /*0590*/ 	.word	0x00000a30
        /*0594*/ 	.word	0x000000ff
        /*0598*/ 	.word	0x000000a0
        /*059c*/ 	.short	0x0100
        /*059e*/ 	.byte	0x06
	.zero		1


	//   ....[20]....
        /*05a0*/ 	.word	0x00000a40
        /*05a4*/ 	.word	0x000000ff
        /*05a8*/ 	.word	0x00000088
        /*05ac*/ 	.short	0x0100
        /*05ae*/ 	.byte	0x06
	.zero		1


	//   ....[21]....
        /*05b0*/ 	.word	0x00000a50
        /*05b4*/ 	.word	0x000000ff
        /*05b8*/ 	.word	0x000000a8
        /*05bc*/ 	.short	0x0100
        /*05be*/ 	.byte	0x06
	.zero		1


	//   ....[22]....
        /*05c0*/ 	.word	0x00000b30
        /*05c4*/ 	.word	0x000000ff
        /*05c8*/ 	.word	0x000000b0
        /*05cc*/ 	.short	0x0100
        /*05ce*/ 	.byte	0x05
	.zero		1


	//   ....[23]....
        /*05d0*/ 	.word	0x00000b40
        /*05d4*/ 	.word	0x000000ff
        /*05d8*/ 	.word	0x000000b8
        /*05dc*/ 	.short	0x0100
        /*05de*/ 	.byte	0x05
	.zero		1


	//   ....[24]....
        /*05e0*/ 	.word	0x00000c60
        /*05e4*/ 	.word	0x000000ff
        /*05e8*/ 	.word	0x000000c0
        /*05ec*/ 	.short	0x0100
        /*05ee*/ 	.byte	0x06
	.zero		1


	//   ....[25]....
        /*05f0*/ 	.word	0x00000c70
        /*05f4*/ 	.word	0x000000ff
        /*05f8*/ 	.word	0x00000100
        /*05fc*/ 	.short	0x0100
        /*05fe*/ 	.byte	0x06
	.zero		1


	//   ....[26]....
        /*0600*/ 	.word	0x00000c80
        /*0604*/ 	.word	0x000000ff
        /*0608*/ 	.word	0x000000c8
        /*060c*/ 	.short	0x0100
        /*060e*/ 	.byte	0x06
	.zero		1


	//   ....[27]....
        /*0610*/ 	.word	0x00000c90
        /*0614*/ 	.word	0x000000ff
        /*0618*/ 	.word	0x00000108
        /*061c*/ 	.short	0x0100
        /*061e*/ 	.byte	0x06
	.zero		1


	//   ....[28]....
        /*0620*/ 	.word	0x00000ca0
        /*0624*/ 	.word	0x000000ff
        /*0628*/ 	.word	0x000000d0
        /*062c*/ 	.short	0x0100
        /*062e*/ 	.byte	0x06
	.zero		1


	//   ....[29]....
        /*0630*/ 	.word	0x00000cb0
        /*0634*/ 	.word	0x000000ff
        /*0638*/ 	.word	0x00000110
        /*063c*/ 	.short	0x0100
        /*063e*/ 	.byte	0x06
	.zero		1


	//   ....[30]....
        /*0640*/ 	.word	0x00000cc0
        /*0644*/ 	.word	0x000000ff
        /*0648*/ 	.word	0x000000d8
        /*064c*/ 	.short	0x0100
        /*064e*/ 	.byte	0x06
	.zero		1


	//   ....[31]....
        /*0650*/ 	.word	0x00000cd0
        /*0654*/ 	.word	0x000000ff
        /*0658*/ 	.word	0x00000118
        /*065c*/ 	.short	0x0100
        /*065e*/ 	.byte	0x06
	.zero		1


	//   ....[32]....
        /*0660*/ 	.word	0x00000ce0
        /*0664*/ 	.word	0x000000ff
        /*0668*/ 	.word	0x000000e0
        /*066c*/ 	.short	0x0100
        /*066e*/ 	.byte	0x06
	.zero		1


	//   ....[33]....
        /*0670*/ 	.word	0x00000cf0
        /*0674*/ 	.word	0x000000ff
        /*0678*/ 	.word	0x00000120
        /*067c*/ 	.short	0x0100
        /*067e*/ 	.byte	0x06
	.zero		1


	//   ....[34]....
        /*0680*/ 	.word	0x00000d00
        /*0684*/ 	.word	0x000000ff
        /*0688*/ 	.word	0x000000e8
        /*068c*/ 	.short	0x0100
        /*068e*/ 	.byte	0x06
	.zero		1


	//   ....[35]....
        /*0690*/ 	.word	0x00000d10
        /*0694*/ 	.word	0x000000ff
        /*0698*/ 	.word	0x00000128
        /*069c*/ 	.short	0x0100
        /*069e*/ 	.byte	0x06
	.zero		1


	//   ....[36]....
        /*06a0*/ 	.word	0x00000d20
        /*06a4*/ 	.word	0x000000ff
        /*06a8*/ 	.word	0x000000f0
        /*06ac*/ 	.short	0x0100
        /*06ae*/ 	.byte	0x06
	.zero		1


	//   ....[37]....
        /*06b0*/ 	.word	0x00000d30
        /*06b4*/ 	.word	0x000000ff
        /*06b8*/ 	.word	0x00000130
        /*06bc*/ 	.short	0x0100
        /*06be*/ 	.byte	0x06
	.zero		1


	//   ....[38]....
        /*06c0*/ 	.word	0x00000d40
        /*06c4*/ 	.word	0x000000ff
        /*06c8*/ 	.word	0x000000f8
        /*06cc*/ 	.short	0x0100
        /*06ce*/ 	.byte	0x06
	.zero		1


	//   ....[39]....
        /*06d0*/ 	.word	0x00000d50
        /*06d4*/ 	.word	0x000000ff
        /*06d8*/ 	.word	0x00000138
        /*06dc*/ 	.short	0x0100
        /*06de*/ 	.byte	0x06
	.zero		1


	//   ....[40]....
        /*06e0*/ 	.word	0x00000e70
        /*06e4*/ 	.word	0x000000ff
        /*06e8*/ 	.word	0x000001a0
        /*06ec*/ 	.short	0x0100
        /*06ee*/ 	.byte	0x06
	.zero		1


	//   ....[41]....
        /*06f0*/ 	.word	0x00000e80
        /*06f4*/ 	.word	0x000000ff
        /*06f8*/ 	.word	0x000001e0
        /*06fc*/ 	.short	0x0100
        /*06fe*/ 	.byte	0x06
	.zero		1


	//   ....[42]....
        /*0700*/ 	.word	0x00000e90
        /*0704*/ 	.word	0x000000ff
        /*0708*/ 	.word	0x000001a8
        /*070c*/ 	.short	0x0100
        /*070e*/ 	.byte	0x06
	.zero		1


	//   ....[43]....
        /*0710*/ 	.word	0x00000ea0
        /*0714*/ 	.word	0x000000ff
        /*0718*/ 	.word	0x000001e8
        /*071c*/ 	.short	0x0100
        /*071e*/ 	.byte	0x06
	.zero		1


	//   ....[44]....
        /*0720*/ 	.word	0x00000eb0
        /*0724*/ 	.word	0x000000ff
        /*0728*/ 	.word	0x000001b0
        /*072c*/ 	.short	0x0100
        /*072e*/ 	.byte	0x06
	.zero		1


	//   ....[45]....
        /*0730*/ 	.word	0x00000ec0
        /*0734*/ 	.word	0x000000ff
        /*0738*/ 	.word	0x000001f0
        /*073c*/ 	.short	0x0100
        /*073e*/ 	.byte	0x06
	.zero		1


	//   ....[46]....
        /*0740*/ 	.word	0x00000ed0
        /*0744*/ 	.word	0x000000ff
        /*0748*/ 	.word	0x000001b8
        /*074c*/ 	.short	0x0100
        /*074e*/ 	.byte	0x06
	.zero		1


	//   ....[47]....
        /*0750*/ 	.word	0x00000ee0
        /*0754*/ 	.word	0x000000ff
        /*0758*/ 	.word	0x000001f8
        /*075c*/ 	.short	0x0100
        /*075e*/ 	.byte	0x06
	.zero		1


	//   ....[48]....
        /*0760*/ 	.word	0x00000ef0
        /*0764*/ 	.word	0x000000ff
        /*0768*/ 	.word	0x000001c0
        /*076c*/ 	.short	0x0100
        /*076e*/ 	.byte	0x06
	.zero		1


	//   ....[49]....
        /*0770*/ 	.word	0x00000f00
        /*0774*/ 	.word	0x000000ff
        /*0778*/ 	.word	0x00000200
        /*077c*/ 	.short	0x0100
        /*077e*/ 	.byte	0x06
	.zero		1


	//   ....[50]....
        /*0780*/ 	.word	0x00000f10
        /*0784*/ 	.word	0x000000ff
        /*0788*/ 	.word	0x000001c8
        /*078c*/ 	.short	0x0100
        /*078e*/ 	.byte	0x06
	.zero		1


	//   ....[51]....
        /*0790*/ 	.word	0x00000f20
        /*0794*/ 	.word	0x000000ff
        /*0798*/ 	.word	0x00000208
        /*079c*/ 	.short	0x0100
        /*079e*/ 	.byte	0x06
	.zero		1


	//   ....[52]....
        /*07a0*/ 	.word	0x00000f30
        /*07a4*/ 	.word	0x000000ff
        /*07a8*/ 	.word	0x000001d0
        /*07ac*/ 	.short	0x0100
        /*07ae*/ 	.byte	0x06
	.zero		1


	//   ....[53]....
        /*07b0*/ 	.word	0x00000f40
        /*07b4*/ 	.word	0x000000ff
        /*07b8*/ 	.word	0x00000210
        /*07bc*/ 	.short	0x0100
        /*07be*/ 	.byte	0x06
	.zero		1


	//   ....[54]....
        /*07c0*/ 	.word	0x00000f50
        /*07c4*/ 	.word	0x000000ff
        /*07c8*/ 	.word	0x000001d8
        /*07cc*/ 	.short	0x0100
        /*07ce*/ 	.byte	0x06
	.zero		1


	//   ....[55]....
        /*07d0*/ 	.word	0x00000f60
        /*07d4*/ 	.word	0x000000ff
        /*07d8*/ 	.word	0x00000218
        /*07dc*/ 	.short	0x0100
        /*07de*/ 	.byte	0x06
	.zero		1


	//   ....[56]....
        /*07e0*/ 	.word	0x00001090
        /*07e4*/ 	.word	0x000000ff
        /*07e8*/ 	.word	0x00000140
        /*07ec*/ 	.short	0x0100
        /*07ee*/ 	.byte	0x06
	.zero		1


	//   ....[57]....
        /*07f0*/ 	.word	0x000010a0
        /*07f4*/ 	.word	0x000000ff
        /*07f8*/ 	.word	0x00000160
        /*07fc*/ 	.short	0x0100
        /*07fe*/ 	.byte	0x06
	.zero		1


	//   ....[58]....
        /*0800*/ 	.word	0x000010b0
        /*0804*/ 	.word	0x000000ff
        /*0808*/ 	.word	0x00000148
        /*080c*/ 	.short	0x0100
        /*080e*/ 	.byte	0x06
	.zero		1


	//   ....[59]....
        /*0810*/ 	.word	0x000010c0
        /*0814*/ 	.word	0x000000ff
        /*0818*/ 	.word	0x00000168
        /*081c*/ 	.short	0x0100
        /*081e*/ 	.byte	0x06
	.zero		1


	//   ....[60]....
        /*0820*/ 	.word	0x000010d0
        /*0824*/ 	.word	0x000000ff
        /*0828*/ 	.word	0x00000150
        /*082c*/ 	.short	0x0100
        /*082e*/ 	.byte	0x06
	.zero		1


	//   ....[61]....
        /*0830*/ 	.word	0x000010e0
        /*0834*/ 	.word	0x000000ff
        /*0838*/ 	.word	0x00000170
        /*083c*/ 	.short	0x0100
        /*083e*/ 	.byte	0x06
	.zero		1


	//   ....[62]....
        /*0840*/ 	.word	0x000010f0
        /*0844*/ 	.word	0x000000ff
        /*0848*/ 	.word	0x00000158
        /*084c*/ 	.short	0x0100
        /*084e*/ 	.byte	0x06
	.zero		1


	//   ....[63]....
        /*0850*/ 	.word	0x00001100
        /*0854*/ 	.word	0x000000ff
        /*0858*/ 	.word	0x00000178
        /*085c*/ 	.short	0x0100
        /*085e*/ 	.byte	0x06
	.zero		1


	//   ....[64]....
        /*0860*/ 	.word	0x00001200
        /*0864*/ 	.word	0x000000ff
        /*0868*/ 	.word	0x00000190
        /*086c*/ 	.short	0x0100
        /*086e*/ 	.byte	0x05
	.zero		1


	//   ....[65]....
        /*0870*/ 	.word	0x00004200
        /*0874*/ 	.word	0x000000ff
        /*0878*/ 	.word	0x00000038
        /*087c*/ 	.short	0x010a
        /*087e*/ 	.byte	0x05
	.zero		1


	//   ....[66]....
        /*0880*/ 	.word	0x00004380
        /*0884*/ 	.word	0x000000ff
        /*0888*/ 	.word	0x00000038
        /*088c*/ 	.short	0x010a
        /*088e*/ 	.byte	0x09
	.zero		1


	//   ....[67]....
        /*0890*/ 	.word	0x00004520
        /*0894*/ 	.word	0x000000ff
        /*0898*/ 	.word	0x00000038
        /*089c*/ 	.short	0x010a
        /*089e*/ 	.byte	0x04
	.zero		1


	//   ....[68]....
        /*08a0*/ 	.word	0x000045c0
        /*08a4*/ 	.word	0x000000ff
        /*08a8*/ 	.word	0x000000b8
        /*08ac*/ 	.short	0x0101
        /*08ae*/ 	.byte	0x0c
	.zero		1


	//   ....[69]....
        /*08b0*/ 	.word	0x000045e0
        /*08b4*/ 	.word	0x000000ff
        /*08b8*/ 	.word	0x00000038
        /*08bc*/ 	.short	0x010a
        /*08be*/ 	.byte	0x04
	.zero		1


	//   ....[70]....
        /*08c0*/ 	.word	0x00004660
        /*08c4*/ 	.word	0x000000ff
        /*08c8*/ 	.word	0x00000038
        /*08cc*/ 	.short	0x010a
        /*08ce*/ 	.byte	0x09
	.zero		1


	//   ....[71]....
        /*08d0*/ 	.word	0x00004800
        /*08d4*/ 	.word	0x000000ff
        /*08d8*/ 	.word	0x00000038
        /*08dc*/ 	.short	0x010a
        /*08de*/ 	.byte	0x04
	.zero		1


	//   ....[72]....
        /*08e0*/ 	.word	0x000048f0
        /*08e4*/ 	.word	0x000000ff
        /*08e8*/ 	.word	0x000001a0
        /*08ec*/ 	.short	0x010a
        /*08ee*/ 	.byte	0x04
	.zero		1


	//   ....[73]....
        /*08f0*/ 	.word	0x00004a80
        /*08f4*/ 	.word	0x000000ff
        /*08f8*/ 	.word	0x00000000
        /*08fc*/ 	.short	0x0101
        /*08fe*/ 	.byte	0x04
	.zero		1


	//   ....[74]....
        /*0900*/ 	.word	0x00004af0
        /*0904*/ 	.word	0x000000ff
        /*0908*/ 	.word	0x00000000
        /*090c*/ 	.short	0x010a
        /*090e*/ 	.byte	0x04
	.zero		1


	//   ....[75]....
        /*0910*/ 	.word	0x00004b80
        /*0914*/ 	.word	0x000000ff
        /*0918*/ 	.word	0x00000000
        /*091c*/ 	.short	0x010a
        /*091e*/ 	.byte	0x04
	.zero		1


	//   ....[76]....
        /*0920*/ 	.word	0x00004c10
        /*0924*/ 	.word	0x000000ff
        /*0928*/ 	.word	0x00000000
        /*092c*/ 	.short	0x010a
        /*092e*/ 	.byte	0x04
	.zero		1


	//   ....[77]....
        /*0930*/ 	.word	0x00004ca0
        /*0934*/ 	.word	0x000000ff
        /*0938*/ 	.word	0x00000000
        /*093c*/ 	.short	0x010a
        /*093e*/ 	.byte	0x04
	.zero		1


	//   ....[78]....
        /*0940*/ 	.word	0x00004d30
        /*0944*/ 	.word	0x000000ff
        /*0948*/ 	.word	0x00000000
        /*094c*/ 	.short	0x010a
        /*094e*/ 	.byte	0x04
	.zero		1


	//   ....[79]....
        /*0950*/ 	.word	0x00004dc0
        /*0954*/ 	.word	0x000000ff
        /*0958*/ 	.word	0x00000000
        /*095c*/ 	.short	0x010a
        /*095e*/ 	.byte	0x04
	.zero		1


	//   ....[80]....
        /*0960*/ 	.word	0x00004e60
        /*0964*/ 	.word	0x00000000
        /*0968*/ 	.word	0x00000000
        /*096c*/ 	.short	0x010a
        /*096e*/ 	.byte	0xff
	.zero		1


	//   ....[81]....
        /*0970*/ 	.word	0x000069f0
        /*0974*/ 	.word	0x000000ff
        /*0978*/ 	.word	0x00000100
        /*097c*/ 	.short	0x010a
        /*097e*/ 	.byte	0x04
	.zero		1


	//   ....[82]....
        /*0980*/ 	.word	0x00006b90
        /*0984*/ 	.word	0x000000ff
        /*0988*/ 	.word	0x000000c0
        /*098c*/ 	.short	0x0101
        /*098e*/ 	.byte	0x04
	.zero		1


	//   ....[83]....
        /*0990*/ 	.word	0x00008610
        /*0994*/ 	.word	0x000000ff
        /*0998*/ 	.word	0x00000100
        /*099c*/ 	.short	0x010a
        /*099e*/ 	.byte	0x04
	.zero		1


	//   ....[84]....
        /*09a0*/ 	.word	0x00008790
        /*09a4*/ 	.word	0x000000ff
        /*09a8*/ 	.word	0x000000c0
        /*09ac*/ 	.short	0x0101
        /*09ae*/ 	.byte	0x04
	.zero		1


	//   ....[85]....
        /*09b0*/ 	.word	0x00008eb0
        /*09b4*/ 	.word	0x0000000f
        /*09b8*/ 	.word	0x000000b8
        /*09bc*/ 	.short	0x010a
        /*09be*/ 	.byte	0xff
	.zero		1


	//   ....[86]....
        /*09c0*/ 	.word	0x00009120
        /*09c4*/ 	.word	0x000000ff
        /*09c8*/ 	.word	0x00000090
        /*09cc*/ 	.short	0x010a
        /*09ce*/ 	.byte	0x18
	.zero		1


	//   ....[87]....
        /*09d0*/ 	.word	0x00009240
        /*09d4*/ 	.word	0x000000ff
        /*09d8*/ 	.word	0x00000070
        /*09dc*/ 	.short	0x010b
        /*09de*/ 	.byte	0x18
	.zero		1


	//   ....[88]....
        /*09e0*/ 	.word	0x000092b0
        /*09e4*/ 	.word	0x000000ff
        /*09e8*/ 	.word	0x00000000
        /*09ec*/ 	.short	0x0101
        /*09ee*/ 	.byte	0x04
	.zero		1


	//   ....[89]....
        /*09f0*/ 	.word	0x000092e0
        /*09f4*/ 	.word	0x000000ff
        /*09f8*/ 	.word	0x00000098
        /*09fc*/ 	.short	0x010a
        /*09fe*/ 	.byte	0x18
	.zero		1


	//   ....[90]....
        /*0a00*/ 	.word	0x00009410
        /*0a04*/ 	.word	0x000000ff
        /*0a08*/ 	.word	0x00000078
        /*0a0c*/ 	.short	0x010b
        /*0a0e*/ 	.byte	0x18
	.zero		1


	//   ....[91]....
        /*0a10*/ 	.word	0x00009470
        /*0a14*/ 	.word	0x000000ff
        /*0a18*/ 	.word	0x00000000
        /*0a1c*/ 	.short	0x0101
        /*0a1e*/ 	.byte	0x04
	.zero		1


	//   ....[92]....
        /*0a20*/ 	.word	0x000094a0
        /*0a24*/ 	.word	0x000000ff
        /*0a28*/ 	.word	0x000000a0
        /*0a2c*/ 	.short	0x010a
        /*0a2e*/ 	.byte	0x18
	.zero		1


	//   ....[93]....
        /*0a30*/ 	.word	0x000095d0
        /*0a34*/ 	.word	0x000000ff
        /*0a38*/ 	.word	0x00000080
        /*0a3c*/ 	.short	0x010b
        /*0a3e*/ 	.byte	0x18
	.zero		1


	//   ....[94]....
        /*0a40*/ 	.word	0x00009630
        /*0a44*/ 	.word	0x000000ff
        /*0a48*/ 	.word	0x00000000
        /*0a4c*/ 	.short	0x0101
        /*0a4e*/ 	.byte	0x04
	.zero		1


	//   ....[95]....
        /*0a50*/ 	.word	0x00009660
        /*0a54*/ 	.word	0x000000ff
        /*0a58*/ 	.word	0x000000a8
        /*0a5c*/ 	.short	0x010a
        /*0a5e*/ 	.byte	0x18
	.zero		1


	//   ....[96]....
        /*0a60*/ 	.word	0x00009790
        /*0a64*/ 	.word	0x000000ff
        /*0a68*/ 	.word	0x00000088
        /*0a6c*/ 	.short	0x010b
        /*0a6e*/ 	.byte	0x18
	.zero		1


	//   ....[97]....
        /*0a70*/ 	.word	0x00009810
        /*0a74*/ 	.word	0x000000ff
        /*0a78*/ 	.word	0x00000000
        /*0a7c*/ 	.short	0x0101
        /*0a7e*/ 	.byte	0x04
	.zero		1


	//   ....[98]....
        /*0a80*/ 	.word	0x00009860
        /*0a84*/ 	.word	0x000000ff
        /*0a88*/ 	.word	0x000001a0
        /*0a8c*/ 	.short	0x010a
        /*0a8e*/ 	.byte	0x08
	.zero		1


	//   ....[99]....
        /*0a90*/ 	.word	0x000099c0
        /*0a94*/ 	.word	0x000000ff
        /*0a98*/ 	.word	0x00000000
        /*0a9c*/ 	.short	0x0101
        /*0a9e*/ 	.byte	0x08
	.zero		1


	//   ....[100]....
        /*0aa0*/ 	.word	0x00009a70
        /*0aa4*/ 	.word	0x000000ff
        /*0aa8*/ 	.word	0x00000090
        /*0aac*/ 	.short	0x010a
        /*0aae*/ 	.byte	0x18
	.zero		1


	//   ....[101]....
        /*0ab0*/ 	.word	0x00009ab0
        /*0ab4*/ 	.word	0x000000ff
        /*0ab8*/ 	.word	0x00000098
        /*0abc*/ 	.short	0x010a
        /*0abe*/ 	.byte	0x18
	.zero		1


	//   ....[102]....
        /*0ac0*/ 	.word	0x00009af0
        /*0ac4*/ 	.word	0x000000ff
        /*0ac8*/ 	.word	0x000000a0
        /*0acc*/ 	.short	0x010a
        /*0ace*/ 	.byte	0x18
	.zero		1


	//   ....[103]....
        /*0ad0*/ 	.word	0x00009b50
        /*0ad4*/ 	.word	0x00000000
        /*0ad8*/ 	.word	0x000000a8
        /*0adc*/ 	.short	0x010a
        /*0ade*/ 	.byte	0xff
	.zero		1


	//   ....[104]....
        /*0ae0*/ 	.word	0x0000a5e0
        /*0ae4*/ 	.word	0x000000ff
        /*0ae8*/ 	.word	0x000001a0
        /*0aec*/ 	.short	0x010a
        /*0aee*/ 	.byte	0x06
	.zero		1


	//   ....[105]....
        /*0af0*/ 	.word	0x0000a770
        /*0af4*/ 	.word	0x000000ff
        /*0af8*/ 	.word	0x00000000
        /*0afc*/ 	.short	0x0101
        /*0afe*/ 	.byte	0x04
	.zero		1


	//   ....[106]....
        /*0b00*/ 	.word	0x0000ace0
        /*0b04*/ 	.word	0x000000ff
        /*0b08*/ 	.word	0x00000070
        /*0b0c*/ 	.short	0x010a
        /*0b0e*/ 	.byte	0x2b
	.zero		1


	//   ....[107]....
        /*0b10*/ 	.word	0x0000ad40
        /*0b14*/ 	.word	0x00000061
        /*0b18*/ 	.word	0x00000140
        /*0b1c*/ 	.short	0x010a
        /*0b1e*/ 	.byte	0xff
	.zero		1


	//   ....[108]....
        /*0b20*/ 	.word	0x0000ad60
        /*0b24*/ 	.word	0x000000ff
        /*0b28*/ 	.word	0x00000070
        /*0b2c*/ 	.short	0x010a
        /*0b2e*/ 	.byte	0x2b
	.zero		1


	//   ....[109]....
        /*0b30*/ 	.word	0x0000b010
        /*0b34*/ 	.word	0x00000061
        /*0b38*/ 	.word	0x00000140
        /*0b3c*/ 	.short	0x010a
        /*0b3e*/ 	.byte	0xff
	.zero		1


	//   ....[110]....
        /*0b40*/ 	.word	0x0000bc50
        /*0b44*/ 	.word	0x000000ff
        /*0b48*/ 	.word	0x00000000
        /*0b4c*/ 	.short	0x0101
        /*0b4e*/ 	.byte	0x04
	.zero		1


	//   ....[111]....
        /*0b50*/ 	.word	0x0000bca0
        /*0b54*/ 	.word	0x000000ff
        /*0b58*/ 	.word	0x00000078
        /*0b5c*/ 	.short	0x010a
        /*0b5e*/ 	.byte	0x2b
	.zero		1


	//   ....[112]....
        /*0b60*/ 	.word	0x0000bcd0
        /*0b64*/ 	.word	0x000000ff
        /*0b68*/ 	.word	0x00000078
        /*0b6c*/ 	.short	0x010a
        /*0b6e*/ 	.byte	0x2b
	.zero		1


	//   ....[113]....
        /*0b70*/ 	.word	0x0000ca90
        /*0b74*/ 	.word	0x000000ff
        /*0b78*/ 	.word	0x00000000
        /*0b7c*/ 	.short	0x0101
        /*0b7e*/ 	.byte	0x04
	.zero		1


	//   ....[114]....
        /*0b80*/ 	.word	0x0000cab0
        /*0b84*/ 	.word	0x000000ff
        /*0b88*/ 	.word	0x00000080
        /*0b8c*/ 	.short	0x010a
        /*0b8e*/ 	.byte	0x2b
	.zero		1


	//   ....[115]....
        /*0b90*/ 	.word	0x0000cad0
        /*0b94*/ 	.word	0x000000ff
        /*0b98*/ 	.word	0x00000080
        /*0b9c*/ 	.short	0x010a
        /*0b9e*/ 	.byte	0x2b
	.zero		1


	//   ....[116]....
        /*0ba0*/ 	.word	0x0000d8d0
        /*0ba4*/ 	.word	0x000000ff
        /*0ba8*/ 	.word	0x00000000
        /*0bac*/ 	.short	0x0101
        /*0bae*/ 	.byte	0x04
	.zero		1


	//   ....[117]....
        /*0bb0*/ 	.word	0x0000d8f0
        /*0bb4*/ 	.word	0x000000ff
        /*0bb8*/ 	.word	0x00000088
        /*0bbc*/ 	.short	0x010a
        /*0bbe*/ 	.byte	0x2b
	.zero		1


	//   ....[118]....
        /*0bc0*/ 	.word	0x0000d910
        /*0bc4*/ 	.word	0x000000ff
        /*0bc8*/ 	.word	0x00000088
        /*0bcc*/ 	.short	0x010a
        /*0bce*/ 	.byte	0x2b
	.zero		1


	//   ....[119]....
        /*0bd0*/ 	.word	0x0000dfb0
        /*0bd4*/ 	.word	0x00000061
        /*0bd8*/ 	.word	0x00000000
        /*0bdc*/ 	.short	0x0101
        /*0bde*/ 	.byte	0xff
	.zero		1


	//   ....[120]....
        /*0be0*/ 	.word	0x0000e830
        /*0be4*/ 	.word	0x000000ff
        /*0be8*/ 	.word	0x00000000
        /*0bec*/ 	.short	0x0101
        /*0bee*/ 	.byte	0x04
	.zero		1


	//   ....[121]....
        /*0bf0*/ 	.word	0x0000e8d0
        /*0bf4*/ 	.word	0x000000ff
        /*0bf8*/ 	.word	0x00000000
        /*0bfc*/ 	.short	0x0101
        /*0bfe*/ 	.byte	0x04
	.zero		1


	//   ....[122]....
        /*0c00*/ 	.word	0x0000f1e0
        /*0c04*/ 	.word	0x000000ff
        /*0c08*/ 	.word	0x000000c0
        /*0c0c*/ 	.short	0x010a
        /*0c0e*/ 	.byte	0x18
	.zero		1


	//   ....[123]....
        /*0c10*/ 	.word	0x0000f320
        /*0c14*/ 	.word	0x000000ff
        /*0c18*/ 	.word	0x00000000
        /*0c1c*/ 	.short	0x0101
        /*0c1e*/ 	.byte	0x06
	.zero		1


	//   ....[124]....
        /*0c20*/ 	.word	0x0000f390
        /*0c24*/ 	.word	0x000000ff
        /*0c28*/ 	.word	0x000001e0
        /*0c2c*/ 	.short	0x010a
        /*0c2e*/ 	.byte	0x18
	.zero		1


	//   ....[125]....
        /*0c30*/ 	.word	0x00010480
        /*0c34*/ 	.word	0x000000ff
        /*0c38*/ 	.word	0x000001a0
        /*0c3c*/ 	.short	0x0101
        /*0c3e*/ 	.byte	0x18
	.zero		1


	//   ....[126]....
        /*0c40*/ 	.word	0x00010770
        /*0c44*/ 	.word	0x000000ff
        /*0c48*/ 	.word	0x00000008
        /*0c4c*/ 	.short	0x010a
        /*0c4e*/ 	.byte	0x06
	.zero		1


	//   ....[127]....
        /*0c50*/ 	.word	0x00010790
        /*0c54*/ 	.word	0x000000ff
        /*0c58*/ 	.word	0x00000008
        /*0c5c*/ 	.short	0x010a
        /*0c5e*/ 	.byte	0x06
	.zero		1


	//   ....[128]....
        /*0c60*/ 	.word	0x00010920
        /*0c64*/ 	.word	0x000000ff
        /*0c68*/ 	.word	0x00000008
        /*0c6c*/ 	.short	0x010a
        /*0c6e*/ 	.byte	0x06
	.zero		1


	//   ....[129]....
        /*0c70*/ 	.word	0x00010940
        /*0c74*/ 	.word	0x000000ff
        /*0c78*/ 	.word	0x00000008
        /*0c7c*/ 	.short	0x010a
        /*0c7e*/ 	.byte	0x06
	.zero		1


	//   ....[130]....
        /*0c80*/ 	.word	0x00010a00
        /*0c84*/ 	.word	0x000000ff
        /*0c88*/ 	.word	0x00000000
        /*0c8c*/ 	.short	0x0101
        /*0c8e*/ 	.byte	0x05
	.zero		1


	//   ....[131]....
        /*0c90*/ 	.word	0x00010cf0
        /*0c94*/ 	.word	0x000000ff
        /*0c98*/ 	.word	0x00000000
        /*0c9c*/ 	.short	0x010a
        /*0c9e*/ 	.byte	0x06
	.zero		1


	//   ....[132]....
        /*0ca0*/ 	.word	0x00010d50
        /*0ca4*/ 	.word	0x000000ff
        /*0ca8*/ 	.word	0x00000160
        /*0cac*/ 	.short	0x010a
        /*0cae*/ 	.byte	0x09
	.zero		1


	//   ....[133]....
        /*0cb0*/ 	.word	0x00010eb0
        /*0cb4*/ 	.word	0x000000ff
        /*0cb8*/ 	.word	0x00000000
        /*0cbc*/ 	.short	0x010a
        /*0cbe*/ 	.byte	0x06
	.zero		1


	//   ....[134]....
        /*0cc0*/ 	.word	0x00010fe0
        /*0cc4*/ 	.word	0x000000ff
        /*0cc8*/ 	.word	0x00000000
        /*0ccc*/ 	.short	0x010a
        /*0cce*/ 	.byte	0x1e
	.zero		1


	//   ....[135]....
        /*0cd0*/ 	.word	0x00011280
        /*0cd4*/ 	.word	0x000000ff
        /*0cd8*/ 	.word	0x000001a0
        /*0cdc*/ 	.short	0x010a
        /*0cde*/ 	.byte	0x06
	.zero		1


	//   ....[136]....
        /*0ce0*/ 	.word	0x000113b0
        /*0ce4*/ 	.word	0x000000ff
        /*0ce8*/ 	.word	0x00000000
        /*0cec*/ 	.short	0x0101
        /*0cee*/ 	.byte	0x06
	.zero		1


	//   ....[137]....
        /*0cf0*/ 	.word	0x00011500
        /*0cf4*/ 	.word	0x000000ff
        /*0cf8*/ 	.word	0x00000160
        /*0cfc*/ 	.short	0x010a
        /*0cfe*/ 	.byte	0x06
	.zero		1


	//   ....[138]....
        /*0d00*/ 	.word	0x000115c0
        /*0d04*/ 	.word	0x000000ff
        /*0d08*/ 	.word	0x00000160
        /*0d0c*/ 	.short	0x010a
        /*0d0e*/ 	.byte	0x07
	.zero		1


	//   ....[139]....
        /*0d10*/ 	.word	0x00011680
        /*0d14*/ 	.word	0x000000ff
        /*0d18*/ 	.word	0x00000160
        /*0d1c*/ 	.short	0x010a
        /*0d1e*/ 	.byte	0x07
	.zero		1


	//   ....[140]....
        /*0d20*/ 	.word	0x00011740
        /*0d24*/ 	.word	0x00000000
        /*0d28*/ 	.word	0x00000160
        /*0d2c*/ 	.short	0x010a
        /*0d2e*/ 	.byte	0xff
	.zero		1


	//   ....[141]....
        /*0d30*/ 	.word	0x00011780
        /*0d34*/ 	.word	0x00000000
        /*0d38*/ 	.word	0x00000160
        /*0d3c*/ 	.short	0x010a
        /*0d3e*/ 	.byte	0xff
	.zero		1


	//   ....[142]....
        /*0d40*/ 	.word	0x000117f0
        /*0d44*/ 	.word	0x000000ff
        /*0d48*/ 	.word	0x00000000
        /*0d4c*/ 	.short	0x0101
        /*0d4e*/ 	.byte	0x06
	.zero		1


	//   ....[143]....
        /*0d50*/ 	.word	0x00011830
        /*0d54*/ 	.word	0x000000ff
        /*0d58*/ 	.word	0x00000190
        /*0d5c*/ 	.short	0x010a
        /*0d5e*/ 	.byte	0x04
	.zero		1


	//   ....[144]....
        /*0d60*/ 	.word	0x00011880
        /*0d64*/ 	.word	0x000000ff
        /*0d68*/ 	.word	0x00000000
        /*0d6c*/ 	.short	0x0101
        /*0d6e*/ 	.byte	0x06
	.zero		1


	//   ....[145]....
        /*0d70*/ 	.word	0x00011ad0
        /*0d74*/ 	.word	0x00000000
        /*0d78*/ 	.word	0x00000038
        /*0d7c*/ 	.short	0x010a
        /*0d7e*/ 	.byte	0xff
	.zero		1


	//   ....[146]....
        /*0d80*/ 	.word	0x00011b30
        /*0d84*/ 	.word	0x00000000
        /*0d88*/ 	.word	0x00000038
        /*0d8c*/ 	.short	0x010a
        /*0d8e*/ 	.byte	0xff
	.zero		1


	//   ....[147]....
        /*0d90*/ 	.word	0x00011b90
        /*0d94*/ 	.word	0x00000000
        /*0d98*/ 	.word	0x000001a0
        /*0d9c*/ 	.short	0x010a
        /*0d9e*/ 	.byte	0xff
	.zero		1


	//   ....[148]....
        /*0da0*/ 	.word	0x00011bf0
        /*0da4*/ 	.word	0x00000000
        /*0da8*/ 	.word	0x00000000
        /*0dac*/ 	.short	0x010a
        /*0dae*/ 	.byte	0xff
	.zero		1


	//   ....[149]....
        /*0db0*/ 	.word	0x00011c50
        /*0db4*/ 	.word	0x00000000
        /*0db8*/ 	.word	0x00000000
        /*0dbc*/ 	.short	0x010a
        /*0dbe*/ 	.byte	0xff
	.zero		1


	//   ....[150]....
        /*0dc0*/ 	.word	0x00011cb0
        /*0dc4*/ 	.word	0x00000000
        /*0dc8*/ 	.word	0x00000000
        /*0dcc*/ 	.short	0x010a
        /*0dce*/ 	.byte	0xff
	.zero		1


	//   ....[151]....
        /*0dd0*/ 	.word	0x00011d10
        /*0dd4*/ 	.word	0x00000000
        /*0dd8*/ 	.word	0x00000000
        /*0ddc*/ 	.short	0x010a
        /*0dde*/ 	.byte	0xff
	.zero		1


	//   ....[152]....
        /*0de0*/ 	.word	0x00011d70
        /*0de4*/ 	.word	0x00000000
        /*0de8*/ 	.word	0x00000000
        /*0dec*/ 	.short	0x010a
        /*0dee*/ 	.byte	0xff
	.zero		1


	//   ....[153]....
        /*0df0*/ 	.word	0x00011dd0
        /*0df4*/ 	.word	0x00000000
        /*0df8*/ 	.word	0x00000000
        /*0dfc*/ 	.short	0x010a
        /*0dfe*/ 	.byte	0xff
	.zero		1


	//   ....[154]....
        /*0e00*/ 	.word	0x00011e30
        /*0e04*/ 	.word	0x00000011
        /*0e08*/ 	.word	0x00000100
        /*0e0c*/ 	.short	0x010a
        /*0e0e*/ 	.byte	0xff
	.zero		1


	//   ....[155]....
        /*0e10*/ 	.word	0x00011e90
        /*0e14*/ 	.word	0x0000000b
        /*0e18*/ 	.word	0x00000100
        /*0e1c*/ 	.short	0x010a
        /*0e1e*/ 	.byte	0xff
	.zero		1


	//   ....[156]....
        /*0e20*/ 	.word	0x00011ee0
        /*0e24*/ 	.word	0x0000000f
        /*0e28*/ 	.word	0x000000b8
        /*0e2c*/ 	.short	0x010a
        /*0e2e*/ 	.byte	0xff
	.zero		1


	//   ....[157]....
        /*0e30*/ 	.word	0x00011f40
        /*0e34*/ 	.word	0x00000000
        /*0e38*/ 	.word	0x00000090
        /*0e3c*/ 	.short	0x010a
        /*0e3e*/ 	.byte	0xff
	.zero		1


	//   ....[158]....
        /*0e40*/ 	.word	0x00011fa0
        /*0e44*/ 	.word	0x00000000
        /*0e48*/ 	.word	0x00000098
        /*0e4c*/ 	.short	0x010a
        /*0e4e*/ 	.byte	0xff
	.zero		1


	//   ....[159]....
        /*0e50*/ 	.word	0x00012000
        /*0e54*/ 	.word	0x00000000
        /*0e58*/ 	.word	0x000000a0
        /*0e5c*/ 	.short	0x010a
        /*0e5e*/ 	.byte	0xff
	.zero		1


	//   ....[160]....
        /*0e60*/ 	.word	0x00012060
        /*0e64*/ 	.word	0x00000000
        /*0e68*/ 	.word	0x000000a8
        /*0e6c*/ 	.short	0x010a
        /*0e6e*/ 	.byte	0xff
	.zero		1


	//   ....[161]....
        /*0e70*/ 	.word	0x000120c0
        /*0e74*/ 	.word	0x00000000
        /*0e78*/ 	.word	0x000001a0
        /*0e7c*/ 	.short	0x010a
        /*0e7e*/ 	.byte	0xff
	.zero		1


	//   ....[162]....
        /*0e80*/ 	.word	0x00012120
        /*0e84*/ 	.word	0x00000000
        /*0e88*/ 	.word	0x00000090
        /*0e8c*/ 	.short	0x010a
        /*0e8e*/ 	.byte	0xff
	.zero		1


	//   ....[163]....
        /*0e90*/ 	.word	0x00012180
        /*0e94*/ 	.word	0x00000000
        /*0e98*/ 	.word	0x00000098
        /*0e9c*/ 	.short	0x010a
        /*0e9e*/ 	.byte	0xff
	.zero		1


	//   ....[164]....
        /*0ea0*/ 	.word	0x000121e0
        /*0ea4*/ 	.word	0x00000000
        /*0ea8*/ 	.word	0x000000a0
        /*0eac*/ 	.short	0x010a
        /*0eae*/ 	.byte	0xff
	.zero		1


	//   ....[165]....
        /*0eb0*/ 	.word	0x00012240
        /*0eb4*/ 	.word	0x00000000
        /*0eb8*/ 	.word	0x000001a0
        /*0ebc*/ 	.short	0x010a
        /*0ebe*/ 	.byte	0xff
	.zero		1


	//   ....[166]....
        /*0ec0*/ 	.word	0x00012300
        /*0ec4*/ 	.word	0x00000003
        /*0ec8*/ 	.word	0x00000070
        /*0ecc*/ 	.short	0x010a
        /*0ece*/ 	.byte	0xff
	.zero		1


	//   ....[167]....
        /*0ed0*/ 	.word	0x00012350
        /*0ed4*/ 	.word	0x00000061
        /*0ed8*/ 	.word	0x00000140
        /*0edc*/ 	.short	0x010a
        /*0ede*/ 	.byte	0xff
	.zero		1


	//   ....[168]....
        /*0ee0*/ 	.word	0x000123b0
        /*0ee4*/ 	.word	0x00000003
        /*0ee8*/ 	.word	0x00000078
        /*0eec*/ 	.short	0x010a
        /*0eee*/ 	.byte	0xff
	.zero		1


	//   ....[169]....
        /*0ef0*/ 	.word	0x00012410
        /*0ef4*/ 	.word	0x00000000
        /*0ef8*/ 	.word	0x00000080
        /*0efc*/ 	.short	0x010a
        /*0efe*/ 	.byte	0xff
	.zero		1


	//   ....[170]....
        /*0f00*/ 	.word	0x00012470
        /*0f04*/ 	.word	0x00000000
        /*0f08*/ 	.word	0x00000088
        /*0f0c*/ 	.short	0x010a
        /*0f0e*/ 	.byte	0xff
	.zero		1


	//   ....[171]....
        /*0f10*/ 	.word	0x000124d0
        /*0f14*/ 	.word	0x00000004
        /*0f18*/ 	.word	0x000000c0
        /*0f1c*/ 	.short	0x010a
        /*0f1e*/ 	.byte	0xff
	.zero		1


	//   ....[172]....
        /*0f20*/ 	.word	0x00012530
        /*0f24*/ 	.word	0x00000004
        /*0f28*/ 	.word	0x000001e0
        /*0f2c*/ 	.short	0x010a
        /*0f2e*/ 	.byte	0xff
	.zero		1


	//   ....[173]....
        /*0f30*/ 	.word	0x00012590
        /*0f34*/ 	.word	0x00000000
        /*0f38*/ 	.word	0x00000008
        /*0f3c*/ 	.short	0x010a
        /*0f3e*/ 	.byte	0xff
	.zero		1


	//   ....[174]....
        /*0f40*/ 	.word	0x00012670
        /*0f44*/ 	.word	0x00000000
        /*0f48*/ 	.word	0x00000008
        /*0f4c*/ 	.short	0x010a
        /*0f4e*/ 	.byte	0xff
	.zero		1


	//   ....[175]....
        /*0f50*/ 	.word	0x000126d0
        /*0f54*/ 	.word	0x00000003
        /*0f58*/ 	.word	0x00000160
        /*0f5c*/ 	.short	0x010a
        /*0f5e*/ 	.byte	0xff
	.zero		1


	//   ....[176]....
        /*0f60*/ 	.word	0x00012730
        /*0f64*/ 	.word	0x00000003
        /*0f68*/ 	.word	0x00000000
        /*0f6c*/ 	.short	0x010a
        /*0f6e*/ 	.byte	0xff
	.zero		1


	//   ....[177]....
        /*0f70*/ 	.word	0x00012790
        /*0f74*/ 	.word	0x00000003
        /*0f78*/ 	.word	0x000001a0
        /*0f7c*/ 	.short	0x010a
        /*0f7e*/ 	.byte	0xff
	.zero		1


	//   ....[178]....
        /*0f80*/ 	.word	0x000127f0
        /*0f84*/ 	.word	0x00000000
        /*0f88*/ 	.word	0x00000160
        /*0f8c*/ 	.short	0x010a
        /*0f8e*/ 	.byte	0xff
	.zero		1


	//   ....[179]....
        /*0f90*/ 	.word	0x00012850
        /*0f94*/ 	.word	0x00000000
        /*0f98*/ 	.word	0x00000160
        /*0f9c*/ 	.short	0x010a
        /*0f9e*/ 	.byte	0xff
	.zero		1


	//   ....[180]....
        /*0fa0*/ 	.word	0x000128b0
        /*0fa4*/ 	.word	0x00000000
        /*0fa8*/ 	.word	0x00000160
        /*0fac*/ 	.short	0x010a
        /*0fae*/ 	.byte	0xff
	.zero		1


	//   ....[181]....
        /*0fb0*/ 	.word	0x00012910
        /*0fb4*/ 	.word	0x00000000
        /*0fb8*/ 	.word	0x00000190
        /*0fbc*/ 	.short	0x010a
        /*0fbe*/ 	.byte	0xff
	.zero		1


	//----- nvinfo : EIATTR_NUM_MBARRIERS
	.align		4
.L_49:
        /*0fc0*/ 	.byte	0x03, 0x38
        /*0fc2*/ 	.short	0x0041


	//----- nvinfo : EIATTR_EXIT_INSTR_OFFSETS
	.align		4
        /*0fc4*/ 	.byte	0x04, 0x1c
        /*0fc6*/ 	.short	(.L_51 - .L_50)


	//   ....[0]....
.L_50:
        /*0fc8*/ 	.word	0x00003850


	//   ....[1]....
        /*0fcc*/ 	.word	0x00004e90


	//   ....[2]....
        /*0fd0*/ 	.word	0x00008830


	//   ....[3]....
        /*0fd4*/ 	.word	0x00009b80


	//   ....[4]....
        /*0fd8*/ 	.word	0x0000e8e0


	//   ....[5]....
        /*0fdc*/ 	.word	0x0000e910


	//   ....[6]....
        /*0fe0*/ 	.word	0x00010550


	//   ....[7]....
        /*0fe4*/ 	.word	0x00011ab0


	//----- nvinfo : EIATTR_INDIRECT_BRANCH_TARGETS
	.align		4
.L_51:
        /*0fe8*/ 	.byte	0x04, 0x34
        /*0fea*/ 	.short	(.L_53 - .L_52)


	//   ....[0]....
.L_52:
        /*0fec*/ 	.word	.L_x_303@srel
        /*0ff0*/ 	.short	0x0
        /*0ff2*/ 	.short	0x0
        /*0ff4*/ 	.word	0xa
        /*0ff8*/ 	.word	.L_x_304@srel
        /* <DEDUP_REMOVED lines=9> */


	//----- nvinfo : EIATTR_MAX_THREADS
	.align		4
.L_53:
        /*1020*/ 	.byte	0x04, 0x05
        /*1022*/ 	.short	(.L_55 - .L_54)
.L_54:
        /*1024*/ 	.word	0x00000180
        /*1028*/ 	.word	0x00000001
        /*102c*/ 	.word	0x00000001


	//----- nvinfo : EIATTR_CRS_STACK_SIZE
	.align		4
.L_55:
        /*1030*/ 	.byte	0x04, 0x1e
        /*1032*/ 	.short	(.L_57 - .L_56)
.L_56:
        /*1034*/ 	.word	0x00000000


	//----- nvinfo : EIATTR_CBANK_PARAM_SIZE
	.align		4
.L_57:
        /*1038*/ 	.byte	0x03, 0x19
        /*103a*/ 	.short	0x0900


	//----- nvinfo : EIATTR_PARAM_CBANK
	.align		4
        /*103c*/ 	.byte	0x04, 0x0a
        /*103e*/ 	.short	(.L_59 - .L_58)
	.align		4
.L_58:
        /*1040*/ 	.word	index@(.nv.constant0._ZN7cutlass13device_kernelINS_4gemm6kernel13GemmUniversalINS1_17GroupProblemShapeIN4cute5tupleIJiiiEEEEENS1_10collective13CollectiveMmaINS1_40MainloopSm100ArrayTmaUmmaWarpSpecializedILi7ELi8ELi4ENS6_IJNS5_1CILi2EEENSC_ILi1EEESE_EEEEENS6_IJNSC_ILi256EEENSC_ILi128EEESI_EEENS_12float_e4m3_tEPNS6_IJlSE_NSC_ILi0EEEEEESK_SN_NS5_8TiledMMAINS5_8MMA_AtomIJNS5_10MMA_TraitsINS5_25SM100_MMA_F8F6F4_2x1SM_SSEJSK_SK_fSH_SI_NS5_17integral_constantINS5_4UMMA5MajorELSU_0EEESV_NSS_INST_7ScaleInELSW_0EEESX_EEEEEENS5_6LayoutINS6_IJSE_SE_SE_EEENS6_IJSL_SL_SL_EEEEENS6_IJNS5_10UnderscoreES14_S14_EEEEENS5_18SM100_TMA_2SM_LOADENS5_14ComposedLayoutINS5_7SwizzleILi3ELi4ELi3EEENS5_18smem_ptr_flag_bitsILi8EEENS10_INS6_IJNSC_ILi8EEESI_EEENS6_IJSI_SE_EEEEEEEvNS5_8identityES17_S1H_vS1I_EENS_8epilogue10collective18CollectiveEpilogueINS1K_31Sm100PtrArrayTmaWarpSpecializedILi4ELi2ELi32ELb1ELb0EEEJNS6_IJSI_SI_SI_EEENS6_IJNS10_ISI_SE_EENS10_INSC_ILi32EEESE_EEEEENS_6half_tEPNS6_IJSE_lSL_EEES1U_S1W_NS1K_6fusion15FusionCallbacksIS1O_NS1X_17LinearCombinationIS1U_fS1U_fLNS_15FloatRoundStyleE2EEES1P_S1T_JEEENS5_5SM1004TMEM4LOAD26SM100_TMEM_LOAD_16dp256b4xENS5_13SM90_TMA_LOADENS18_IS1A_NS1B_ILi16EEENS10_INS6_IJNSC_ILi64EEES1D_EEENS6_IJSE_S29_EEEEEEENS5_17SM75_U16x8_LDSM_TENS5_14SM90_TMA_STOREES2D_NS5_17SM90_U16x8_STSM_TENS5_39AutoVectorizingCopyWithAssumedAlignmentILi128EEEEEEvvEEEEvNT_6ParamsE)
        /*1044*/ 	.short	0x0380
        /*1046*/ 	.short	0x0900


	//----- nvinfo : EIATTR_SW_WAR
	.align		4
.L_59:
        /*1048*/ 	.byte	0x04, 0x36
        /*104a*/ 	.short	(.L_61 - .L_60)
.L_60:
        /*104c*/ 	.word	0x00000008
.L_61:


//--------------------- .nv.callgraph             --------------------------
	.section	.nv.callgraph,"",@"SHT_CUDA_CALLGRAPH"
	.align	4
	.sectionentsize	8
	.align		4
        /*0000*/ 	.word	0x00000000
	.align		4
        /*0004*/ 	.word	0xffffffff
	.align		4
        /*0008*/ 	.word	index@(_ZN7cutlass13device_kernelINS_4gemm6kernel13GemmUniversalINS1_17GroupProblemShapeIN4cute5tupleIJiiiEEEEENS1_10collective13CollectiveMmaINS1_40MainloopSm100ArrayTmaUmmaWarpSpecializedILi7ELi8ELi4ENS6_IJNS5_1CILi2EEENSC_ILi1EEESE_EEEEENS6_IJNSC_ILi256EEENSC_ILi128EEESI_EEENS_12float_e4m3_tEPNS6_IJlSE_NSC_ILi0EEEEEESK_SN_NS5_8TiledMMAINS5_8MMA_AtomIJNS5_10MMA_TraitsINS5_25SM100_MMA_F8F6F4_2x1SM_SSEJSK_SK_fSH_SI_NS5_17integral_constantINS5_4UMMA5MajorELSU_0EEESV_NSS_INST_7ScaleInELSW_0EEESX_EEEEEENS5_6LayoutINS6_IJSE_SE_SE_EEENS6_IJSL_SL_SL_EEEEENS6_IJNS5_10UnderscoreES14_S14_EEEEENS5_18SM100_TMA_2SM_LOADENS5_14ComposedLayoutINS5_7SwizzleILi3ELi4ELi3EEENS5_18smem_ptr_flag_bitsILi8EEENS10_INS6_IJNSC_ILi8EEESI_EEENS6_IJSI_SE_EEEEEEEvNS5_8identityES17_S1H_vS1I_EENS_8epilogue10collective18CollectiveEpilogueINS1K_31Sm100PtrArrayTmaWarpSpecializedILi4ELi2ELi32ELb1ELb0EEEJNS6_IJSI_SI_SI_EEENS6_IJNS10_ISI_SE_EENS10_INSC_ILi32EEESE_EEEEENS_6half_tEPNS6_IJSE_lSL_EEES1U_S1W_NS1K_6fusion15FusionCallbacksIS1O_NS1X_17LinearCombinationIS1U_fS1U_fLNS_15FloatRoundStyleE2EEES1P_S1T_JEEENS5_5SM1004TMEM4LOAD26SM100_TMEM_LOAD_16dp256b4xENS5_13SM90_TMA_LOADENS18_IS1A_NS1B_ILi16EEENS10_INS6_IJNSC_ILi64EEES1D_EEENS6_IJSE_S29_EEEEEEENS5_17SM75_U16x8_LDSM_TENS5_14SM90_TMA_STOREES2D_NS5_17SM90_U16x8_STSM_TENS5_39AutoVectorizingCopyWithAssumedAlignmentILi128EEEEEEvvEEEEvNT_6ParamsE)
	.align		4
        /*000c*/ 	.word	index@(__assertfail)
	.align		4
        /*0010*/ 	.word	0x00000000
	.align		4
        /*0014*/ 	.word	0xfffffffe
	.align		4
        /*0018*/ 	.word	0x00000000
	.align		4
        /*001c*/ 	.word	0xfffffffd
	.align		4
        /*0020*/ 	.word	0x00000000
	.align		4
        /*0024*/ 	.word	0xfffffffc


//--------------------- .nv.constant4             --------------------------
	.section	.nv.constant4,"a",@progbits
	.align	8
	.align		8
.nv.constant4:
        /*0000*/ 	.dword	__assertfail
	.align		8
        /*0008*/ 	.dword	__unnamed_1
	.align		8
        /*0010*/ 	.dword	__unnamed_2
	.align		8
        /*0018*/ 	.dword	_ZN39_INTERNAL_8f148b30_4_k_cu_11a560d5_27444cuda3std3__45__cpo5beginE
	.align		8
        /*0020*/ 	.dword	_ZN39_INTERNAL_8f148b30_4_k_cu_11a560d5_27444cuda3std3__45__cpo3endE
	.align		8
        /*0028*/ 	.dword	_ZN39_INTERNAL_8f148b30_4_k_cu_11a560d5_27444cuda3std3__45__cpo6cbeginE
	.align		8
        /*0030*/ 	.dword	_ZN39_INTERNAL_8f148b30_4_k_cu_11a560d5_27444cuda3std3__45__cpo4cendE
	.align		8
        /*0038*/ 	.dword	_ZN39_INTERNAL_8f148b30_4_k_cu_11a560d5_27444cuda3std3__441_GLOBAL__N__8f148b30_4_k_cu_11a560d5_27446ignoreE
	.align		8
        /*0040*/ 	.dword	_ZN39_INTERNAL_8f148b30_4_k_cu_11a560d5_27444cuda3std3__419piecewise_constructE
	.align		8
        /*0048*/ 	.dword	_ZN39_INTERNAL_8f148b30_4_k_cu_11a560d5_27444cuda3std3__48in_placeE
	.align		8
        /*0050*/ 	.dword	_ZN39_INTERNAL_8f148b30_4_k_cu_11a560d5_27444cuda3std6ranges3__45__cpo4swapE
	.align		8
        /*0058*/ 	.dword	_ZN39_INTERNAL_8f148b30_4_k_cu_11a560d5_27444cuda3std6ranges3__45__cpo9iter_moveE
	.align		8
        /*0060*/ 	.dword	_ZN39_INTERNAL_8f148b30_4_k_cu_11a560d5_27444cute7productE
	.align		8
        /*0068*/ 	.dword	_ZN39_INTERNAL_8f148b30_4_k_cu_11a560d5_27444cute1_E
	.align		8
        /*0070*/ 	.dword	$str$24
	.align		8
        /*0078*/ 	.dword	$str$25
	.align		8
        /*0080*/ 	.dword	$str$26
	.align		8
        /*0088*/ 	.dword	$str$27


//--------------------- .nv.constant2._ZN7cutlass13device_kernelINS_4gemm6kernel13GemmUniversalINS1_17GroupProblemShapeIN4cute5tupleIJiiiEEEEENS1_10collective13CollectiveMmaINS1_40MainloopSm100ArrayTmaUmmaWarpSpecializedILi7ELi8ELi4ENS6_IJNS5_1CILi2EEENSC_ILi1EEESE_EEEEENS6_IJNSC_ILi256EEENSC_ILi128EEESI_EEENS_12float_e4m3_tEPNS6_IJlSE_NSC_ILi0EEEEEESK_SN_NS5_8TiledMMAINS5_8MMA_AtomIJNS5_10MMA_TraitsINS5_25SM100_MMA_F8F6F4_2x1SM_SSEJSK_SK_fSH_SI_NS5_17integral_constantINS5_4UMMA5MajorELSU_0EEESV_NSS_INST_7ScaleInELSW_0EEESX_EEEEEENS5_6LayoutINS6_IJSE_SE_SE_EEENS6_IJSL_SL_SL_EEEEENS6_IJNS5_10UnderscoreES14_S14_EEEEENS5_18SM100_TMA_2SM_LOADENS5_14ComposedLayoutINS5_7SwizzleILi3ELi4ELi3EEENS5_18smem_ptr_flag_bitsILi8EEENS10_INS6_IJNSC_ILi8EEESI_EEENS6_IJSI_SE_EEEEEEEvNS5_8identityES17_S1H_vS1I_EENS_8epilogue10collective18CollectiveEpilogueINS1K_31Sm100PtrArrayTmaWarpSpecializedILi4ELi2ELi32ELb1ELb0EEEJNS6_IJSI_SI_SI_EEENS6_IJNS10_ISI_SE_EENS10_INSC_ILi32EEESE_EEEEENS_6half_tEPNS6_IJSE_lSL_EEES1U_S1W_NS1K_6fusion15FusionCallbacksIS1O_NS1X_17LinearCombinationIS1U_fS1U_fLNS_15FloatRoundStyleE2EEES1P_S1T_JEEENS5_5SM1004TMEM4LOAD26SM100_TMEM_LOAD_16dp256b4xENS5_13SM90_TMA_LOADENS18_IS1A_NS1B_ILi16EEENS10_INS6_IJNSC_ILi64EEES1D_EEENS6_IJSE_S29_EEEEEEENS5_17SM75_U16x8_LDSM_TENS5_14SM90_TMA_STOREES2D_NS5_17SM90_U16x8_STSM_TENS5_39AutoVectorizingCopyWithAssumedAlignmentILi128EEEEEEvvEEEEvNT_6ParamsE --------------------------
	.section	.nv.constant2._ZN7cutlass13device_kernelINS_4gemm6kernel13GemmUniversalINS1_17GroupProblemShapeIN4cute5tupleIJiiiEEEEENS1_10collective13CollectiveMmaINS1_40MainloopSm100ArrayTmaUmmaWarpSpecializedILi7ELi8ELi4ENS6_IJNS5_1CILi2EEENSC_ILi1EEESE_EEEEENS6_IJNSC_ILi256EEENSC_ILi128EEESI_EEENS_12float_e4m3_tEPNS6_IJlSE_NSC_ILi0EEEEEESK_SN_NS5_8TiledMMAINS5_8MMA_AtomIJNS5_10MMA_TraitsINS5_25SM100_MMA_F8F6F4_2x1SM_SSEJSK_SK_fSH_SI_NS5_17integral_constantINS5_4UMMA5MajorELSU_0EEESV_NSS_INST_7ScaleInELSW_0EEESX_EEEEEENS5_6LayoutINS6_IJSE_SE_SE_EEENS6_IJSL_SL_SL_EEEEENS6_IJNS5_10UnderscoreES14_S14_EEEEENS5_18SM100_TMA_2SM_LOADENS5_14ComposedLayoutINS5_7SwizzleILi3ELi4ELi3EEENS5_18smem_ptr_flag_bitsILi8EEENS10_INS6_IJNSC_ILi8EEESI_EEENS6_IJSI_SE_EEEEEEEvNS5_8identityES17_S1H_vS1I_EENS_8epilogue10collective18CollectiveEpilogueINS1K_31Sm100PtrArrayTmaWarpSpecializedILi4ELi2ELi32ELb1ELb0EEEJNS6_IJSI_SI_SI_EEENS6_IJNS10_ISI_SE_EENS10_INSC_ILi32EEESE_EEEEENS_6half_tEPNS6_IJSE_lSL_EEES1U_S1W_NS1K_6fusion15FusionCallbacksIS1O_NS1X_17LinearCombinationIS1U_fS1U_fLNS_15FloatRoundStyleE2EEES1P_S1T_JEEENS5_5SM1004TMEM4LOAD26SM100_TMEM_LOAD_16dp256b4xENS5_13SM90_TMA_LOADENS18_IS1A_NS1B_ILi16EEENS10_INS6_IJNSC_ILi64EEES1D_EEENS6_IJSE_S29_EEEEEEENS5_17SM75_U16x8_LDSM_TENS5_14SM90_TMA_STOREES2D_NS5_17SM90_U16x8_STSM_TENS5_39AutoVectorizingCopyWithAssumedAlignmentILi128EEEEEEvvEEEEvNT_6ParamsE,"a",@progbits
	.sectionflags	@""
	.align	4
.nv.constant2._ZN7cutlass13device_kernelINS_4gemm6kernel13GemmUniversalINS1_17GroupProblemShapeIN4cute5tupleIJiiiEEEEENS1_10collective13CollectiveMmaINS1_40MainloopSm100ArrayTmaUmmaWarpSpecializedILi7ELi8ELi4ENS6_IJNS5_1CILi2EEENSC_ILi1EEESE_EEEEENS6_IJNSC_ILi256EEENSC_ILi128EEESI_EEENS_12float_e4m3_tEPNS6_IJlSE_NSC_ILi0EEEEEESK_SN_NS5_8TiledMMAINS5_8MMA_AtomIJNS5_10MMA_TraitsINS5_25SM100_MMA_F8F6F4_2x1SM_SSEJSK_SK_fSH_SI_NS5_17integral_constantINS5_4UMMA5MajorELSU_0EEESV_NSS_INST_7ScaleInELSW_0EEESX_EEEEEENS5_6LayoutINS6_IJSE_SE_SE_EEENS6_IJSL_SL_SL_EEEEENS6_IJNS5_10UnderscoreES14_S14_EEEEENS5_18SM100_TMA_2SM_LOADENS5_14ComposedLayoutINS5_7SwizzleILi3ELi4ELi3EEENS5_18smem_ptr_flag_bitsILi8EEENS10_INS6_IJNSC_ILi8EEESI_EEENS6_IJSI_SE_EEEEEEEvNS5_8identityES17_S1H_vS1I_EENS_8epilogue10collective18CollectiveEpilogueINS1K_31Sm100PtrArrayTmaWarpSpecializedILi4ELi2ELi32ELb1ELb0EEEJNS6_IJSI_SI_SI_EEENS6_IJNS10_ISI_SE_EENS10_INSC_ILi32EEESE_EEEEENS_6half_tEPNS6_IJSE_lSL_EEES1U_S1W_NS1K_6fusion15FusionCallbacksIS1O_NS1X_17LinearCombinationIS1U_fS1U_fLNS_15FloatRoundStyleE2EEES1P_S1T_JEEENS5_5SM1004TMEM4LOAD26SM100_TMEM_LOAD_16dp256b4xENS5_13SM90_TMA_LOADENS18_IS1A_NS1B_ILi16EEENS10_INS6_IJNSC_ILi64EEES1D_EEENS6_IJSE_S29_EEEEEEENS5_17SM75_U16x8_LDSM_TENS5_14SM90_TMA_STOREES2D_NS5_17SM90_U16x8_STSM_TENS5_39AutoVectorizingCopyWithAssumedAlignmentILi128EEEEEEvvEEEEvNT_6ParamsE:
        /*0000*/ 	.byte	0x70, 0x05, 0x01, 0x00, 0x10, 0x4f, 0x00, 0x00, 0x10, 0x4f, 0x00, 0x00, 0x10, 0x4f, 0x00, 0x00
        /*0010*/ 	.byte	0x10, 0x4f, 0x00, 0x00, 0x10, 0x4f, 0x00, 0x00, 0x10, 0x4f, 0x00, 0x00, 0x10, 0x4f, 0x00, 0x00
        /*0020*/ 	.byte	0x20, 0xe9, 0x00, 0x00, 0x10, 0x4f, 0x00, 0x00


//--------------------- .text._ZN7cutlass13device_kernelINS_4gemm6kernel13GemmUniversalINS1_17GroupProblemShapeIN4cute5tupleIJiiiEEEEENS1_10collective13CollectiveMmaINS1_40MainloopSm100ArrayTmaUmmaWarpSpecializedILi7ELi8ELi4ENS6_IJNS5_1CILi2EEENSC_ILi1EEESE_EEEEENS6_IJNSC_ILi256EEENSC_ILi128EEESI_EEENS_12float_e4m3_tEPNS6_IJlSE_NSC_ILi0EEEEEESK_SN_NS5_8TiledMMAINS5_8MMA_AtomIJNS5_10MMA_TraitsINS5_25SM100_MMA_F8F6F4_2x1SM_SSEJSK_SK_fSH_SI_NS5_17integral_constantINS5_4UMMA5MajorELSU_0EEESV_NSS_INST_7ScaleInELSW_0EEESX_EEEEEENS5_6LayoutINS6_IJSE_SE_SE_EEENS6_IJSL_SL_SL_EEEEENS6_IJNS5_10UnderscoreES14_S14_EEEEENS5_18SM100_TMA_2SM_LOADENS5_14ComposedLayoutINS5_7SwizzleILi3ELi4ELi3EEENS5_18smem_ptr_flag_bitsILi8EEENS10_INS6_IJNSC_ILi8EEESI_EEENS6_IJSI_SE_EEEEEEEvNS5_8identityES17_S1H_vS1I_EENS_8epilogue10collective18CollectiveEpilogueINS1K_31Sm100PtrArrayTmaWarpSpecializedILi4ELi2ELi32ELb1ELb0EEEJNS6_IJSI_SI_SI_EEENS6_IJNS10_ISI_SE_EENS10_INSC_ILi32EEESE_EEEEENS_6half_tEPNS6_IJSE_lSL_EEES1U_S1W_NS1K_6fusion15FusionCallbacksIS1O_NS1X_17LinearCombinationIS1U_fS1U_fLNS_15FloatRoundStyleE2EEES1P_S1T_JEEENS5_5SM1004TMEM4LOAD26SM100_TMEM_LOAD_16dp256b4xENS5_13SM90_TMA_LOADENS18_IS1A_NS1B_ILi16EEENS10_INS6_IJNSC_ILi64EEES1D_EEENS6_IJSE_S29_EEEEEEENS5_17SM75_U16x8_LDSM_TENS5_14SM90_TMA_STOREES2D_NS5_17SM90_U16x8_STSM_TENS5_39AutoVectorizingCopyWithAssumedAlignmentILi128EEEEEEvvEEEEvNT_6ParamsE --------------------------
	.section	.text._ZN7cutlass13device_kernelINS_4gemm6kernel13GemmUniversalINS1_17GroupProblemShapeIN4cute5tupleIJiiiEEEEENS1_10collective13CollectiveMmaINS1_40MainloopSm100ArrayTmaUmmaWarpSpecializedILi7ELi8ELi4ENS6_IJNS5_1CILi2EEENSC_ILi1EEESE_EEEEENS6_IJNSC_ILi256EEENSC_ILi128EEESI_EEENS_12float_e4m3_tEPNS6_IJlSE_NSC_ILi0EEEEEESK_SN_NS5_8TiledMMAINS5_8MMA_AtomIJNS5_10MMA_TraitsINS5_25SM100_MMA_F8F6F4_2x1SM_SSEJSK_SK_fSH_SI_NS5_17integral_constantINS5_4UMMA5MajorELSU_0EEESV_NSS_INST_7ScaleInELSW_0EEESX_EEEEEENS5_6LayoutINS6_IJSE_SE_SE_EEENS6_IJSL_SL_SL_EEEEENS6_IJNS5_10UnderscoreES14_S14_EEEEENS5_18SM100_TMA_2SM_LOADENS5_14ComposedLayoutINS5_7SwizzleILi3ELi4ELi3EEENS5_18smem_ptr_flag_bitsILi8EEENS10_INS6_IJNSC_ILi8EEESI_EEENS6_IJSI_SE_EEEEEEEvNS5_8identityES17_S1H_vS1I_EENS_8epilogue10collective18CollectiveEpilogueINS1K_31Sm100PtrArrayTmaWarpSpecializedILi4ELi2ELi32ELb1ELb0EEEJNS6_IJSI_SI_SI_EEENS6_IJNS10_ISI_SE_EENS10_INSC_ILi32EEESE_EEEEENS_6half_tEPNS6_IJSE_lSL_EEES1U_S1W_NS1K_6fusion15FusionCallbacksIS1O_NS1X_17LinearCombinationIS1U_fS1U_fLNS_15FloatRoundStyleE2EEES1P_S1T_JEEENS5_5SM1004TMEM4LOAD26SM100_TMEM_LOAD_16dp256b4xENS5_13SM90_TMA_LOADENS18_IS1A_NS1B_ILi16EEENS10_INS6_IJNSC_ILi64EEES1D_EEENS6_IJSE_S29_EEEEEEENS5_17SM75_U16x8_LDSM_TENS5_14SM90_TMA_STOREES2D_NS5_17SM90_U16x8_STSM_TENS5_39AutoVectorizingCopyWithAssumedAlignmentILi128EEEEEEvvEEEEvNT_6ParamsE,"ax",@progbits
	.align	128
.text._ZN7cutlass13device_kernelINS_4gemm6kernel13GemmUniversalINS1_17GroupProblemShapeIN4cute5tupleIJiiiEEEEENS1_10collective13CollectiveMmaINS1_40MainloopSm100ArrayTmaUmmaWarpSpecializedILi7ELi8ELi4ENS6_IJNS5_1CILi2EEENSC_ILi1EEESE_EEEEENS6_IJNSC_ILi256EEENSC_ILi128EEESI_EEENS_12float_e4m3_tEPNS6_IJlSE_NSC_ILi0EEEEEESK_SN_NS5_8TiledMMAINS5_8MMA_AtomIJNS5_10MMA_TraitsINS5_25SM100_MMA_F8F6F4_2x1SM_SSEJSK_SK_fSH_SI_NS5_17integral_constantINS5_4UMMA5MajorELSU_0EEESV_NSS_INST_7ScaleInELSW_0EEESX_EEEEEENS5_6LayoutINS6_IJSE_SE_SE_EEENS6_IJSL_SL_SL_EEEEENS6_IJNS5_10UnderscoreES14_S14_EEEEENS5_18SM100_TMA_2SM_LOADENS5_14ComposedLayoutINS5_7SwizzleILi3ELi4ELi3EEENS5_18smem_ptr_flag_bitsILi8EEENS10_INS6_IJNSC_ILi8EEESI_EEENS6_IJSI_SE_EEEEEEEvNS5_8identityES17_S1H_vS1I_EENS_8epilogue10collective18CollectiveEpilogueINS1K_31Sm100PtrArrayTmaWarpSpecializedILi4ELi2ELi32ELb1ELb0EEEJNS6_IJSI_SI_SI_EEENS6_IJNS10_ISI_SE_EENS10_INSC_ILi32EEESE_EEEEENS_6half_tEPNS6_IJSE_lSL_EEES1U_S1W_NS1K_6fusion15FusionCallbacksIS1O_NS1X_17LinearCombinationIS1U_fS1U_fLNS_15FloatRoundStyleE2EEES1P_S1T_JEEENS5_5SM1004TMEM4LOAD26SM100_TMEM_LOAD_16dp256b4xENS5_13SM90_TMA_LOADENS18_IS1A_NS1B_ILi16EEENS10_INS6_IJNSC_ILi64EEES1D_EEENS6_IJSE_S29_EEEEEEENS5_17SM75_U16x8_LDSM_TENS5_14SM90_TMA_STOREES2D_NS5_17SM90_U16x8_STSM_TENS5_39AutoVectorizingCopyWithAssumedAlignmentILi128EEEEEEvvEEEEvNT_6ParamsE:
        .type           _ZN7cutlass13device_kernelINS_4gemm6kernel13GemmUniversalINS1_17GroupProblemShapeIN4cute5tupleIJiiiEEEEENS1_10collective13CollectiveMmaINS1_40MainloopSm100ArrayTmaUmmaWarpSpecializedILi7ELi8ELi4ENS6_IJNS5_1CILi2EEENSC_ILi1EEESE_EEEEENS6_IJNSC_ILi256EEENSC_ILi128EEESI_EEENS_12float_e4m3_tEPNS6_IJlSE_NSC_ILi0EEEEEESK_SN_NS5_8TiledMMAINS5_8MMA_AtomIJNS5_10MMA_TraitsINS5_25SM100_MMA_F8F6F4_2x1SM_SSEJSK_SK_fSH_SI_NS5_17integral_constantINS5_4UMMA5MajorELSU_0EEESV_NSS_INST_7ScaleInELSW_0EEESX_EEEEEENS5_6LayoutINS6_IJSE_SE_SE_EEENS6_IJSL_SL_SL_EEEEENS6_IJNS5_10UnderscoreES14_S14_EEEEENS5_18SM100_TMA_2SM_LOADENS5_14ComposedLayoutINS5_7SwizzleILi3ELi4ELi3EEENS5_18smem_ptr_flag_bitsILi8EEENS10_INS6_IJNSC_ILi8EEESI_EEENS6_IJSI_SE_EEEEEEEvNS5_8identityES17_S1H_vS1I_EENS_8epilogue10collective18CollectiveEpilogueINS1K_31Sm100PtrArrayTmaWarpSpecializedILi4ELi2ELi32ELb1ELb0EEEJNS6_IJSI_SI_SI_EEENS6_IJNS10_ISI_SE_EENS10_INSC_ILi32EEESE_EEEEENS_6half_tEPNS6_IJSE_lSL_EEES1U_S1W_NS1K_6fusion15FusionCallbacksIS1O_NS1X_17LinearCombinationIS1U_fS1U_fLNS_15FloatRoundStyleE2EEES1P_S1T_JEEENS5_5SM1004TMEM4LOAD26SM100_TMEM_LOAD_16dp256b4xENS5_13SM90_TMA_LOADENS18_IS1A_NS1B_ILi16EEENS10_INS6_IJNSC_ILi64EEES1D_EEENS6_IJSE_S29_EEEEEEENS5_17SM75_U16x8_LDSM_TENS5_14SM90_TMA_STOREES2D_NS5_17SM90_U16x8_STSM_TENS5_39AutoVectorizingCopyWithAssumedAlignmentILi128EEEEEEvvEEEEvNT_6ParamsE,@function
        .size           _ZN7cutlass13device_kernelINS_4gemm6kernel13GemmUniversalINS1_17GroupProblemShapeIN4cute5tupleIJiiiEEEEENS1_10collective13CollectiveMmaINS1_40MainloopSm100ArrayTmaUmmaWarpSpecializedILi7ELi8ELi4ENS6_IJNS5_1CILi2EEENSC_ILi1EEESE_EEEEENS6_IJNSC_ILi256EEENSC_ILi128EEESI_EEENS_12float_e4m3_tEPNS6_IJlSE_NSC_ILi0EEEEEESK_SN_NS5_8TiledMMAINS5_8MMA_AtomIJNS5_10MMA_TraitsINS5_25SM100_MMA_F8F6F4_2x1SM_SSEJSK_SK_fSH_SI_NS5_17integral_constantINS5_4UMMA5MajorELSU_0EEESV_NSS_INST_7ScaleInELSW_0EEESX_EEEEEENS5_6LayoutINS6_IJSE_SE_SE_EEENS6_IJSL_SL_SL_EEEEENS6_IJNS5_10UnderscoreES14_S14_EEEEENS5_18SM100_TMA_2SM_LOADENS5_14ComposedLayoutINS5_7SwizzleILi3ELi4ELi3EEENS5_18smem_ptr_flag_bitsILi8EEENS10_INS6_IJNSC_ILi8EEESI_EEENS6_IJSI_SE_EEEEEEEvNS5_8identityES17_S1H_vS1I_EENS_8epilogue10collective18CollectiveEpilogueINS1K_31Sm100PtrArrayTmaWarpSpecializedILi4ELi2ELi32ELb1ELb0EEEJNS6_IJSI_SI_SI_EEENS6_IJNS10_ISI_SE_EENS10_INSC_ILi32EEESE_EEEEENS_6half_tEPNS6_IJSE_lSL_EEES1U_S1W_NS1K_6fusion15FusionCallbacksIS1O_NS1X_17LinearCombinationIS1U_fS1U_fLNS_15FloatRoundStyleE2EEES1P_S1T_JEEENS5_5SM1004TMEM4LOAD26SM100_TMEM_LOAD_16dp256b4xENS5_13SM90_TMA_LOADENS18_IS1A_NS1B_ILi16EEENS10_INS6_IJNSC_ILi64EEES1D_EEENS6_IJSE_S29_EEEEEEENS5_17SM75_U16x8_LDSM_TENS5_14SM90_TMA_STOREES2D_NS5_17SM90_U16x8_STSM_TENS5_39AutoVectorizingCopyWithAssumedAlignmentILi128EEEEEEvvEEEEvNT_6ParamsE,(.L_x_314 - _ZN7cutlass13device_kernelINS_4gemm6kernel13GemmUniversalINS1_17GroupProblemShapeIN4cute5tupleIJiiiEEEEENS1_10collective13CollectiveMmaINS1_40MainloopSm100ArrayTmaUmmaWarpSpecializedILi7ELi8ELi4ENS6_IJNS5_1CILi2EEENSC_ILi1EEESE_EEEEENS6_IJNSC_ILi256EEENSC_ILi128EEESI_EEENS_12float_e4m3_tEPNS6_IJlSE_NSC_ILi0EEEEEESK_SN_NS5_8TiledMMAINS5_8MMA_AtomIJNS5_10MMA_TraitsINS5_25SM100_MMA_F8F6F4_2x1SM_SSEJSK_SK_fSH_SI_NS5_17integral_constantINS5_4UMMA5MajorELSU_0EEESV_NSS_INST_7ScaleInELSW_0EEESX_EEEEEENS5_6LayoutINS6_IJSE_SE_SE_EEENS6_IJSL_SL_SL_EEEEENS6_IJNS5_10UnderscoreES14_S14_EEEEENS5_18SM100_TMA_2SM_LOADENS5_14ComposedLayoutINS5_7SwizzleILi3ELi4ELi3EEENS5_18smem_ptr_flag_bitsILi8EEENS10_INS6_IJNSC_ILi8EEESI_EEENS6_IJSI_SE_EEEEEEEvNS5_8identityES17_S1H_vS1I_EENS_8epilogue10collective18CollectiveEpilogueINS1K_31Sm100PtrArrayTmaWarpSpecializedILi4ELi2ELi32ELb1ELb0EEEJNS6_IJSI_SI_SI_EEENS6_IJNS10_ISI_SE_EENS10_INSC_ILi32EEESE_EEEEENS_6half_tEPNS6_IJSE_lSL_EEES1U_S1W_NS1K_6fusion15FusionCallbacksIS1O_NS1X_17LinearCombinationIS1U_fS1U_fLNS_15FloatRoundStyleE2EEES1P_S1T_JEEENS5_5SM1004TMEM4LOAD26SM100_TMEM_LOAD_16dp256b4xENS5_13SM90_TMA_LOADENS18_IS1A_NS1B_ILi16EEENS10_INS6_IJNSC_ILi64EEES1D_EEENS6_IJSE_S29_EEEEEEENS5_17SM75_U16x8_LDSM_TENS5_14SM90_TMA_STOREES2D_NS5_17SM90_U16x8_STSM_TENS5_39AutoVectorizingCopyWithAssumedAlignmentILi128EEEEEEvvEEEEvNT_6ParamsE)
        .other          _ZN7cutlass13device_kernelINS_4gemm6kernel13GemmUniversalINS1_17GroupProblemShapeIN4cute5tupleIJiiiEEEEENS1_10collective13CollectiveMmaINS1_40MainloopSm100ArrayTmaUmmaWarpSpecializedILi7ELi8ELi4ENS6_IJNS5_1CILi2EEENSC_ILi1EEESE_EEEEENS6_IJNSC_ILi256EEENSC_ILi128EEESI_EEENS_12float_e4m3_tEPNS6_IJlSE_NSC_ILi0EEEEEESK_SN_NS5_8TiledMMAINS5_8MMA_AtomIJNS5_10MMA_TraitsINS5_25SM100_MMA_F8F6F4_2x1SM_SSEJSK_SK_fSH_SI_NS5_17integral_constantINS5_4UMMA5MajorELSU_0EEESV_NSS_INST_7ScaleInELSW_0EEESX_EEEEEENS5_6LayoutINS6_IJSE_SE_SE_EEENS6_IJSL_SL_SL_EEEEENS6_IJNS5_10UnderscoreES14_S14_EEEEENS5_18SM100_TMA_2SM_LOADENS5_14ComposedLayoutINS5_7SwizzleILi3ELi4ELi3EEENS5_18smem_ptr_flag_bitsILi8EEENS10_INS6_IJNSC_ILi8EEESI_EEENS6_IJSI_SE_EEEEEEEvNS5_8identityES17_S1H_vS1I_EENS_8epilogue10collective18CollectiveEpilogueINS1K_31Sm100PtrArrayTmaWarpSpecializedILi4ELi2ELi32ELb1ELb0EEEJNS6_IJSI_SI_SI_EEENS6_IJNS10_ISI_SE_EENS10_INSC_ILi32EEESE_EEEEENS_6half_tEPNS6_IJSE_lSL_EEES1U_S1W_NS1K_6fusion15FusionCallbacksIS1O_NS1X_17LinearCombinationIS1U_fS1U_fLNS_15FloatRoundStyleE2EEES1P_S1T_JEEENS5_5SM1004TMEM4LOAD26SM100_TMEM_LOAD_16dp256b4xENS5_13SM90_TMA_LOADENS18_IS1A_NS1B_ILi16EEENS10_INS6_IJNSC_ILi64EEES1D_EEENS6_IJSE_S29_EEEEEEENS5_17SM75_U16x8_LDSM_TENS5_14SM90_TMA_STOREES2D_NS5_17SM90_U16x8_STSM_TENS5_39AutoVectorizingCopyWithAssumedAlignmentILi128EEEEEEvvEEEEvNT_6ParamsE,@"STO_CUDA_ENTRY STV_DEFAULT"
_ZN7cutlass13device_kernelINS_4gemm6kernel13GemmUniversalINS1_17GroupProblemShapeIN4cute5tupleIJiiiEEEEENS1_10collective13CollectiveMmaINS1_40MainloopSm100ArrayTmaUmmaWarpSpecializedILi7ELi8ELi4ENS6_IJNS5_1CILi2EEENSC_ILi1EEESE_EEEEENS6_IJNSC_ILi256EEENSC_ILi128EEESI_EEENS_12float_e4m3_tEPNS6_IJlSE_NSC_ILi0EEEEEESK_SN_NS5_8TiledMMAINS5_8MMA_AtomIJNS5_10MMA_TraitsINS5_25SM100_MMA_F8F6F4_2x1SM_SSEJSK_SK_fSH_SI_NS5_17integral_constantINS5_4UMMA5MajorELSU_0EEESV_NSS_INST_7ScaleInELSW_0EEESX_EEEEEENS5_6LayoutINS6_IJSE_SE_SE_EEENS6_IJSL_SL_SL_EEEEENS6_IJNS5_10UnderscoreES14_S14_EEEEENS5_18SM100_TMA_2SM_LOADENS5_14ComposedLayoutINS5_7SwizzleILi3ELi4ELi3EEENS5_18smem_ptr_flag_bitsILi8EEENS10_INS6_IJNSC_ILi8EEESI_EEENS6_IJSI_SE_EEEEEEEvNS5_8identityES17_S1H_vS1I_EENS_8epilogue10collective18CollectiveEpilogueINS1K_31Sm100PtrArrayTmaWarpSpecializedILi4ELi2ELi32ELb1ELb0EEEJNS6_IJSI_SI_SI_EEENS6_IJNS10_ISI_SE_EENS10_INSC_ILi32EEESE_EEEEENS_6half_tEPNS6_IJSE_lSL_EEES1U_S1W_NS1K_6fusion15FusionCallbacksIS1O_NS1X_17LinearCombinationIS1U_fS1U_fLNS_15FloatRoundStyleE2EEES1P_S1T_JEEENS5_5SM1004TMEM4LOAD26SM100_TMEM_LOAD_16dp256b4xENS5_13SM90_TMA_LOADENS18_IS1A_NS1B_ILi16EEENS10_INS6_IJNSC_ILi64EEES1D_EEENS6_IJSE_S29_EEEEEEENS5_17SM75_U16x8_LDSM_TENS5_14SM90_TMA_STOREES2D_NS5_17SM90_U16x8_STSM_TENS5_39AutoVectorizingCopyWithAssumedAlignmentILi128EEEEEEvvEEEEvNT_6ParamsE:
[----:B------:R-:W1:Y:S01]  /*0000*/  LDC R1, c[0x0][0x37c] ;  /* 0x0000df00ff017b82 */ /* 0x000e620000000800 */
[----:B------:R-:W2:Y:S07]  /*0010*/  S2R R0, SR_TID.X ;  /* 0x0000000000007919 */ /* 0x000eae0000002100 */
[----:B------:R-:W3:Y:S01]  /*0020*/  S2UR UR31, SR_CgaCtaId ;  /* 0x00000000001f79c3 */ /* 0x000ee20000008800 */
[----:B------:R-:W-:Y:S01]  /*0030*/  UMOV UR37, 0x4 ;  /* 0x0000000400257882 */ /* 0x000fe20000000000 */
[----:B------:R-:W4:Y:S01]  /*0040*/  LDCU UR30, c[0x0][0x370] ;  /* 0x00006e00ff1e77ac */ /* 0x000f220008000800 */
[----:B------:R-:W-:-:S05]  /*0050*/  ELECT P2, URZ, PT ;  /* 0x0000000000ff782f */ /* 0x000fca0003840000 */
[----:B------:R-:W-:Y:S08]  /*0060*/  S2UR UR42, SR_CTAID.X ;  /* 0x00000000002a79c3 */ /* 0x000ff00000002500 */
[----:B------:R-:W4:Y:S01]  /*0070*/  S2UR UR58, SR_CTAID.Y ;  /* 0x00000000003a79c3 */ /* 0x000f220000002600 */
[----:B---3--:R-:W-:Y:S02]  /*0080*/  ULOP3.LUT UR44, UR31, 0x1, URZ, 0xc0, !UPT ;  /* 0x000000011f2c7892 */ /* 0x008fe4000f8ec0ff */
[----:B------:R-:W-:Y:S01]  /*0090*/  ULOP3.LUT UR43, UR31, 0x1, URZ, 0x3c, !UPT ;  /* 0x000000011f2b7892 */ /* 0x000fe2000f8e3cff */
[----:B--2---:R-:W-:-:S05]  /*00a0*/  SHF.R.U32.HI R80, RZ, 0x5, R0 ;  /* 0x00000005ff507819 */ /* 0x004fca0000011600 */
[----:B------:R-:W2:Y:S01]  /*00b0*/  SHFL.IDX PT, R2, R80, RZ, 0x1f ;  /* 0x00001fff50027589 */ /* 0x000ea200000e0000 */
[----:B----4-:R-:W-:Y:S01]  /*00c0*/  UIMAD UR28, UR58, UR30, UR42 ;  /* 0x0000001e3a1c72a4 */ /* 0x010fe2000f8e022a */
[----:B--2---:R-:W-:-:S13]  /*00d0*/  R2UR UR21, R2 ;  /* 0x00000000021572ca */ /* 0x004fda00000e0000 */
[----:B------:R-:W-:Y:S02]  /*00e0*/  UISETP.GE.AND UP0, UPT, UR21, 0x8, UPT ;  /* 0x000000081500788c */ /* 0x000fe4000bf06270 */
[----:B------:R-:W-:Y:S02]  /*00f0*/  UISETP.GT.AND UP1, UPT, UR21, 0x3, UPT ;  /* 0x000000031500788c */ /* 0x000fe4000bf24270 */
[----:B------:R-:W-:-:S04]  /*0100*/  USEL UR37, UR37, 0x8, !UP0 ;  /* 0x0000000825257887 */ /* 0x000fc8000c000000 */
[----:B------:R-:W-:Y:S02]  /*0110*/  USEL UR37, UR37, UR21, UP1 ;  /* 0x0000001525257287 */ /* 0x000fe40008800000 */
[----:B------:R-:W-:Y:S02]  /*0120*/  ULOP3.LUT UR21, UR21, 0xfffffffc, URZ, 0xc0, !UPT ;  /* 0xfffffffc15157892 */ /* 0x000fe4000f8ec0ff */
[----:B------:R-:W-:-:S09]  /*0130*/  UISETP.NE.AND UP0, UPT, UR37, 0x2, UPT ;  /* 0x000000022500788c */ /* 0x000fd2000bf05270 */
[----:B-1----:R-:W-:Y:S05]  /*0140*/  BRA.U UP0, `(.L_x_0) ;  /* 0x0000000100f87547 */ /* 0x002fea000b800000 */
[----:B------:R-:W1:Y:S01]  /*0150*/  LDCU UR34, c[0x0][0xc1c] ;  /* 0x00018380ff2277ac */ /* 0x000e620008000800 */
[----:B------:R-:W-:Y:S01]  /*0160*/  BSSY.RECONVERGENT B0, `(.L_x_1) ;  /* 0x000003b000007945 */ /* 0x000fe20003800200 */
[----:B------:R-:W2:Y:S01]  /*0170*/  LDCU.64 UR4, c[0x0][0x820] ;  /* 0x00010400ff0477ac */ /* 0x000ea20008000a00 */
[----:B------:R-:W-:Y:S01]  /*0180*/  ELECT P0, URZ, PT ;  /* 0x0000000000ff782f */ /* 0x000fe20003800000 */
[----:B------:R-:W-:Y:S02]  /*0190*/  UIMAD UR38, UR28, 0x11, URZ ;  /* 0x000000111c2678a4 */ /* 0x000fe4000f8e02ff */
[----:B-1----:R-:W-:-:S04]  /*01a0*/  UIADD3 UR34, UPT, UPT, UR28, UR34, URZ ;  /* 0x000000221c227290 */ /* 0x002fc8000fffe0ff */
[----:B------:R-:W-:Y:S02]  /*01b0*/  UIMAD UR34, UR34, 0x11, URZ ;  /* 0x00000011222278a4 */ /* 0x000fe4000f8e02ff */
[----:B--2---:R-:W-:Y:S02]  /*01c0*/  UIMAD.WIDE.U32 UR38, UR38, 0x80, UR4 ;  /* 0x00000080262678a5 */ /* 0x004fe4000f8e0004 */
[----:B------:R-:W-:Y:S02]  /*01d0*/  UIMAD.WIDE.U32 UR34, UR34, 0x80, UR4 ;  /* 0x00000080222278a5 */ /* 0x000fe4000f8e0004 */
[----:B------:R-:W-:Y:S10]  /*01e0*/  @!P0 BRA `(.L_x_2) ;  /* 0x0000000000c88947 */ /* 0x000ff40003800000 */
[----:B------:R-:W1:Y:S01]  /*01f0*/  LDC.64 R64, c[0x0][0x400] ;  /* 0x00010000ff407b82 */ /* 0x000e620000000a00 */
[----:B------:R-:W-:Y:S02]  /*0200*/  UMOV UR4, 0x400 ;  /* 0x0000040000047882 */ /* 0x000fe40000000000 */
[----:B------:R-:W-:-:S05]  /*0210*/  ULEA UR4, UR31, UR4, 0x18 ;  /* 0x000000041f047291 */ /* 0x000fca000f8ec0ff */
[----:B------:R-:W1:Y:S08]  /*0220*/  LDC.64 R66, c[0x0][0x408] ;  /* 0x00010200ff427b82 */ /* 0x000e700000000a00 */
[----:B------:R-:W2:Y:S08]  /*0230*/  LDC.64 R60, c[0x0][0x410] ;  /* 0x00010400ff3c7b82 */ /* 0x000eb00000000a00 */
[----:B------:R-:W2:Y:S08]  /*0240*/  LDC.64 R62, c[0x0][0x418] ;  /* 0x00010600ff3e7b82 */ /* 0x000eb00000000a00 */
[----:B------:R-:W3:Y:S01]  /*0250*/  LDC.64 R56, c[0x0][0x420] ;  /* 0x00010800ff387b82 */ /* 0x000ee20000000a00 */
[----:B-1----:R1:W-:Y:S07]  /*0260*/  STS.128 [UR4+0x480], R64 ;  /* 0x00048040ff007988 */ /* 0x0023ee0008000c04 */
[----:B------:R-:W3:Y:S08]  /*0270*/  LDC.64 R58, c[0x0][0x428] ;  /* 0x00010a00ff3a7b82 */ /* 0x000ef00000000a00 */
[----:B------:R-:W4:Y:S01]  /*0280*/  LDC.64 R52, c[0x0][0x430] ;  /* 0x00010c00ff347b82 */ /* 0x000f220000000a00 */
[----:B--2---:R1:W-:Y:S07]  /*0290*/  STS.128 [UR4+0x490], R60 ;  /* 0x0004903cff007988 */ /* 0x0043ee0008000c04 */
[----:B------:R-:W4:Y:S08]  /*02a0*/  LDC.64 R54, c[0x0][0x438] ;  /* 0x00010e00ff367b82 */ /* 0x000f300000000a00 */
[----:B------:R-:W2:Y:S01]  /*02b0*/  LDC.64 R48, c[0x0][0x440] ;  /* 0x00011000ff307b82 */ /* 0x000ea20000000a00 */
[----:B---3--:R1:W-:Y:S07]  /*02c0*/  STS.128 [UR4+0x4a0], R56 ;  /* 0x0004a038ff007988 */ /* 0x0083ee0008000c04 */
[----:B------:R-:W2:Y:S08]  /*02d0*/  LDC.64 R50, c[0x0][0x448] ;  /* 0x00011200ff327b82 */ /* 0x000eb00000000a00 */
[----:B------:R-:W3:Y:S01]  /*02e0*/  LDC.64 R44, c[0x0][0x450] ;  /* 0x00011400ff2c7b82 */ /* 0x000ee20000000a00 */
[----:B----4-:R1:W-:Y:S07]  /*02f0*/  STS.128 [UR4+0x4b0], R52 ;  /* 0x0004b034ff007988 */ /* 0x0103ee0008000c04 */
        /* <DEDUP_REMOVED lines=30> */
[----:B------:R-:W4:Y:S01]  /*04e0*/  LDC.64 R6, c[0x0][0x578] ;  /* 0x00015e00ff067b82 */ /* 0x000f220000000a00 */
[----:B---3--:R1:W-:Y:S04]  /*04f0*/  STS.128 [UR4+0x560], R8 ;  /* 0x00056008ff007988 */ /* 0x0083e80008000c04 */
[----:B----4-:R1:W-:Y:S02]  /*0500*/  STS.128 [UR4+0x570], R4 ;  /* 0x00057004ff007988 */ /* 0x0103e40008000c04 */
.L_x_2:
[----:B------:R-:W-:Y:S05]  /*0510*/  BSYNC.RECONVERGENT B0 ;  /* 0x0000000000007941 */ /* 0x000fea0003800200 */
.L_x_1:
[----:B------:R-:W-:Y:S01]  /*0520*/  NOP ;  /* 0x0000000000007918 */ /* 0x000fe20000000000 */
.L_x_0:
[----:B------:R-:W-:-:S09]  /*0530*/  UISETP.NE.AND UP0, UPT, UR37, 0x3, UPT ;  /* 0x000000032500788c */ /* 0x000fd2000bf05270 */
[----:B------:R-:W-:Y:S05]  /*0540*/  BRA.U UP0, `(.L_x_3) ;  /* 0x00000001007c7547 */ /* 0x000fea000b800000 */
[----:B-1----:R-:W1:Y:S01]  /*0550*/  LDC.64 R32, c[0x0][0x900] ;  /* 0x00024000ff207b82 */ /* 0x002e620000000a00 */
[----:B------:R-:W2:Y:S01]  /*0560*/  LDCU.64 UR6, c[0x0][0xb00] ;  /* 0x00016000ff0677ac */ /* 0x000ea20008000a00 */
[----:B------:R-:W-:Y:S01]  /*0570*/  ELECT P0, URZ, PT ;  /* 0x0000000000ff782f */ /* 0x000fe20003800000 */
[----:B------:R-:W-:-:S05]  /*0580*/  UMOV UR4, 0x400 ;  /* 0x0000040000047882 */ /* 0x000fca0000000000 */
[----:B------:R-:W1:Y:S01]  /*0590*/  LDC.64 R34, c[0x0][0x908] ;  /* 0x00024200ff227b82 */ /* 0x000e620000000a00 */
[----:B------:R-:W-:Y:S02]  /*05a0*/  ULEA UR4, UR31, UR4, 0x18 ;  /* 0x000000041f047291 */ /* 0x000fe4000f8ec0ff */
[----:B------:R-:W-:-:S05]  /*05b0*/  UIMAD UR22, UR28, 0xe, URZ ;  /* 0x0000000e1c1678a4 */ /* 0x000fca000f8e02ff */
[----:B------:R-:W3:Y:S01]  /*05c0*/  LDC.64 R28, c[0x0][0x910] ;  /* 0x00024400ff1c7b82 */ /* 0x000ee20000000a00 */
[----:B--2---:R-:W-:-:S07]  /*05d0*/  UIMAD.WIDE.U32 UR22, UR22, 0x80, UR6 ;  /* 0x00000080161678a5 */ /* 0x004fce000f8e0006 */
[----:B------:R-:W3:Y:S08]  /*05e0*/  LDC.64 R30, c[0x0][0x918] ;  /* 0x00024600ff1e7b82 */ /* 0x000ef00000000a00 */
[----:B------:R-:W2:Y:S01]  /*05f0*/  LDC.64 R24, c[0x0][0x920] ;  /* 0x00024800ff187b82 */ /* 0x000ea20000000a00 */
[----:B-1----:R4:W-:Y:S07]  /*0600*/  @P0 STS.128 [UR4+0x380], R32 ;  /* 0x00038020ff000988 */ /* 0x0029ee0008000c04 */
[----:B------:R-:W2:Y:S08]  /*0610*/  LDC.64 R26, c[0x0][0x928] ;  /* 0x00024a00ff1a7b82 */ /* 0x000eb00000000a00 */
[----:B------:R-:W1:Y:S01]  /*0620*/  LDC.64 R20, c[0x0][0x930] ;  /* 0x00024c00ff147b82 */ /* 0x000e620000000a00 */
[----:B---3--:R4:W-:Y:S07]  /*0630*/  @P0 STS.128 [UR4+0x390], R28 ;  /* 0x0003901cff000988 */ /* 0x0089ee0008000c04 */
[----:B------:R-:W1:Y:S08]  /*0640*/  LDC.64 R22, c[0x0][0x938] ;  /* 0x00024e00ff167b82 */ /* 0x000e700000000a00 */
[----:B------:R-:W3:Y:S01]  /*0650*/  LDC.64 R16, c[0x0][0x940] ;  /* 0x00025000ff107b82 */ /* 0x000ee20000000a00 */
[----:B--2---:R4:W-:Y:S07]  /*0660*/  @P0 STS.128 [UR4+0x3a0], R24 ;  /* 0x0003a018ff000988 */ /* 0x0049ee0008000c04 */
        /* <DEDUP_REMOVED lines=9> */
[----:B------:R-:W3:Y:S01]  /*0700*/  LDC.64 R6, c[0x0][0x978] ;  /* 0x00025e00ff067b82 */ /* 0x000ee20000000a00 */
[----:B-1----:R4:W-:Y:S04]  /*0710*/  @P0 STS.128 [UR4+0x3e0], R8 ;  /* 0x0003e008ff000988 */ /* 0x0029e80008000c04 */
[----:B---3--:R4:W-:Y:S01]  /*0720*/  @P0 STS.128 [UR4+0x3f0], R4 ;  /* 0x0003f004ff000988 */ /* 0x0089e20008000c04 */
[----:B------:R-:W-:Y:S01]  /*0730*/  NOP ;  /* 0x0000000000007918 */ /* 0x000fe20000000000 */
.L_x_3:
[----:B------:R-:W2:Y:S02]  /*0740*/  SHFL.IDX PT, R2, R80, RZ, 0x1f ;  /* 0x00001fff50027589 */ /* 0x000ea400000e0000 */
[----:B--2---:R-:W-:-:S13]  /*0750*/  ISETP.NE.AND P0, PT, R2, RZ, PT ;  /* 0x000000ff0200720c */ /* 0x004fda0003f05270 */
[----:B------:R-:W-:Y:S05]  /*0760*/  @P0 BRA `(.L_x_4) ;  /* 0x00000000005c0947 */ /* 0x000fea0003800000 */
[----:B------:R-:W-:Y:S01]  /*0770*/  UMOV UR5, 0x400 ;  /* 0x0000040000057882 */ /* 0x000fe20000000000 */
[----:B------:R-:W-:Y:S01]  /*0780*/  UMOV UR4, 0x1 ;  /* 0x0000000100047882 */ /* 0x000fe20000000000 */
[----:B------:R-:W-:Y:S02]  /*0790*/  ULEA UR5, UR31, UR5, 0x18 ;  /* 0x000000051f057291 */ /* 0x000fe4000f8ec0ff */
[----:B------:R-:W-:-:S04]  /*07a0*/  UIADD3 UR6, UPT, UPT, -UR4, 0x100000, URZ ;  /* 0x0010000004067890 */ /* 0x000fc8000fffe1ff */
[----:B------:R-:W-:Y:S02]  /*07b0*/  USHF.L.U32 UR7, UR6, 0xb, URZ ;  /* 0x0000000b06077899 */ /* 0x000fe400080006ff */
[----:B------:R-:W-:Y:S01]  /*07c0*/  USHF.L.U32 UR6, UR6, 0x1, URZ ;  /* 0x0000000106067899 */ /* 0x000fe200080006ff */
[----:B------:R-:W-:Y:S01]  /*07d0*/  ELECT P0, URZ, PT ;  /* 0x0000000000ff782f */ /* 0x000fe20003800000 */
[----:B------:R-:W2:Y:S10]  /*07e0*/  FENCE.VIEW.ASYNC.S ;  /* 0x00000000000073c6 */ /* 0x000eb40000000000 */
[----:B--2---:R2:W3:Y:S01]  /*07f0*/  SYNCS.EXCH.64 URZ, [UR5], UR6 ;  /* 0x0000000605ff75b2 */ /* 0x0044e20008000100 */
[----:B------:R2:W1:Y:S01]  /*0800*/  SYNCS.EXCH.64 URZ, [UR5+0x38], UR6 ;  /* 0x0000380605ff75b2 */ /* 0x0004620008000100 */
        /* <DEDUP_REMOVED lines=11> */
[----:B------:R2:W1:Y:S02]  /*08c0*/  SYNCS.EXCH.64 URZ, [UR5+0x68], UR6 ;  /* 0x0000680605ff75b2 */ /* 0x0004640008000100 */
[----:B--2---:R-:W-:Y:S01]  /*08d0*/  NOP ;  /* 0x0000000000007918 */ /* 0x004fe20000000000 */
.L_x_4:
[----:B------:R-:W2:Y:S01]  /*08e0*/  SHFL.IDX PT, R2, R80, RZ, 0x1f ;  /* 0x00001fff50027589 */ /* 0x000ea200000e0000 */
[----:B------:R-:W-:Y:S01]  /*08f0*/  NOP ;  /* 0x0000000000007918 */ /* 0x000fe20000000000 */
[----:B--2---:R-:W-:-:S13]  /*0900*/  ISETP.NE.AND P0, PT, R2, 0x1, PT ;  /* 0x000000010200780c */ /* 0x004fda0003f05270 */
[----:B------:R-:W-:Y:S05]  /*0910*/  @P0 BRA `(.L_x_5) ;  /* 0x0000000000540947 */ /* 0x000fea0003800000 */
[----:B------:R-:W-:Y:S01]  /*0920*/  UMOV UR6, 0x400 ;  /* 0x0000040000067882 */ /* 0x000fe20000000000 */
[----:B------:R-:W-:Y:S01]  /*0930*/  UMOV UR5, 0x20 ;  /* 0x0000002000057882 */ /* 0x000fe20000000000 */
[----:B------:R-:W-:Y:S01]  /*0940*/  UMOV UR4, 0x80 ;  /* 0x0000008000047882 */ /* 0x000fe20000000000 */
[----:B------:R-:W-:Y:S02]  /*0950*/  ULEA UR6, UR31, UR6, 0x18 ;  /* 0x000000061f067291 */ /* 0x000fe4000f8ec0ff */
[----:B------:R-:W-:-:S04]  /*0960*/  UIADD3 UR8, UPT, UPT, -UR5, 0x100000, URZ ;  /* 0x0010000005087890 */ /* 0x000fc8000fffe1ff */
[----:B------:R-:W-:Y:S02]  /*0970*/  USHF.L.U32 UR9, UR8, 0xb, URZ ;  /* 0x0000000b08097899 */ /* 0x000fe400080006ff */
[----:B------:R-:W-:Y:S02]  /*0980*/  USHF.L.U32 UR8, UR8, 0x1, URZ ;  /* 0x0000000108087899 */ /* 0x000fe400080006ff */
[----:B------:R-:W-:-:S04]  /*0990*/  UIADD3 UR4, UPT, UPT, -UR4, 0x100000, URZ ;  /* 0x0010000004047890 */ /* 0x000fc8000fffe1ff */
[----:B------:R-:W-:Y:S02]  /*09a0*/  USHF.L.U32 UR5, UR4, 0xb, URZ ;  /* 0x0000000b04057899 */ /* 0x000fe400080006ff */
[----:B------:R-:W-:Y:S01]  /*09b0*/  USHF.L.U32 UR4, UR4, 0x1, URZ ;  /* 0x0000000104047899 */ /* 0x000fe200080006ff */
[----:B------:R-:W-:Y:S01]  /*09c0*/  ELECT P0, URZ, PT ;  /* 0x0000000000ff782f */ /* 0x000fe20003800000 */
[----:B------:R-:W2:Y:S02]  /*09d0*/  FENCE.VIEW.ASYNC.S ;  /* 0x00000000000073c6 */ /* 0x000ea40000000000 */
[----:B--2---:R2:W1:Y:S08]  /*09e0*/  SYNCS.EXCH.64 URZ, [UR6+0x70], UR8 ;  /* 0x0000700806ff75b2 */ /* 0x0044700008000100 */
[----:B------:R2:W1:Y:S01]  /*09f0*/  SYNCS.EXCH.64 URZ, [UR6+0x90], UR4 ;  /* 0x0000900406ff75b2 */ /* 0x0004620008000100 */
[----:B------:R2:W1:Y:S01]  /*0a00*/  SYNCS.EXCH.64 URZ, [UR6+0x78], UR8 ;  /* 0x0000780806ff75b2 */ /* 0x0004620008000100 */
[----:B------:R2:W1:Y:S01]  /*0a10*/  SYNCS.EXCH.64 URZ, [UR6+0x98], UR4 ;  /* 0x0000980406ff75b2 */ /* 0x0004620008000100 */
[----:B------:R2:W1:Y:S01]  /*0a20*/  SYNCS.EXCH.64 URZ, [UR6+0x80], UR8 ;  /* 0x0000800806ff75b2 */ /* 0x0004620008000100 */
[----:B------:R2:W1:Y:S01]  /*0a30*/  SYNCS.EXCH.64 URZ, [UR6+0xa0], UR4 ;  /* 0x0000a00406ff75b2 */ /* 0x0004620008000100 */
[----:B------:R2:W1:Y:S01]  /*0a40*/  SYNCS.EXCH.64 URZ, [UR6+0x88], UR8 ;  /* 0x0000880806ff75b2 */ /* 0x0004620008000100 */
[----:B------:R2:W1:Y:S01]  /*0a50*/  SYNCS.EXCH.64 URZ, [UR6+0xa8], UR4 ;  /* 0x0000a80406ff75b2 */ /* 0x0004620008000100 */
[----:B------:R-:W-:Y:S01]  /*0a60*/  NOP ;  /* 0x0000000000007918 */ /* 0x000fe20000000000 */
.L_x_5:
[----:B------:R-:W5:Y:S01]  /*0a70*/  SHFL.IDX PT, R2, R80, RZ, 0x1f ;  /* 0x00001fff50027589 */ /* 0x000f6200000e0000 */
[----:B------:R-:W-:Y:S01]  /*0a80*/  NOP ;  /* 0x0000000000007918 */ /* 0x000fe20000000000 */
[----:B-----5:R-:W-:-:S13]  /*0a90*/  ISETP.NE.AND P0, PT, R2, 0x3, PT ;  /* 0x000000030200780c */ /* 0x020fda0003f05270 */
[----:B------:R-:W-:Y:S05]  /*0aa0*/  @P0 BRA `(.L_x_6) ;  /* 0x00000000002c0947 */ /* 0x000fea0003800000 */
[----:B--2---:R-:W-:Y:S01]  /*0ab0*/  UMOV UR5, 0x400 ;  /* 0x0000040000057882 */ /* 0x004fe20000000000 */
[----:B------:R-:W-:Y:S01]  /*0ac0*/  UMOV UR4, 0x20 ;  /* 0x0000002000047882 */ /* 0x000fe20000000000 */
[----:B------:R-:W-:Y:S02]  /*0ad0*/  ULEA UR5, UR31, UR5, 0x18 ;  /* 0x000000051f057291 */ /* 0x000fe4000f8ec0ff */
[----:B------:R-:W-:-:S04]  /*0ae0*/  UIADD3 UR6, UPT, UPT, -UR4, 0x100000, URZ ;  /* 0x0010000004067890 */ /* 0x000fc8000fffe1ff */
[----:B------:R-:W-:Y:S02]  /*0af0*/  USHF.L.U32 UR7, UR6, 0xb, URZ ;  /* 0x0000000b06077899 */ /* 0x000fe400080006ff */
[----:B------:R-:W-:Y:S01]  /*0b00*/  USHF.L.U32 UR6, UR6, 0x1, URZ ;  /* 0x0000000106067899 */ /* 0x000fe200080006ff */
[----:B------:R-:W-:Y:S01]  /*0b10*/  ELECT P0, URZ, PT ;  /* 0x0000000000ff782f */ /* 0x000fe20003800000 */
[----:B------:R-:W2:Y:S10]  /*0b20*/  FENCE.VIEW.ASYNC.S ;  /* 0x00000000000073c6 */ /* 0x000eb40000000000 */
[----:B--2---:R2:W1:Y:S01]  /*0b30*/  SYNCS.EXCH.64 URZ, [UR5+0xb0], UR6 ;  /* 0x0000b00605ff75b2 */ /* 0x0044620008000100 */
[----:B------:R2:W1:Y:S01]  /*0b40*/  SYNCS.EXCH.64 URZ, [UR5+0xb8], UR6 ;  /* 0x0000b80605ff75b2 */ /* 0x0004620008000100 */
[----:B------:R-:W-:Y:S01]  /*0b50*/  NOP ;  /* 0x0000000000007918 */ /* 0x000fe20000000000 */
.L_x_6:
[----:B------:R-:W5:Y:S01]  /*0b60*/  SHFL.IDX PT, R2, R80, RZ, 0x1f ;  /* 0x00001fff50027589 */ /* 0x000f6200000e0000 */
[----:B------:R-:W-:Y:S01]  /*0b70*/  NOP ;  /* 0x0000000000007918 */ /* 0x000fe20000000000 */
[----:B-----5:R-:W-:-:S13]  /*0b80*/  ISETP.NE.AND P0, PT, R2, 0x4, PT ;  /* 0x000000040200780c */ /* 0x020fda0003f05270 */
[----:B------:R-:W-:Y:S05]  /*0b90*/  @P0 BRA `(.L_x_7) ;  /* 0x0000000000740947 */ /* 0x000fea0003800000 */
[----:B--2---:R-:W-:Y:S01]  /*0ba0*/  UMOV UR6, 0x400 ;  /* 0x0000040000067882 */ /* 0x004fe20000000000 */
        /* <DEDUP_REMOVED lines=28> */
.L_x_7:
        /* <DEDUP_REMOVED lines=33> */
.L_x_8:
[----:B------:R-:W5:Y:S01]  /*0f80*/  SHFL.IDX PT, R2, R80, RZ, 0x1f ;  /* 0x00001fff50027589 */ /* 0x000f6200000e0000 */
[----:B------:R-:W-:Y:S01]  /*0f90*/  ISETP.NE.OR P0, PT, RZ, UR37, !P2 ;  /* 0x00000025ff007c0c */ /* 0x000fe2000d705670 */
        /* <DEDUP_REMOVED lines=24> */
.L_x_9:
[----:B------:R-:W-:Y:S01]  /*1120*/  VOTEU.ALL UP0, P0 ;  /* 0x0000000000ff7886 */ /* 0x000fe20000000000 */
[----:B--2---:R-:W-:Y:S01]  /*1130*/  UMOV UR4, 0x20 ;  /* 0x0000002000047882 */ /* 0x004fe20000000000 */
[----:B------:R-:W-:Y:S01]  /*1140*/  UISETP.NE.AND UP1, UPT, UR37, 0x2, UPT ;  /* 0x000000022500788c */ /* 0x000fe2000bf25270 */
[----:B------:R-:W-:Y:S02]  /*1150*/  NOP ;  /* 0x0000000000007918 */ /* 0x000fe40000000000 */
[----:B------:R-:W-:Y:S01]  /*1160*/  @!UP0 UMOV UR5, 0x400 ;  /* 0x0000040000058882 */ /* 0x000fe20000000000 */
[----:B------:R-:W-:-:S04]  /*1170*/  @!UP0 UIADD3 UR6, UPT, UPT, -UR4, 0x100000, URZ ;  /* 0x0010000004068890 */ /* 0x000fc8000fffe1ff */
[----:B------:R-:W-:Y:S02]  /*1180*/  @!UP0 USHF.L.U32 UR7, UR6, 0xb, URZ ;  /* 0x0000000b06078899 */ /* 0x000fe400080006ff */
[----:B------:R-:W-:Y:S02]  /*1190*/  @!UP0 USHF.L.U32 UR6, UR6, 0x1, URZ ;  /* 0x0000000106068899 */ /* 0x000fe400080006ff */
[----:B------:R-:W-:Y:S01]  /*11a0*/  @!UP0 ULEA UR5, UR31, UR5, 0x18 ;  /* 0x000000051f058291 */ /* 0x000fe2000f8ec0ff */
[----:B------:R-:W2:Y:S01]  /*11b0*/  LDCU UR4, c[0x0][0x36c] ;  /* 0x00006d80ff0477ac */ /* 0x000ea20008000800 */
[----:B------:R-:W-:Y:S01]  /*11c0*/  VOTEU.ALL UP0, P0 ;  /* 0x0000000000ff7886 */ /* 0x000fe20000000000 */
[----:B------:R-:W-:Y:S02]  /*11d0*/  USEL UR20, URZ, 0x1, UP1 ;  /* 0x00000001ff147887 */ /* 0x000fe40008800000 */
[----:B------:R-:W-:Y:S01]  /*11e0*/  UISETP.EQ.AND UP2, UPT, UR44, URZ, !UP1 ;  /* 0x000000ff2c00728c */ /* 0x000fe2000cf42270 */
[----:B------:R-:W5:Y:S06]  /*11f0*/  FENCE.VIEW.ASYNC.S ;  /* 0x00000000000073c6 */ /* 0x000f6c0000000000 */
[----:B-----5:R1:W1:Y:S01]  /*1200*/  @!UP0 SYNCS.EXCH.64 URZ, [UR5+0x190], UR6 ;  /* 0x0001900605ff85b2 */ /* 0x0202620008000100 */
[----:B------:R-:W-:Y:S01]  /*1210*/  UISETP.NE.AND UP0, UPT, UR37, URZ, UPT ;  /* 0x000000ff2500728c */ /* 0x000fe2000bf05270 */
[----:B------:R-:W-:-:S03]  /*1220*/  PLOP3.LUT P2, PT, P2, PT, UP2, 0x80, 0x8 ;  /* 0x000000000008781c */ /* 0x000fc6000174f028 */
[----:B------:R-:W-:Y:S02]  /*1230*/  USEL UR29, UR20, 0x2, UP0 ;  /* 0x00000002141d7887 */ /* 0x000fe40008000000 */
[----:B--2---:R-:W-:-:S09]  /*1240*/  UISETP.EQ.U32.AND UP0, UPT, UR4, 0x1, UPT ;  /* 0x000000010400788c */ /* 0x004fd2000bf02070 */
[----:B------:R-:W-:Y:S05]  /*1250*/  BRA.U !UP0, `(.L_x_10) ;  /* 0x0000000108087547 */ /* 0x000fea000b800000 */
[----:B-1-3--:R-:W-:Y:S01]  /*1260*/  UCGABAR_ARV ;  /* 0x00000000000079c7 */ /* 0x00afe20008000000 */
[----:B------:R-:W-:Y:S05]  /*1270*/  BRA `(.L_x_11) ;  /* 0x0000000000047947 */ /* 0x000fea0003800000 */
.L_x_10:
[----:B-1-3--:R-:W-:Y:S01]  /*1280*/  NOP ;  /* 0x0000000000007918 */ /* 0x00afe20000000000 */
.L_x_11:
[----:B----4-:R-:W1:Y:S01]  /*1290*/  LDC.64 R4, c[0x0][0xbf0] ;  /* 0x0002fc00ff047b82 */ /* 0x010e620000000a00 */
[----:B------:R-:W1:Y:S01]  /*12a0*/  LDCU.64 UR50, c[0x0][0x358] ;  /* 0x00006b00ff3277ac */ /* 0x000e620008000a00 */
[----:B------:R-:W2:Y:S01]  /*12b0*/  LDCU UR27, c[0x0][0xc0c] ;  /* 0x00018180ff1b77ac */ /* 0x000ea20008000800 */
[----:B------:R-:W2:Y:S01]  /*12c0*/  LDCU UR4, c[0x0][0xbdc] ;  /* 0x00017b80ff0477ac */ /* 0x000ea20008000800 */
[----:B------:R-:W3:Y:S01]  /*12d0*/  LDCU UR26, c[0x0][0xc10] ;  /* 0x00018200ff1a77ac */ /* 0x000ee20008000800 */
[----:B------:R-:W4:Y:S01]  /*12e0*/  LDCU.128 UR12, c[0x0][0xba0] ;  /* 0x00017400ff0c77ac */ /* 0x000f220008000c00 */
[----:B------:R-:W4:Y:S01]  /*12f0*/  LDCU.128 UR8, c[0x0][0xbb0] ;  /* 0x00017600ff0877ac */ /* 0x000f220008000c00 */
[----:B-1----:R-:W4:Y:S01]  /*1300*/  LDG.E R9, desc[UR50][R4.64] ;  /* 0x0000003204097981 */ /* 0x002f22000c1e1900 */
[----:B------:R-:W1:Y:S03]  /*1310*/  LDCU UR45, c[0x0][0xbe8] ;  /* 0x00017d00ff2d77ac */ /* 0x000e660008000800 */
[----:B------:R1:W4:Y:S01]  /*1320*/  LDG.E R3, desc[UR50][R4.64+0x4] ;  /* 0x0000043204037981 */ /* 0x000322000c1e1900 */
[----:B--2---:R-:W-:Y:S01]  /*1330*/  USHF.L.U32 UR27, UR27, UR4, URZ ;  /* 0x000000041b1b7299 */ /* 0x004fe200080006ff */
[----:B------:R-:W-:Y:S01]  /*1340*/  LOP3.LUT R8, R0, 0x1f, RZ, 0xc0, !PT ;  /* 0x0000001f00087812 */ /* 0x000fe200078ec0ff */
[----:B---3--:R-:W-:Y:S01]  /*1350*/  USHF.L.U32 UR26, UR26, UR4, URZ ;  /* 0x000000041a1a7299 */ /* 0x008fe200080006ff */
[----:B------:R-:W-:Y:S01]  /*1360*/  CS2R R6, SRZ ;  /* 0x0000000000067805 */ /* 0x000fe2000001ff00 */
[----:B------:R-:W2:Y:S01]  /*1370*/  LDCU.128 UR4, c[0x0][0xbc0] ;  /* 0x00017800ff0477ac */ /* 0x000ea20008000c00 */
[----:B----4-:R-:W-:Y:S01]  /*1380*/  UISETP.NE.U32.AND UP3, UPT, UR14, URZ, UPT ;  /* 0x000000ff0e00728c */ /* 0x010fe2000bf65070 */
[----:B------:R-:W-:Y:S01]  /*1390*/  UMOV UR36, 0x400 ;  /* 0x0000040000247882 */ /* 0x000fe20000000000 */
[----:B------:R-:W-:Y:S01]  /*13a0*/  UISETP.NE.AND UP5, UPT, UR37, 0x8, UPT ;  /* 0x000000082500788c */ /* 0x000fe2000bfa5270 */
[----:B------:R-:W3:Y:S01]  /*13b0*/  LDCU UR40, c[0x0][0xbe0] ;  /* 0x00017c00ff2877ac */ /* 0x000ee20008000800 */
[----:B-1----:R-:W-:Y:S01]  /*13c0*/  ISETP.GE.AND P0, PT, R8, UR45, PT ;  /* 0x0000002d08007c0c */ /* 0x002fe2000bf06270 */
[----:B------:R-:W-:Y:S01]  /*13d0*/  UISETP.NE.AND UP1, UPT, UR37, 0x1, UPT ;  /* 0x000000012500788c */ /* 0x000fe2000bf25270 */
[----:B------:R-:W-:-:S05]  /*13e0*/  CS2R.32 R21, SR_CgaSize ;  /* 0x0000000000157805 */ /* 0x000fca0000008a00 */
[----:B------:R-:W-:-:S05]  /*13f0*/  IMAD R21, R21, -0xa0, RZ ;  /* 0xffffff6015157824 */ /* 0x000fca00078e02ff */
[----:B------:R-:W-:-:S14]  /*1400*/  R2UR UR33, R21 ;  /* 0x00000000152172ca */ /* 0x000fdc00000e0000 */
[----:B------:R-:W1:Y:S01]  /*1410*/  LDCU UR33, c[0x0][UR33+0x2b0] ;  /* 0x00005600212177ac */ /* 0x000e620008000800 */
[----:B------:R-:W-:-:S05]  /*1420*/  CS2R.32 R21, SR_CgaSize ;  /* 0x0000000000157805 */ /* 0x000fca0000008a00 */
[----:B------:R-:W-:-:S05]  /*1430*/  IMAD R21, R21, -0xa0, RZ ;  /* 0xffffff6015157824 */ /* 0x000fca00078e02ff */
[----:B------:R-:W-:-:S14]  /*1440*/  R2UR UR24, R21 ;  /* 0x00000000151872ca */ /* 0x000fdc00000e0000 */
[----:B------:R-:W4:Y:S01]  /*1450*/  LDCU UR24, c[0x0][UR24+0x2b4] ;  /* 0x00005680181877ac */ /* 0x000f220008000800 */
[----:B------:R-:W-:Y:S02]  /*1460*/  IMAD.U32 R5, RZ, RZ, UR27 ;  /* 0x0000001bff057e24 */ /* 0x000fe4000f8e00ff */
[----:B------:R-:W-:Y:S01]  /*1470*/  IMAD.U32 R4, RZ, RZ, UR26 ;  /* 0x0000001aff047e24 */ /* 0x000fe2000f8e00ff */
[----:B------:R-:W-:Y:S01]  /*1480*/  UISETP.NE.AND.EX UP3, UPT, UR15, URZ, UPT, UP3 ;  /* 0x000000ff0f00728c */ /* 0x000fe2000bf65330 */
[----:B------:R-:W2:Y:S01]  /*1490*/  @!P0 LDC.64 R12, c[0x0][0xbf0] ;  /* 0x0002fc00ff0c8b82 */ /* 0x000ea20000000a00 */
[----:B------:R-:W-:Y:S01]  /*14a0*/  IABS R2, R5 ;  /* 0x0000000500027213 */ /* 0x000fe20000000000 */
[----:B------:R-:W3:Y:S03]  /*14b0*/  LDCU UR17, c[0x0][0x374] ;  /* 0x00006e80ff1177ac */ /* 0x000ee60008000800 */
[----:B------:R-:W-:Y:S01]  /*14c0*/  R2UR UR48, R2 ;  /* 0x00000000023072ca */ /* 0x000fe200000e0000 */
[----:B------:R-:W3:Y:S01]  /*14d0*/  LDCU.U8 UR16, c[0x0][0xbd8] ;  /* 0x00017b00ff1077ac */ /* 0x000ee20008000000 */
[----:B------:R-:W-:-:S04]  /*14e0*/  IABS R2, R4 ;  /* 0x0000000400027213 */ /* 0x000fc80000000000 */
[----:B------:R-:W-:-:S07]  /*14f0*/  R2UR UR47, R2 ;  /* 0x00000000022f72ca */ /* 0x000fce00000e0000 */
[----:B------:R-:W1:Y:S01]  /*1500*/  I2F.RP R2, UR48 ;  /* 0x0000003000027d06 */ /* 0x000e620008209400 */
[----:B------:R-:W-:Y:S01]  /*1510*/  ULEA UR36, UR31, UR36, 0x18 ;  /* 0x000000241f247291 */ /* 0x000fe2000f8ec0ff */
[----:B------:R-:W-:Y:S01]  /*1520*/  I2FP.F32.U32 R10, UR42 ;  /* 0x0000002a000a7c45 */ /* 0x000fe20008201000 */
[----:B--2---:R-:W-:-:S05]  /*1530*/  @!P0 IMAD.WIDE.U32 R12, R8, 0xc, R12 ;  /* 0x0000000c080c8825 */ /* 0x004fca00078e000c */
[----:B-1----:R-:W1:Y:S01]  /*1540*/  MUFU.RCP R2, R2 ;  /* 0x0000000200027308 */ /* 0x002e620000001000 */
[----:B------:R-:W-:Y:S01]  /*1550*/  FMUL R10, R10, UR33 ;  /* 0x000000210a0a7c20 */ /* 0x000fe20008400000 */
[----:B------:R2:W5:Y:S04]  /*1560*/  @!P0 LDG.E R6, desc[UR50][R12.64] ;  /* 0x000000320c068981 */ /* 0x000568000c1e1900 */
[----:B------:R2:W5:Y:S01]  /*1570*/  @!P0 LDG.E R7, desc[UR50][R12.64+0x4] ;  /* 0x000004320c078981 */ /* 0x000562000c1e1900 */
[----:B------:R-:W-:Y:S01]  /*1580*/  UMOV UR33, URZ ;  /* 0x000000ff00217c82 */ /* 0x000fe20008000000 */
[----:B------:R-:W-:Y:S01]  /*1590*/  F2I.U32.TRUNC.NTZ R10, R10 ;  /* 0x0000000a000a7305 */ /* 0x000fe2000020f000 */
[----:B------:R-:W-:-:S05]  /*15a0*/  CS2R.32 R21, SR_CgaSize ;  /* 0x0000000000157805 */ /* 0x000fca0000008a00 */
[----:B------:R-:W-:-:S05]  /*15b0*/  IMAD R21, R21, -0xa0, RZ ;  /* 0xffffff6015157824 */ /* 0x000fca00078e02ff */
[----:B------:R-:W-:-:S14]  /*15c0*/  R2UR UR56, R21 ;  /* 0x00000000153872ca */ /* 0x000fdc00000e0000 */
[----:B------:R-:W2:Y:S01]  /*15d0*/  LDCU UR56, c[0x0][UR56+0x2a0] ;  /* 0x00005400383877ac */ /* 0x000ea20008000800 */
[----:B------:R-:W-:Y:S01]  /*15e0*/  LOP3.LUT R11, R11, 0xfffffffd, RZ, 0xc0, !PT ;  /* 0xfffffffd0b0b7812 */ /* 0x000fe200078ec0ff */
[----:B------:R-:W-:Y:S01]  /*15f0*/  IMAD.MOV.U32 R21, RZ, RZ, RZ ;  /* 0x000000ffff157224 */ /* 0x000fe200078e00ff */
[----:B---3--:R-:W-:Y:S02]  /*1600*/  ISETP.NE.AND P3, PT, RZ, UR16, PT ;  /* 0x00000010ff007c0c */ /* 0x008fe4000bf65270 */
[----:B------:R-:W-:-:S05]  /*1610*/  CS2R.32 R17, SR_CgaSize ;  /* 0x0000000000117805 */ /* 0x000fca0000008a00 */
[----:B------:R-:W-:-:S05]  /*1620*/  IMAD R17, R17, -0xa0, RZ ;  /* 0xffffff6011117824 */ /* 0x000fca00078e02ff */
[----:B------:R-:W-:-:S14]  /*1630*/  R2UR UR54, R17 ;  /* 0x00000000113672ca */ /* 0x000fdc00000e0000 */
[----:B------:R-:W3:Y:S01]  /*1640*/  LDCU UR54, c[0x0][UR54+0x2a4] ;  /* 0x00005480363677ac */ /* 0x000ee20008000800 */
[----:B------:R-:W-:Y:S02]  /*1650*/  IMAD.MOV.U32 R17, RZ, RZ, -0x1 ;  /* 0xffffffffff117424 */ /* 0x000fe400078e00ff */
[----:B-1----:R-:W-:Y:S01]  /*1660*/  VIADD R2, R2, 0xffffffe ;  /* 0x0ffffffe02027836 */ /* 0x002fe20000000000 */
[----:B------:R-:W-:-:S05]  /*1670*/  UISETP.NE.AND UP0, UPT, UR37, URZ, UPT ;  /* 0x000000ff2500728c */ /* 0x000fca000bf05270 */
[----:B------:R-:W-:Y:S01]  /*1680*/  F2I.FTZ.U32.TRUNC.NTZ R2, R2 ;  /* 0x0000000200027305 */ /* 0x000fe2000021f000 */
[----:B------:R-:W-:Y:S02]  /*1690*/  R2UR UR59, R9 ;  /* 0x00000000093b72ca */ /* 0x000fe400000e0000 */
[----:B------:R-:W-:Y:S02]  /*16a0*/  I2FP.F32.U32 R9, UR58 ;  /* 0x0000003a00097c45 */ /* 0x000fe40008201000 */
[----:B------:R-:W-:-:S03]  /*16b0*/  R2UR UR19, R3 ;  /* 0x00000000031372ca */ /* 0x000fc600000e0000 */
[----:B------:R-:W1:Y:S01]  /*16c0*/  I2F.RP R3, UR47 ;  /* 0x0000002f00037d06 */ /* 0x000e620008209400 */
[----:B----4-:R-:W-:-:S05]  /*16d0*/  FMUL R9, R9, UR24 ;  /* 0x0000001809097c20 */ /* 0x010fca0008400000 */
[----:B------:R-:W-:Y:S02]  /*16e0*/  UIADD3 UR32, UP2, UPT, UR59, UR12, URZ ;  /* 0x0000000c3b207290 */ /* 0x000fe4000ff5e0ff */
[----:B------:R-:W-:Y:S02]  /*16f0*/  F2I.U32.TRUNC.NTZ R9, R9 ;  /* 0x0000000900097305 */ /* 0x000fe4000020f000 */
[----:B------:R-:W-:Y:S02]  /*1700*/  ULEA.HI.X.SX32 UR59, UR59, UR13, 0x1, UP2 ;  /* 0x0000000d3b3b7291 */ /* 0x000fe400090f0eff */
[----:B------:R-:W-:Y:S02]  /*1710*/  UIADD3 UR32, UP2, UPT, UR32, -0x1, URZ ;  /* 0xffffffff20207890 */ /* 0x000fe4000ff5e0ff */
[----:B------:R-:W-:Y:S02]  /*1720*/  UIADD3 UR25, UP4, UPT, UR19, UR10, URZ ;  /* 0x0000000a13197290 */ /* 0x000fe4000ff9e0ff */
[----:B-1----:R-:W1:Y:S01]  /*1730*/  MUFU.RCP R3, R3 ;  /* 0x0000000300037308 */ /* 0x002e620000001000 */
[----:B------:R-:W-:-:S02]  /*1740*/  UIADD3.X UR59, UPT, UPT, UR59, -0x1, URZ, UP2, !UPT ;  /* 0xffffffff3b3b7890 */ /* 0x000fc400097fe4ff */
[----:B------:R-:W-:Y:S02]  /*1750*/  UIADD3 UR18, UP6, UPT, UR32, UR9, URZ ;  /* 0x0000000920127290 */ /* 0x000fe4000ffde0ff */
[----:B------:R-:W-:Y:S02]  /*1760*/  ULEA.HI.X.SX32 UR19, UR19, UR11, 0x1, UP4 ;  /* 0x0000000b13137291 */ /* 0x000fe4000a0f0eff */
[----:B------:R-:W-:Y:S02]  /*1770*/  UIADD3.X UR41, UPT, UPT, URZ, UR59, URZ, UP6, !UPT ;  /* 0x0000003bff297290 */ /* 0x000fe4000b7fe4ff */
[----:B------:R-:W-:Y:S02]  /*1780*/  UIADD3 UR25, UP4, UPT, UR25, -0x1, URZ ;  /* 0xffffffff19197890 */ /* 0x000fe4000ff9e0ff */
[----:B------:R-:W-:Y:S02]  /*1790*/  UIMAD.WIDE.U32 UR62, UR41, UR14, URZ ;  /* 0x0000000e293e72a5 */ /* 0x000fe4000f8e00ff */
[----:B------:R-:W-:-:S02]  /*17a0*/  UIADD3.X UR19, UPT, UPT, UR19, -0x1, URZ, UP4, !UPT ;  /* 0xffffffff13137890 */ /* 0x000fc4000a7fe4ff */
[----:B------:R-:W-:Y:S02]  /*17b0*/  UIADD3 UR46, UP4, UPT, UR25, UR7, URZ ;  /* 0x00000007192e7290 */ /* 0x000fe4000ff9e0ff */
[----:B------:R-:W-:Y:S01]  /*17c0*/  UIMAD.WIDE.U32 UR52, UR18, UR14, URZ ;  /* 0x0000000e123472a5 */ /* 0x000fe2000f8e00ff */
[----:B-1----:R-:W-:Y:S01]  /*17d0*/  VIADD R3, R3, 0xffffffe ;  /* 0x0ffffffe03037836 */ /* 0x002fe20000000000 */
[----:B------:R-:W-:Y:S02]  /*17e0*/  UIMAD.WIDE.U32 UR62, UP6, UR18, UR15, UR62 ;  /* 0x0000000f123e72a5 */ /* 0x000fe4000f8c003e */
[----:B------:R-:W-:Y:S02]  /*17f0*/  UIADD3.X UR18, UPT, UPT, URZ, UR19, URZ, UP4, !UPT ;  /* 0x00000013ff127290 */ /* 0x000fe4000a7fe4ff */
[----:B------:R-:W-:Y:S01]  /*1800*/  UIADD3.X UR61, UPT, UPT, URZ, URZ, URZ, UP6, !UPT ;  /* 0x000000ffff3d7290 */ /* 0x000fe2000b7fe4ff */
[----:B------:R-:W1:Y:S01]  /*1810*/  F2I.FTZ.U32.TRUNC.NTZ R3, R3 ;  /* 0x0000000300037305 */ /* 0x000e62000021f000 */
[----:B------:R-:W-:-:S02]  /*1820*/  UIMAD.WIDE.U32 UR64, UR18, UR4, URZ ;  /* 0x00000004124072a5 */ /* 0x000fc4000f8e00ff */
[----:B------:R-:W-:Y:S01]  /*1830*/  UIADD3 URZ, UP6, UPT, UR53, UR62, URZ ;  /* 0x0000003e35ff7290 */ /* 0x000fe2000ffde0ff */
[----:B------:R-:W-:Y:S01]  /*1840*/  UMOV UR60, UR63 ;  /* 0x0000003f003c7c82 */ /* 0x000fe20008000000 */
[----:B------:R-:W-:Y:S02]  /*1850*/  UIMAD.WIDE.U32 UR52, UP4, UR46, UR5, UR64 ;  /* 0x000000052e3472a5 */ /* 0x000fe4000f880040 */
[----:B------:R-:W-:Y:S02]  /*1860*/  UIMAD.WIDE.U32.X UR64, UR41, UR15, UR60, UP6 ;  /* 0x0000000f294072a5 */ /* 0x000fe4000b0e043c */
[----:B------:R-:W-:Y:S02]  /*1870*/  UIMAD.WIDE.U32 UR62, UR46, UR4, URZ ;  /* 0x000000042e3e72a5 */ /* 0x000fe4000f8e00ff */
[----:B------:R-:W-:Y:S02]  /*1880*/  USEL UR32, UR32, UR64, !UP3 ;  /* 0x0000004020207287 */ /* 0x000fe4000d800000 */
[----:B------:R-:W-:Y:S01]  /*1890*/  USEL UR59, UR59, UR65, !UP3 ;  /* 0x000000413b3b7287 */ /* 0x000fe2000d800000 */
[----:B------:R-:W-:Y:S01]  /*18a0*/  R2UR UR65, R2 ;  /* 0x00000000024172ca */ /* 0x000fe200000e0000 */
[----:B------:R-:W-:Y:S01]  /*18b0*/  UIADD3.X UR61, UPT, UPT, URZ, URZ, URZ, UP4, !UPT ;  /* 0x000000ffff3d7290 */ /* 0x000fe2000a7fe4ff */
[----:B------:R-:W-:Y:S01]  /*18c0*/  IABS R2, R5 ;  /* 0x0000000500027213 */ /* 0x000fe20000000000 */
[----:B------:R-:W-:-:S02]  /*18d0*/  UISETP.NE.U32.AND UP2, UPT, UR4, URZ, UPT ;  /* 0x000000ff0400728c */ /* 0x000fc4000bf45070 */
[----:B------:R-:W-:Y:S02]  /*18e0*/  UIADD3 URZ, UP4, UPT, UR63, UR52, URZ ;  /* 0x000000343fff7290 */ /* 0x000fe4000ff9e0ff */
[----:B------:R-:W-:Y:S01]  /*18f0*/  USHF.R.U64 UR59, UR32, UR8, UR59 ;  /* 0x00000008203b7299 */ /* 0x000fe2000800123b */
[----:B------:R-:W-:Y:S01]  /*1900*/  IMAD.MOV R2, RZ, RZ, -R2 ;  /* 0x000000ffff027224 */ /* 0x000fe200078e0a02 */
[----:B------:R-:W-:Y:S01]  /*1910*/  UMOV UR60, UR53 ;  /* 0x00000035003c7c82 */ /* 0x000fe20008000000 */
[----:B------:R-:W-:Y:S01]  /*1920*/  UISETP.NE.AND.EX UP2, UPT, UR5, URZ, UPT, UP2 ;  /* 0x000000ff0500728c */ /* 0x000fe2000bf45320 */
[----:B-1----:R-:W-:Y:S01]  /*1930*/  R2UR UR53, R3 ;  /* 0x00000000033572ca */ /* 0x002fe200000e0000 */
[----:B------:R-:W-:Y:S02]  /*1940*/  UIMAD.WIDE.U32.X UR60, UR18, UR5, UR60, UP4 ;  /* 0x00000005123c72a5 */ /* 0x000fe4000a0e043c */
[----:B------:R-:W-:Y:S02]  /*1950*/  UIADD3 UR59, UPT, UPT, UR27, -0x1, UR59 ;  /* 0xffffffff1b3b7890 */ /* 0x000fe4000fffe03b */
[----:B------:R-:W-:-:S02]  /*1960*/  USEL UR25, UR25, UR60, !UP2 ;  /* 0x0000003c19197287 */ /* 0x000fc4000d000000 */
[----:B------:R-:W-:Y:S01]  /*1970*/  USEL UR19, UR19, UR61, !UP2 ;  /* 0x0000003d13137287 */ /* 0x000fe2000d000000 */
[----:B------:R-:W-:Y:S01]  /*1980*/  R2UR UR60, R2 ;  /* 0x00000000023c72ca */ /* 0x000fe200000e0000 */
[----:B------:R-:W-:Y:S01]  /*1990*/  IMAD.U32 R3, RZ, RZ, UR59 ;  /* 0x0000003bff037e24 */ /* 0x000fe2000f8e00ff */
[----:B------:R-:W-:Y:S01]  /*19a0*/  UIADD3 UR32, UPT, UPT, URZ, -UR65, URZ ;  /* 0x80000041ff207290 */ /* 0x000fe2000fffe0ff */
[----:B------:R-:W-:Y:S01]  /*19b0*/  IABS R2, R4 ;  /* 0x0000000400027213 */ /* 0x000fe20000000000 */
[----:B------:R-:W-:Y:S02]  /*19c0*/  USHF.R.U64 UR19, UR25, UR6, UR19 ;  /* 0x0000000619137299 */ /* 0x000fe40008001213 */
[----:B------:R-:W-:Y:S01]  /*19d0*/  IABS R3, R3 ;  /* 0x0000000300037213 */ /* 0x000fe20000000000 */
[----:B------:R-:W-:Y:S01]  /*19e0*/  UIMAD UR32, UR32, UR48, URZ ;  /* 0x00000030202072a4 */ /* 0x000fe2000f8e02ff */
[----:B------:R-:W-:Y:S01]  /*19f0*/  IMAD.MOV R2, RZ, RZ, -R2 ;  /* 0x000000ffff027224 */ /* 0x000fe200078e0a02 */
[----:B------:R-:W-:Y:S01]  /*1a00*/  UIADD3 UR57, UPT, UPT, UR26, -0x1, UR19 ;  /* 0xffffffff1a397890 */ /* 0x000fe2000fffe013 */
[----:B------:R-:W-:Y:S01]  /*1a10*/  R2UR UR25, R3 ;  /* 0x00000000031972ca */ /* 0x000fe200000e0000 */
[----:B------:R-:W-:Y:S01]  /*1a20*/  UMOV UR64, URZ ;  /* 0x000000ff00407c82 */ /* 0x000fe20008000000 */
[----:B------:R-:W-:Y:S01]  /*1a30*/  UIADD3 UR19, UPT, UPT, URZ, -UR53, URZ ;  /* 0x80000035ff137290 */ /* 0x000fe2000fffe0ff */
[----:B------:R-:W-:Y:S01]  /*1a40*/  R2UR UR46, R2 ;  /* 0x00000000022e72ca */ /* 0x000fe200000e0000 */
[----:B------:R-:W-:Y:S01]  /*1a50*/  UIMAD.WIDE.U32 UR62, UR65, UR32, UR64 ;  /* 0x00000020413e72a5 */ /* 0x000fe2000f8e0040 */
[----:B------:R-:W-:Y:S01]  /*1a60*/  IMAD.U32 R3, RZ, RZ, UR57 ;  /* 0x00000039ff037e24 */ /* 0x000fe2000f8e00ff */
[----:B------:R-:W-:Y:S01]  /*1a70*/  UIMAD UR19, UR19, UR47, URZ ;  /* 0x0000002f131372a4 */ /* 0x000fe2000f8e02ff */
[----:B------:R-:W-:Y:S01]  /*1a80*/  UMOV UR52, URZ ;  /* 0x000000ff00347c82 */ /* 0x000fe20008000000 */
[----:B------:R-:W-:-:S02]  /*1a90*/  UISETP.NE.AND UP4, UPT, UR40, 0x1, UPT ;  /* 0x000000012800788c */ /* 0x000fc4000bf85270 */
[----:B------:R-:W-:Y:S01]  /*1aa0*/  IABS R3, R3 ;  /* 0x0000000300037213 */ /* 0x000fe20000000000 */
[----:B------:R-:W-:Y:S01]  /*1ab0*/  UMOV UR49, UR63 ;  /* 0x0000003f00317c82 */ /* 0x000fe20008000000 */
[----:B------:R-:W-:Y:S01]  /*1ac0*/  UIMAD.WIDE.U32 UR52, UR53, UR19, UR52 ;  /* 0x00000013353472a5 */ /* 0x000fe2000f8e0034 */
[----:B------:R-:W-:Y:S01]  /*1ad0*/  R2UR UR40, R10 ;  /* 0x000000000a2872ca */ /* 0x000fe200000e0000 */
[----:B------:R-:W-:Y:S01]  /*1ae0*/  UIMAD.WIDE.U32 UR62, UR49, UR25, URZ ;  /* 0x00000019313e72a5 */ /* 0x000fe2000f8e00ff */
[----:B------:R-:W-:Y:S01]  /*1af0*/  R2UR UR55, R3 ;  /* 0x00000000033772ca */ /* 0x000fe200000e0000 */
[----:B------:R-:W-:Y:S01]  /*1b00*/  USEL UR32, UR42, UR58, !UP4 ;  /* 0x0000003a2a207287 */ /* 0x000fe2000e000000 */
[----:B------:R-:W1:Y:S01]  /*1b10*/  LDC.64 R2, c[0x0][0xbd0] ;  /* 0x0002f400ff027b82 */ /* 0x000e620000000a00 */
[----:B------:R-:W-:Y:S01]  /*1b20*/  ULOP3.LUT UR52, URZ, UR27, URZ, 0x33, !UPT ;  /* 0x0000001bff347292 */ /* 0x000fe2000f8e33ff */
[----:B------:R-:W-:Y:S01]  /*1b30*/  PRMT R10, RZ, 0x7610, R10 ;  /* 0x00007610ff0a7816 */ /* 0x000fe2000000000a */
[----:B------:R-:W-:Y:S01]  /*1b40*/  ULOP3.LUT UR49, URZ, UR26, URZ, 0x33, !UPT ;  /* 0x0000001aff317292 */ /* 0x000fe2000f8e33ff */
[----:B------:R-:W-:Y:S01]  /*1b50*/  UMOV UR19, UR63 ;  /* 0x0000003f00137c82 */ /* 0x000fe20008000000 */
[----:B------:R-:W-:-:S02]  /*1b60*/  UIMAD.WIDE.U32 UR62, UR30, UR17, URZ ;  /* 0x000000111e3e72a5 */ /* 0x000fc4000f8e00ff */
[----:B------:R-:W-:Y:S02]  /*1b70*/  UIMAD UR60, UR19, UR60, UR25 ;  /* 0x0000003c133c72a4 */ /* 0x000fe4000f8e0219 */
[----:B------:R-:W-:Y:S02]  /*1b80*/  UIADD3 UR19, UPT, UPT, UR36, 0x2c0, URZ ;  /* 0x000002c024137890 */ /* 0x000fe4000fffe0ff */
[----:B------:R-:W-:Y:S02]  /*1b90*/  UIMAD.WIDE.U32 UR66, UR53, UR55, URZ ;  /* 0x00000037354272a5 */ /* 0x000fe4000f8e00ff */
[----:B------:R-:W-:Y:S02]  /*1ba0*/  UISETP.GT.U32.AND UP6, UPT, UR48, UR60, UPT ;  /* 0x0000003c3000728c */ /* 0x000fe4000bfc4070 */
[----:B------:R-:W-:Y:S01]  /*1bb0*/  UIADD3 UR36, UPT, UPT, UR36, 0x220, URZ ;  /* 0x0000022024247890 */ /* 0x000fe2000fffe0ff */
[----:B------:R-:W4:Y:S03]  /*1bc0*/  LDCU UR25, c[0x0][0x378] ;  /* 0x00006f00ff1977ac */ /* 0x000f260008000800 */
[----:B------:R-:W-:-:S02]  /*1bd0*/  @UP5 USEL UR36, UR36, UR19, !UP1 ;  /* 0x0000001324245287 */ /* 0x000fc4000c800000 */
[----:B------:R-:W-:Y:S01]  /*1be0*/  UISETP.GE.AND UP1, UPT, UR59, URZ, UPT ;  /* 0x000000ff3b00728c */ /* 0x000fe2000bf26270 */
[----:B------:R-:W-:Y:S02]  /*1bf0*/  UMOV UR19, UR67 ;  /* 0x0000004300137c82 */ /* 0x000fe40008000000 */
[----:B------:R-:W-:Y:S02]  /*1c00*/  @!UP6 UIADD3 UR60, UPT, UPT, UR60, -UR48, URZ ;  /* 0x800000303c3ce290 */ /* 0x000fe4000fffe0ff */
[----:B------:R-:W-:Y:S02]  /*1c10*/  UIMAD UR55, UR19, UR46, UR55 ;  /* 0x0000002e133772a4 */ /* 0x000fe4000f8e0237 */
[----:B------:R-:W-:Y:S02]  /*1c20*/  UISETP.GT.U32.AND UP6, UPT, UR48, UR60, UPT ;  /* 0x0000003c3000728c */ /* 0x000fe4000bfc4070 */
[----:B------:R-:W-:Y:S02]  /*1c30*/  UISETP.GT.U32.AND UP5, UPT, UR47, UR55, UPT ;  /* 0x000000372f00728c */ /* 0x000fe4000bfa4070 */
[----:B------:R-:W-:-:S02]  /*1c40*/  USEL UR19, UR58, UR42, !UP4 ;  /* 0x0000002a3a137287 */ /* 0x000fc4000e000000 */
[----:B------:R-:W-:Y:S02]  /*1c50*/  USEL UR17, UR30, UR17, !UP4 ;  /* 0x000000111e117287 */ /* 0x000fe4000e000000 */
[----:B----4-:R-:W-:Y:S02]  /*1c60*/  UIMAD.WIDE.U32 UR30, UR62, UR25, URZ ;  /* 0x000000193e1e72a5 */ /* 0x010fe4000f8e00ff */
[----:B------:R-:W-:Y:S02]  /*1c70*/  UIMAD UR25, UR63, UR25, URZ ;  /* 0x000000193f1972a4 */ /* 0x000fe4000f8e02ff */
[----:B------:R-:W-:Y:S02]  /*1c80*/  @!UP6 UIADD3 UR60, UPT, UPT, UR60, -UR48, URZ ;  /* 0x800000303c3ce290 */ /* 0x000fe4000fffe0ff */
[----:B------:R-:W-:Y:S02]  /*1c90*/  @!UP5 UIADD3 UR55, UPT, UPT, UR55, -UR47, URZ ;  /* 0x8000002f3737d290 */ /* 0x000fe4000fffe0ff */
[----:B------:R-:W-:Y:S01]  /*1ca0*/  UIMAD.WIDE.U32 UR62, UR19, UR17, UR32 ;  /* 0x00000011133e72a5 */ /* 0x000fe2000f8e0020 */
[----:B------:R-:W-:Y:S01]  /*1cb0*/  R2UR UR19, R9 ;  /* 0x00000000091372ca */ /* 0x000fe200000e0000 */
[----:B------:R-:W-:Y:S01]  /*1cc0*/  UISETP.GT.U32.AND UP5, UPT, UR47, UR55, UPT ;  /* 0x000000372f00728c */ /* 0x000fe2000bfa4070 */
[----:B------:R-:W-:Y:S01]  /*1cd0*/  PRMT R9, RZ, 0x7610, R9 ;  /* 0x00007610ff097816 */ /* 0x000fe20000000009 */
[----:B------:R-:W-:-:S02]  /*1ce0*/  @!UP1 UIADD3 UR60, UPT, UPT, -UR60, URZ, URZ ;  /* 0x000000ff3c3c9290 */ /* 0x000fc4000fffe1ff */
[----:B------:R-:W-:Y:S01]  /*1cf0*/  UISETP.GE.AND UP1, UPT, UR57, URZ, UPT ;  /* 0x000000ff3900728c */ /* 0x000fe2000bf26270 */
[----:B------:R-:W-:Y:S01]  /*1d00*/  UMOV UR24, UR62 ;  /* 0x0000003e00187c82 */ /* 0x000fe20008000000 */
[----:B------:R-:W-:Y:S01]  /*1d10*/  UMOV UR17, UR63 ;  /* 0x0000003f00117c82 */ /* 0x000fe20008000000 */
[----:B-1----:R-:W-:Y:S01]  /*1d20*/  ISETP.LE.U32.AND P0, PT, R2, UR24, PT ;  /* 0x0000001802007c0c */ /* 0x002fe2000bf03070 */
[----:B------:R-:W-:Y:S01]  /*1d30*/  IMAD.U32 R2, RZ, RZ, UR17 ;  /* 0x00000011ff027e24 */ /* 0x000fe2000f8e00ff */
[----:B------:R-:W-:Y:S02]  /*1d40*/  UISETP.NE.AND UP6, UPT, UR27, URZ, UPT ;  /* 0x000000ff1b00728c */ /* 0x000fe4000bfc5270 */
[----:B------:R-:W-:Y:S02]  /*1d50*/  @!UP5 UIADD3 UR55, UPT, UPT, UR55, -UR47, URZ ;  /* 0x8000002f3737d290 */ /* 0x000fe4000fffe0ff */
[----:B------:R-:W-:Y:S01]  /*1d60*/  UISETP.NE.AND UP5, UPT, UR26, URZ, UPT ;  /* 0x000000ff1a00728c */ /* 0x000fe2000bfa5270 */
[----:B------:R-:W-:Y:S01]  /*1d70*/  ISETP.GE.U32.AND.EX P1, PT, R2, R3, PT, P0 ;  /* 0x000000030200720c */ /* 0x000fe20003f26100 */
[----:B------:R-:W-:Y:S01]  /*1d80*/  @!UP1 UIADD3 UR55, UPT, UPT, -UR55, URZ, URZ ;  /* 0x000000ff37379290 */ /* 0x000fe2000fffe1ff */
[----:B------:R-:W-:Y:S01]  /*1d90*/  PLOP3.LUT P0, PT, PT, PT, PT, 0x80, 0x8 ;  /* 0x000000000008781c */ /* 0x000fe20003f0f070 */
[----:B------:R-:W-:-:S02]  /*1da0*/  USEL UR60, UR52, UR60, !UP6 ;  /* 0x0000003c343c7287 */ /* 0x000fc4000f000000 */
[----:B------:R-:W-:Y:S02]  /*1db0*/  USEL UR55, UR49, UR55, !UP5 ;  /* 0x0000003731377287 */ /* 0x000fe4000e800000 */
[----:B------:R-:W-:Y:S02]  /*1dc0*/  UIADD3 UR60, UPT, UPT, UR59, -UR60, URZ ;  /* 0x8000003c3b3c7290 */ /* 0x000fe4000fffe0ff */
[----:B------:R-:W-:Y:S02]  /*1dd0*/  UIADD3 UR55, UPT, UPT, UR57, -UR55, URZ ;  /* 0x8000003739377290 */ /* 0x000fe4000fffe0ff */
[----:B------:R-:W-:Y:S02]  /*1de0*/  UIADD3 UR40, UPT, UPT, -UR40, URZ, URZ ;  /* 0x000000ff28287290 */ /* 0x000fe4000fffe1ff */
[----:B------:R-:W-:Y:S02]  /*1df0*/  UIMAD UR62, UR60, UR55, URZ ;  /* 0x000000373c3e72a4 */ /* 0x000fe4000f8e02ff */
[----:B------:R-:W-:Y:S01]  /*1e00*/  USEL UR60, UR55, UR60, !UP4 ;  /* 0x0000003c373c7287 */ /* 0x000fe2000e000000 */
[----:B------:R-:W-:Y:S01]  /*1e10*/  @P0 LOP3.LUT R11, R11, 0x2, RZ, 0xfc, !PT ;  /* 0x000000020b0b0812 */ /* 0x000fe200078efcff */
[----:B------:R-:W-:Y:S01]  /*1e20*/  UIADD3 UR19, UPT, UPT, -UR19, URZ, URZ ;  /* 0x000000ff13137290 */ /* 0x000fe2000fffe1ff */
[----:B------:R-:W-:Y:S01]  /*1e30*/  UMOV UR18, 0xffffffff ;  /* 0xffffffff00127882 */ /* 0x000fe20000000000 */
[----:B------:R-:W-:Y:S01]  /*1e40*/  UMOV UR41, URZ ;  /* 0x000000ff00297c82 */ /* 0x000fe20008000000 */
[----:B------:R-:W-:-:S02]  /*1e50*/  UIADD3 UR25, UPT, UPT, UR31, UR25, URZ ;  /* 0x000000191f197290 */ /* 0x000fc4000fffe0ff */
[----:B------:R-:W-:Y:S02]  /*1e60*/  USHF.R.S32.HI UR57, URZ, 0x1f, UR62 ;  /* 0x0000001fff397899 */ /* 0x000fe4000801143e */
[----:B------:R-:W-:Y:S02]  /*1e70*/  USHF.R.S32.HI UR55, URZ, 0x1f, UR60 ;  /* 0x0000001fff377899 */ /* 0x000fe4000801143c */
[----:B--2---:R-:W-:Y:S02]  /*1e80*/  UIMAD UR40, UR56, UR40, UR42 ;  /* 0x00000028382872a4 */ /* 0x004fe4000f8e022a */
[----:B---3--:R-:W-:Y:S01]  /*1e90*/  UIMAD UR19, UR54, UR19, UR58 ;  /* 0x00000013361372a4 */ /* 0x008fe2000f8e023a */
[----:B------:R-:W-:Y:S11]  /*1ea0*/  BRA.U UP0, `(.L_x_12) ;  /* 0x0000000100347547 */ /* 0x000ff6000b800000 */
[----:B------:R-:W-:Y:S02]  /*1eb0*/  UISETP.NE.AND UP0, UPT, UR21, 0x4, UPT ;  /* 0x000000041500788c */ /* 0x000fe4000bf05270 */
[----:B------:R-:W-:-:S04]  /*1ec0*/  UISETP.NE.AND UP1, UPT, UR19, URZ, UPT ;  /* 0x000000ff1300728c */ /* 0x000fc8000bf25270 */
[----:B------:R-:W-:Y:S01]  /*1ed0*/  PLOP3.LUT P0, PT, PT, PT, UP0, 0x80, 0x8 ;  /* 0x000000000008781c */ /* 0x000fe20003f0f008 */
[----:B------:R-:W-:-:S04]  /*1ee0*/  UISETP.LT.U32.OR UP1, UPT, UR40, 0x2, !UP1 ;  /* 0x000000022800788c */ /* 0x000fc8000cf21470 */
[----:B------:R-:W-:Y:S01]  /*1ef0*/  @UP0 ULOP3.LUT UR40, UR40, 0xfffffffe, URZ, 0xc0, !UPT ;  /* 0xfffffffe28280892 */ /* 0x000fe2000f8ec0ff */
[----:B------:R-:W-:Y:S01]  /*1f00*/  @UP0 UMOV UR19, 0x3 ;  /* 0x0000000300130882 */ /* 0x000fe20000000000 */
[----:B------:R-:W-:Y:S02]  /*1f10*/  USEL UR56, URZ, 0x1, !UP1 ;  /* 0x00000001ff387887 */ /* 0x000fe4000c800000 */
[----:B------:R-:W-:Y:S02]  /*1f20*/  @UP0 USHF.L.U32 UR19, UR19, UR40, URZ ;  /* 0x0000002813130299 */ /* 0x000fe400080006ff */
[----:B------:R-:W-:-:S04]  /*1f30*/  USEL UR54, URZ, 0x2, !UP1 ;  /* 0x00000002ff367887 */ /* 0x000fc8000c800000 */
[----:B------:R-:W-:Y:S01]  /*1f40*/  UIADD3 UR54, UPT, UPT, UR56, UR54, URZ ;  /* 0x0000003638367290 */ /* 0x000fe2000fffe0ff */
[----:B------:R-:W-:-:S05]  /*1f50*/  @P0 IMAD.U32 R2, RZ, RZ, UR19 ;  /* 0x00000013ff020e24 */ /* 0x000fca000f8e00ff */
[----:B------:R-:W-:Y:S01]  /*1f60*/  IMAD.U32 R10, RZ, RZ, UR54 ;  /* 0x00000036ff0a7e24 */ /* 0x000fe2000f8e00ff */
[----:B------:R-:W-:-:S07]  /*1f70*/  @P0 PRMT R9, R2, 0x7610, R9 ;  /* 0x0000761002090816 */ /* 0x000fce0000000009 */
.L_x_12:
[----:B------:R-:W-:Y:S01]  /*1f80*/  UMOV UR63, UR57 ;  /* 0x00000039003f7c82 */ /* 0x000fe20008000000 */
[----:B------:R-:W-:Y:S01]  /*1f90*/  UMOV UR61, UR55 ;  /* 0x00000037003d7c82 */ /* 0x000fe20008000000 */
[----:B------:R-:W-:Y:S01]  /*1fa0*/  IMAD.U32 R14, RZ, RZ, UR62 ;  /* 0x0000003eff0e7e24 */ /* 0x000fe2000f8e00ff */
[----:B------:R-:W-:Y:S01]  /*1fb0*/  MOV R12, UR60 ;  /* 0x0000003c000c7c02 */ /* 0x000fe20008000f00 */
[----:B------:R-:W-:Y:S01]  /*1fc0*/  IMAD.U32 R15, RZ, RZ, UR63 ;  /* 0x0000003fff0f7e24 */ /* 0x000fe2000f8e00ff */
[----:B------:R-:W-:Y:S01]  /*1fd0*/  MOV R13, UR61 ;  /* 0x0000003d000d7c02 */ /* 0x000fe20008000f00 */
[----:B------:R-:W-:Y:S01]  /*1fe0*/  UMOV UR40, URZ ;  /* 0x000000ff00287c82 */ /* 0x000fe20008000000 */
[----:B------:R-:W-:Y:S01]  /*1ff0*/  UMOV UR19, 0xffffffff ;  /* 0xffffffff00137882 */ /* 0x000fe20000000000 */
[----:B------:R-:W-:Y:S05]  /*2000*/  @P1 BRA P3, `(.L_x_13) ;  /* 0x0000001400f01947 */ /* 0x000fea0001800000 */
[----:B------:R-:W-:Y:S01]  /*2010*/  IMAD.U32 R3, RZ, RZ, UR17 ;  /* 0x00000011ff037e24 */ /* 0x000fe2000f8e00ff */
[----:B------:R-:W-:Y:S01]  /*2020*/  ISETP.LE.U32.AND P0, PT, R14, UR24, PT ;  /* 0x000000180e007c0c */ /* 0x000fe2000bf03070 */
[----:B------:R-:W-:Y:S01]  /*2030*/  UMOV UR41, URZ ;  /* 0x000000ff00297c82 */ /* 0x000fe20008000000 */
[----:B------:R-:W-:Y:S01]  /*2040*/  UMOV UR40, URZ ;  /* 0x000000ff00287c82 */ /* 0x000fe20008000000 */
[----:B------:R-:W-:Y:S01]  /*2050*/  IMAD.MOV.U32 R21, RZ, RZ, RZ ;  /* 0x000000ffff157224 */ /* 0x000fe200078e00ff */
[----:B------:R-:W-:-:S13]  /*2060*/  ISETP.GE.U32.AND.EX P0, PT, R3, R15, PT, P0 ;  /* 0x0000000f0300720c */ /* 0x000fda0003f06100 */
[----:B------:R-:W-:Y:S05]  /*2070*/  @!P0 BRA `(.L_x_14) ;  /* 0x0000001000b48947 */ /* 0x000fea0003800000 */
[----:B------:R-:W-:Y:S02]  /*2080*/  VIADD R2, R8, 0x20 ;  /* 0x0000002008027836 */ /* 0x000fe40000000000 */
[----:B------:R-:W-:Y:S02]  /*2090*/  IMAD.MOV.U32 R15, RZ, RZ, R8 ;  /* 0x000000ffff0f7224 */ /* 0x000fe400078e0008 */
[----:B-----5:R-:W-:Y:S01]  /*20a0*/  IMAD.MOV.U32 R16, RZ, RZ, R7 ;  /* 0x000000ffff107224 */ /* 0x020fe200078e0007 */
[----:B------:R-:W-:Y:S02]  /*20b0*/  ISETP.GE.AND P0, PT, R2, UR45, PT ;  /* 0x0000002d02007c0c */ /* 0x000fe4000bf06270 */
[----:B------:R-:W-:-:S11]  /*20c0*/  MOV R2, R6 ;  /* 0x0000000600027202 */ /* 0x000fd60000000f00 */
[----:B------:R-:W1:Y:S01]  /*20d0*/  @!P0 LDC.64 R20, c[0x0][0xbf0] ;  /* 0x0002fc00ff148b82 */ /* 0x000e620000000a00 */
[----:B------:R-:W-:Y:S02]  /*20e0*/  UIADD3 UR19, UP1, UPT, UR10, -0x1, URZ ;  /* 0xffffffff0a137890 */ /* 0x000fe4000ff3e0ff */
[----:B------:R-:W-:Y:S01]  /*20f0*/  UIADD3 UR12, UP0, UPT, UR12, -0x1, URZ ;  /* 0xffffffff0c0c7890 */ /* 0x000fe2000ff1e0ff */
[----:B------:R-:W-:Y:S01]  /*2100*/  BSSY.RECONVERGENT B0, `(.L_x_15) ;  /* 0x0000051000007945 */ /* 0x000fe20003800200 */
[----:B------:R-:W-:Y:S01]  /*2110*/  UIADD3.X UR40, UPT, UPT, UR11, -0x1, URZ, UP1, !UPT ;  /* 0xffffffff0b287890 */ /* 0x000fe20008ffe4ff */
[----:B-1----:R-:W-:-:S05]  /*2120*/  @!P0 IMAD.WIDE.U32 R20, R15, 0xc, R20 ;  /* 0x0000000c0f148825 */ /* 0x002fca00078e0014 */
[----:B------:R1:W5:Y:S04]  /*2130*/  @!P0 LDG.E R6, desc[UR50][R20.64+0x180] ;  /* 0x0001803214068981 */ /* 0x000368000c1e1900 */
[----:B------:R1:W5:Y:S01]  /*2140*/  @!P0 LDG.E R7, desc[UR50][R20.64+0x184] ;  /* 0x0001843214078981 */ /* 0x000362000c1e1900 */
[----:B------:R-:W-:Y:S01]  /*2150*/  ISETP.GE.AND P0, PT, R15, UR45, PT ;  /* 0x0000002d0f007c0c */ /* 0x000fe2000bf06270 */
[----:B------:R-:W-:Y:S01]  /*2160*/  UIADD3.X UR13, UPT, UPT, UR13, -0x1, URZ, UP0, !UPT ;  /* 0xffffffff0d0d7890 */ /* 0x000fe200087fe4ff */
[----:B------:R-:W-:Y:S01]  /*2170*/  HFMA2 R17, -RZ, RZ, 0, 0 ;  /* 0x00000000ff117431 */ /* 0x000fe200000001ff */
[----:B------:R-:W-:-:S10]  /*2180*/  MOV R18, 0x7fffffff ;  /* 0x7fffffff00127802 */ /* 0x000fd40000000f00 */
[----:B------:R-:W-:Y:S05]  /*2190*/  @P0 BRA `(.L_x_16) ;  /* 0x00000004001c0947 */ /* 0x000fea0003800000 */
[----:B------:R-:W-:Y:S01]  /*21a0*/  IADD3 R3, P1, PT, R2, UR12, RZ ;  /* 0x0000000c02037c10 */ /* 0x000fe2000ff3e0ff */
[----:B------:R-:W-:Y:S01]  /*21b0*/  UIADD3 UR10, UPT, UPT, URZ, -UR65, URZ ;  /* 0x80000041ff0a7290 */ /* 0x000fe2000fffe0ff */
[----:B------:R-:W-:Y:S01]  /*21c0*/  IADD3 R14, P0, PT, R16, UR19, RZ ;  /* 0x00000013100e7c10 */ /* 0x000fe2000ff1e0ff */
[----:B------:R-:W-:Y:S01]  /*21d0*/  UMOV UR54, URZ ;  /* 0x000000ff00367c82 */ /* 0x000fe20008000000 */
[----:B------:R-:W-:Y:S01]  /*21e0*/  LEA.HI.X.SX32 R2, R2, UR13, 0x1, P1 ;  /* 0x0000000d02027c11 */ /* 0x000fe200088f0eff */
[----:B------:R-:W-:Y:S01]  /*21f0*/  UIMAD UR10, UR10, UR48, URZ ;  /* 0x000000300a0a72a4 */ /* 0x000fe2000f8e02ff */
[----:B------:R-:W-:Y:S01]  /*2200*/  IADD3 R22, P1, PT, R3, UR9, RZ ;  /* 0x0000000903167c10 */ /* 0x000fe2000ff3e0ff */
[----:B------:R-:W-:Y:S01]  /*2210*/  UMOV UR55, UR65 ;  /* 0x0000004100377c82 */ /* 0x000fe20008000000 */
[----:B------:R-:W-:Y:S01]  /*2220*/  LEA.HI.X.SX32 R13, R16, UR40, 0x1, P0 ;  /* 0x00000028100d7c11 */ /* 0x000fe200080f0eff */
[----:B------:R-:W-:Y:S01]  /*2230*/  UIMAD.WIDE.U32 UR10, UR65, UR10, UR54 ;  /* 0x0000000a410a72a5 */ /* 0x000fe2000f8e0036 */
[----:B------:R-:W-:Y:S01]  /*2240*/  IADD3 R17, P0, PT, R14, UR7, RZ ;  /* 0x000000070e117c10 */ /* 0x000fe2000ff1e0ff */
[----:B------:R-:W-:-:S04]  /*2250*/  IMAD.X R12, RZ, RZ, R2, P1 ;  /* 0x000000ffff0c7224 */ /* 0x000fc800008e0602 */
[----:B-1----:R-:W-:-:S04]  /*2260*/  IMAD.WIDE.U32 R20, R12, UR14, RZ ;  /* 0x0000000e0c147c25 */ /* 0x002fc8000f8e00ff */
[----:B------:R-:W-:Y:S02]  /*2270*/  IMAD.X R16, RZ, RZ, R13, P0 ;  /* 0x000000ffff107224 */ /* 0x000fe400000e060d */
[----:B------:R-:W-:-:S04]  /*2280*/  IMAD.WIDE.U32 R20, P1, R22, UR15, R20 ;  /* 0x0000000f16147c25 */ /* 0x000fc8000f820014 */
[----:B------:R-:W-:-:S04]  /*2290*/  IMAD.WIDE.U32 R18, R16, UR4, RZ ;  /* 0x0000000410127c25 */ /* 0x000fc8000f8e00ff */
[----:B------:R-:W-:-:S04]  /*22a0*/  IMAD.WIDE.U32 R22, R22, UR14, RZ ;  /* 0x0000000e16167c25 */ /* 0x000fc8000f8e00ff */
[----:B------:R-:W-:-:S04]  /*22b0*/  IMAD.WIDE.U32 R18, P0, R17, UR5, R18 ;  /* 0x0000000511127c25 */ /* 0x000fc8000f800012 */
[----:B------:R-:W-:-:S04]  /*22c0*/  IMAD.WIDE.U32 R24, R17, UR4, RZ ;  /* 0x0000000411187c25 */ /* 0x000fc8000f8e00ff */
[----:B------:R-:W-:Y:S01]  /*22d0*/  IMAD.X R27, RZ, RZ, RZ, P1 ;  /* 0x000000ffff1b7224 */ /* 0x000fe200008e06ff */
[----:B------:R-:W-:Y:S01]  /*22e0*/  IADD3 RZ, P1, PT, R23, R20, RZ ;  /* 0x0000001417ff7210 */ /* 0x000fe20007f3e0ff */
[----:B------:R-:W-:Y:S02]  /*22f0*/  IMAD.MOV.U32 R26, RZ, RZ, R21 ;  /* 0x000000ffff1a7224 */ /* 0x000fe400078e0015 */
[----:B------:R-:W-:Y:S01]  /*2300*/  IMAD.X R23, RZ, RZ, RZ, P0 ;  /* 0x000000ffff177224 */ /* 0x000fe200000e06ff */
[----:B------:R-:W-:Y:S01]  /*2310*/  IADD3 RZ, P0, PT, R25, R18, RZ ;  /* 0x0000001219ff7210 */ /* 0x000fe20007f1e0ff */
[----:B------:R-:W-:Y:S01]  /*2320*/  IMAD.WIDE.U32.X R26, R12, UR15, R26, P1 ;  /* 0x0000000f0c1a7c25 */ /* 0x000fe200088e041a */
[----:B------:R-:W-:-:S03]  /*2330*/  PLOP3.LUT P1, PT, PT, PT, UP3, 0x80, 0x8 ;  /* 0x000000000008781c */ /* 0x000fc60003f2f038 */
[----:B------:R-:W-:Y:S01]  /*2340*/  IMAD.MOV.U32 R22, RZ, RZ, R19 ;  /* 0x000000ffff167224 */ /* 0x000fe200078e0013 */
[----:B------:R-:W-:Y:S02]  /*2350*/  SEL R3, R3, R26, !P1 ;  /* 0x0000001a03037207 */ /* 0x000fe40004800000 */
[----:B------:R-:W-:Y:S01]  /*2360*/  SEL R2, R2, R27, !P1 ;  /* 0x0000001b02027207 */ /* 0x000fe20004800000 */
[----:B------:R-:W-:Y:S01]  /*2370*/  IMAD.WIDE.U32.X R16, R16, UR5, R22, P0 ;  /* 0x0000000510107c25 */ /* 0x000fe200080e0416 */
[----:B------:R-:W-:Y:S02]  /*2380*/  PLOP3.LUT P0, PT, PT, PT, UP2, 0x80, 0x8 ;  /* 0x000000000008781c */ /* 0x000fe40003f0f028 */
[----:B------:R-:W-:Y:S02]  /*2390*/  SHF.R.U64 R2, R3, UR8, R2 ;  /* 0x0000000803027c19 */ /* 0x000fe40008001202 */
[----:B------:R-:W-:Y:S02]  /*23a0*/  SEL R14, R14, R16, !P0 ;  /* 0x000000100e0e7207 */ /* 0x000fe40004000000 */
[----:B------:R-:W-:-:S02]  /*23b0*/  SEL R13, R13, R17, !P0 ;  /* 0x000000110d0d7207 */ /* 0x000fc40004000000 */
[----:B------:R-:W-:Y:S02]  /*23c0*/  IADD3 R12, PT, PT, R5, -0x1, R2 ;  /* 0xffffffff050c7810 */ /* 0x000fe40007ffe002 */
[----:B------:R-:W-:Y:S02]  /*23d0*/  SHF.R.U64 R3, R14, UR6, R13 ;  /* 0x000000060e037c19 */ /* 0x000fe4000800120d */
[----:B------:R-:W-:Y:S02]  /*23e0*/  IABS R2, R5 ;  /* 0x0000000500027213 */ /* 0x000fe40000000000 */
[----:B------:R-:W-:Y:S02]  /*23f0*/  IADD3 R3, PT, PT, R4, -0x1, R3 ;  /* 0xffffffff04037810 */ /* 0x000fe40007ffe003 */
[----:B------:R-:W-:Y:S01]  /*2400*/  IABS R17, R12 ;  /* 0x0000000c00117213 */ /* 0x000fe20000000000 */
[----:B------:R-:W-:Y:S01]  /*2410*/  IMAD.MOV R2, RZ, RZ, -R2 ;  /* 0x000000ffff027224 */ /* 0x000fe200078e0a02 */
[----:B------:R-:W-:-:S02]  /*2420*/  IABS R13, R3 ;  /* 0x00000003000d7213 */ /* 0x000fc40000000000 */
[----:B------:R-:W-:Y:S01]  /*2430*/  ISETP.GE.AND P4, PT, R12, RZ, PT ;  /* 0x000000ff0c00720c */ /* 0x000fe20003f86270 */
[----:B------:R-:W-:Y:S01]  /*2440*/  IMAD.HI.U32 R16, R17, UR11, RZ ;  /* 0x0000000b11107c27 */ /* 0x000fe2000f8e00ff */
[----:B------:R-:W-:-:S03]  /*2450*/  ISETP.GE.AND P3, PT, R3, RZ, PT ;  /* 0x000000ff0300720c */ /* 0x000fc60003f66270 */
[----:B------:R-:W-:-:S04]  /*2460*/  IMAD.HI.U32 R14, R13, UR53, RZ ;  /* 0x000000350d0e7c27 */ /* 0x000fc8000f8e00ff */
[----:B------:R-:W-:Y:S02]  /*2470*/  IMAD R2, R16, R2, R17 ;  /* 0x0000000210027224 */ /* 0x000fe400078e0211 */
[----:B------:R-:W-:Y:S02]  /*2480*/  IMAD R17, R14, UR46, R13 ;  /* 0x0000002e0e117c24 */ /* 0x000fe4000f8e020d */
[----:B------:R-:W-:Y:S01]  /*2490*/  IMAD.U32 R13, RZ, RZ, UR52 ;  /* 0x00000034ff0d7e24 */ /* 0x000fe2000f8e00ff */
[----:B------:R-:W-:Y:S02]  /*24a0*/  ISETP.LT.U32.AND P1, PT, R2, UR48, PT ;  /* 0x0000003002007c0c */ /* 0x000fe4000bf21070 */
[----:B------:R-:W-:-:S11]  /*24b0*/  ISETP.LT.U32.AND P0, PT, R17, UR47, PT ;  /* 0x0000002f11007c0c */ /* 0x000fd6000bf01070 */
[----:B------:R-:W-:Y:S02]  /*24c0*/  @!P1 VIADD R2, R2, -UR48 ;  /* 0x8000003002029c36 */ /* 0x000fe40008000000 */
[----:B------:R-:W-:-:S03]  /*24d0*/  @!P0 VIADD R17, R17, -UR47 ;  /* 0x8000002f11118c36 */ /* 0x000fc60008000000 */
[----:B------:R-:W-:Y:S02]  /*24e0*/  ISETP.LT.U32.AND P1, PT, R2, UR48, PT ;  /* 0x0000003002007c0c */ /* 0x000fe4000bf21070 */
[----:B------:R-:W-:-:S11]  /*24f0*/  ISETP.LT.U32.AND P0, PT, R17, UR47, PT ;  /* 0x0000002f11007c0c */ /* 0x000fd6000bf01070 */
[----:B------:R-:W-:Y:S01]  /*2500*/  @!P1 VIADD R2, R2, -UR48 ;  /* 0x8000003002029c36 */ /* 0x000fe20008000000 */
[----:B------:R-:W-:Y:S01]  /*2510*/  PLOP3.LUT P1, PT, PT, PT, UP6, 0x80, 0x8 ;  /* 0x000000000008781c */ /* 0x000fe20003f2f068 */
[----:B------:R-:W-:Y:S01]  /*2520*/  @!P0 VIADD R17, R17, -UR47 ;  /* 0x8000002f11118c36 */ /* 0x000fe20008000000 */
[----:B------:R-:W-:Y:S01]  /*2530*/  PLOP3.LUT P0, PT, PT, PT, UP5, 0x80, 0x8 ;  /* 0x000000000008781c */ /* 0x000fe20003f0f058 */
[----:B------:R-:W-:Y:S02]  /*2540*/  IMAD.MOV.U32 R14, RZ, RZ, R2 ;  /* 0x000000ffff0e7224 */ /* 0x000fe400078e0002 */
[----:B------:R-:W-:Y:S02]  /*2550*/  IMAD.U32 R2, RZ, RZ, UR49 ;  /* 0x00000031ff027e24 */ /* 0x000fe4000f8e00ff */
[----:B------:R-:W-:Y:S02]  /*2560*/  @!P4 IMAD.MOV R14, RZ, RZ, -R14 ;  /* 0x000000ffff0ec224 */ /* 0x000fe400078e0a0e */
[----:B------:R-:W-:-:S03]  /*2570*/  @!P3 IMAD.MOV R17, RZ, RZ, -R17 ;  /* 0x000000ffff11b224 */ /* 0x000fc600078e0a11 */
[----:B------:R-:W-:Y:S02]  /*2580*/  SEL R13, R13, R14, !P1 ;  /* 0x0000000e0d0d7207 */ /* 0x000fe40004800000 */
[----:B------:R-:W-:Y:S02]  /*2590*/  SEL R2, R2, R17, !P0 ;  /* 0x0000001102027207 */ /* 0x000fe40004000000 */
[----:B------:R-:W-:Y:S01]  /*25a0*/  PLOP3.LUT P0, PT, PT, PT, UP4, 0x80, 0x8 ;  /* 0x000000000008781c */ /* 0x000fe20003f0f048 */
[----:B------:R-:W-:Y:S02]  /*25b0*/  IMAD.IADD R13, R12, 0x1, -R13 ;  /* 0x000000010c0d7824 */ /* 0x000fe400078e0a0d */
[----:B------:R-:W-:-:S04]  /*25c0*/  IMAD.IADD R2, R3, 0x1, -R2 ;  /* 0x0000000103027824 */ /* 0x000fc800078e0a02 */
[----:B------:R-:W-:Y:S01]  /*25d0*/  IMAD R18, R13, R2, RZ ;  /* 0x000000020d127224 */ /* 0x000fe200078e02ff */
[----:B------:R-:W-:-:S04]  /*25e0*/  SEL R12, R2, R13, !P0 ;  /* 0x0000000d020c7207 */ /* 0x000fc80004000000 */
[----:B------:R-:W-:Y:S02]  /*25f0*/  SHF.R.S32.HI R13, RZ, 0x1f, R12 ;  /* 0x0000001fff0d7819 */ /* 0x000fe4000001140c */
[----:B------:R-:W-:Y:S02]  /*2600*/  SHF.R.S32.HI R17, RZ, 0x1f, R18 ;  /* 0x0000001fff117819 */ /* 0x000fe40000011412 */
.L_x_16:
[----:B------:R-:W-:Y:S05]  /*2610*/  BSYNC.RECONVERGENT B0 ;  /* 0x0000000000007941 */ /* 0x000fea0003800200 */
.L_x_15:
[----:B------:R-:W2:Y:S01]  /*2620*/  SHFL.UP PT, R3, R18, 0x1, RZ ;  /* 0x0420000012037989 */ /* 0x000ea200000e00ff */
[C---:B------:R-:W-:Y:S02]  /*2630*/  ISETP.NE.AND P6, PT, R8.reuse, RZ, PT ;  /* 0x000000ff0800720c */ /* 0x040fe40003fc5270 */
[C---:B------:R-:W-:Y:S01]  /*2640*/  ISETP.GE.U32.AND P1, PT, R8.reuse, 0x2, PT ;  /* 0x000000020800780c */ /* 0x040fe20003f26070 */
[----:B------:R-:W3:Y:S01]  /*2650*/  SHFL.UP PT, R2, R17, 0x1, RZ ;  /* 0x0420000011027989 */ /* 0x000ee200000e00ff */
[C---:B------:R-:W-:Y:S02]  /*2660*/  ISETP.GE.U32.AND P3, PT, R8.reuse, 0x4, PT ;  /* 0x000000040800780c */ /* 0x040fe40003f66070 */
[C---:B------:R-:W-:Y:S02]  /*2670*/  ISETP.GE.U32.AND P4, PT, R8.reuse, 0x8, PT ;  /* 0x000000080800780c */ /* 0x040fe40003f86070 */
[----:B------:R-:W-:Y:S02]  /*2680*/  ISETP.GE.U32.AND P5, PT, R8, 0x10, PT ;  /* 0x000000100800780c */ /* 0x000fe40003fa6070 */
[----:B--2---:R-:W-:-:S02]  /*2690*/  SEL R3, R3, RZ, P6 ;  /* 0x000000ff03037207 */ /* 0x004fc40003000000 */
[----:B---3--:R-:W-:Y:S02]  /*26a0*/  SEL R2, R2, RZ, P6 ;  /* 0x000000ff02027207 */ /* 0x008fe40003000000 */
[----:B------:R-:W-:-:S05]  /*26b0*/  IADD3 R3, P0, PT, R3, R18, RZ ;  /* 0x0000001203037210 */ /* 0x000fca0007f1e0ff */
[----:B------:R-:W-:Y:S01]  /*26c0*/  IMAD.X R2, R2, 0x1, R17, P0 ;  /* 0x0000000102027824 */ /* 0x000fe200000e0611 */
[----:B------:R-:W2:Y:S04]  /*26d0*/  SHFL.UP PT, R14, R3, 0x2, RZ ;  /* 0x04400000030e7989 */ /* 0x000ea800000e00ff */
[----:B------:R-:W3:Y:S01]  /*26e0*/  SHFL.UP PT, R16, R2, 0x2, RZ ;  /* 0x0440000002107989 */ /* 0x000ee200000e00ff */
[----:B--2---:R-:W-:-:S04]  /*26f0*/  SEL R14, R14, RZ, P1 ;  /* 0x000000ff0e0e7207 */ /* 0x004fc80000800000 */
[----:B------:R-:W-:Y:S02]  /*2700*/  IADD3 R14, P0, PT, R14, R3, RZ ;  /* 0x000000030e0e7210 */ /* 0x000fe40007f1e0ff */
[----:B---3--:R-:W-:-:S05]  /*2710*/  SEL R19, R16, RZ, P1 ;  /* 0x000000ff10137207 */ /* 0x008fca0000800000 */
[----:B------:R-:W-:Y:S02]  /*2720*/  IMAD.X R16, R19, 0x1, R2, P0 ;  /* 0x0000000113107824 */ /* 0x000fe400000e0602 */
[----:B------:R-:W2:Y:S04]  /*2730*/  SHFL.UP PT, R19, R14, 0x4, RZ ;  /* 0x048000000e137989 */ /* 0x000ea800000e00ff */
[----:B-1----:R-:W1:Y:S01]  /*2740*/  SHFL.UP PT, R20, R16, 0x4, RZ ;  /* 0x0480000010147989 */ /* 0x002e6200000e00ff */
[----:B--2---:R-:W-:-:S04]  /*2750*/  SEL R19, R19, RZ, P3 ;  /* 0x000000ff13137207 */ /* 0x004fc80001800000 */
[----:B------:R-:W-:Y:S02]  /*2760*/  IADD3 R19, P0, PT, R19, R14, RZ ;  /* 0x0000000e13137210 */ /* 0x000fe40007f1e0ff */
[----:B-1----:R-:W-:-:S03]  /*2770*/  SEL R3, R20, RZ, P3 ;  /* 0x000000ff14037207 */ /* 0x002fc60001800000 */
[----:B------:R-:W1:Y:S02]  /*2780*/  SHFL.UP PT, R20, R19, 0x8, RZ ;  /* 0x0500000013147989 */ /* 0x000e6400000e00ff */
[----:B------:R-:W-:-:S05]  /*2790*/  IMAD.X R2, R3, 0x1, R16, P0 ;  /* 0x0000000103027824 */ /* 0x000fca00000e0610 */
[----:B------:R-:W2:Y:S01]  /*27a0*/  SHFL.UP PT, R3, R2, 0x8, RZ ;  /* 0x0500000002037989 */ /* 0x000ea200000e00ff */
[----:B-1----:R-:W-:-:S04]  /*27b0*/  SEL R20, R20, RZ, P4 ;  /* 0x000000ff14147207 */ /* 0x002fc80002000000 */
[----:B------:R-:W-:Y:S02]  /*27c0*/  IADD3 R14, P0, PT, R20, R19, RZ ;  /* 0x00000013140e7210 */ /* 0x000fe40007f1e0ff */
[----:B--2---:R-:W-:-:S03]  /*27d0*/  SEL R3, R3, RZ, P4 ;  /* 0x000000ff03037207 */ /* 0x004fc60002000000 */
[----:B------:R-:W1:Y:S02]  /*27e0*/  SHFL.UP PT, R21, R14, 0x10, RZ ;  /* 0x060000000e157989 */ /* 0x000e6400000e00ff */
[----:B------:R-:W-:-:S05]  /*27f0*/  IMAD.X R16, R3, 0x1, R2, P0 ;  /* 0x0000000103107824 */ /* 0x000fca00000e0602 */
[----:B------:R-:W2:Y:S01]  /*2800*/  SHFL.UP PT, R3, R16, 0x10, RZ ;  /* 0x0600000010037989 */ /* 0x000ea200000e00ff */
[----:B-1----:R-:W-:-:S04]  /*2810*/  SEL R21, R21, RZ, P5 ;  /* 0x000000ff15157207 */ /* 0x002fc80002800000 */
[----:B------:R-:W-:Y:S02]  /*2820*/  IADD3 R21, P0, PT, R21, R14, RZ ;  /* 0x0000000e15157210 */ /* 0x000fe40007f1e0ff */
[----:B--2---:R-:W-:-:S05]  /*2830*/  SEL R3, R3, RZ, P5 ;  /* 0x000000ff03037207 */ /* 0x004fca0002800000 */
[----:B------:R-:W-:Y:S01]  /*2840*/  IMAD.X R20, R3, 0x1, R16, P0 ;  /* 0x0000000103147824 */ /* 0x000fe200000e0610 */
[----:B------:R-:W-:Y:S01]  /*2850*/  ISETP.LE.U32.AND P0, PT, R21, UR24, PT ;  /* 0x0000001815007c0c */ /* 0x000fe2000bf03070 */
[----:B------:R-:W-:Y:S02]  /*2860*/  IMAD.U32 R3, RZ, RZ, UR17 ;  /* 0x00000011ff037e24 */ /* 0x000fe4000f8e00ff */
[----:B------:R-:W-:Y:S02]  /*2870*/  IMAD.MOV.U32 R16, RZ, RZ, R21 ;  /* 0x000000ffff107224 */ /* 0x000fe400078e0015 */
[----:B------:R-:W-:Y:S01]  /*2880*/  IMAD.MOV.U32 R19, RZ, RZ, R20 ;  /* 0x000000ffff137224 */ /* 0x000fe200078e0014 */
[----:B------:R-:W-:Y:S02]  /*2890*/  ISETP.GE.U32.AND.EX P0, PT, R3, R20, PT, P0 ;  /* 0x000000140300720c */ /* 0x000fe40003f06100 */
[----:B------:R-:W-:-:S11]  /*28a0*/  CS2R R2, SRZ ;  /* 0x0000000000027805 */ /* 0x000fd6000001ff00 */
[----:B------:R-:W-:-:S04]  /*28b0*/  VOTE.ANY R22, PT, !P0 ;  /* 0x0000000000167806 */ /* 0x000fc800040e0100 */
[----:B------:R-:W-:-:S13]  /*28c0*/  ISETP.NE.AND P0, PT, R22, RZ, PT ;  /* 0x000000ff1600720c */ /* 0x000fda0003f05270 */
[----:B------:R-:W-:Y:S05]  /*28d0*/  @P0 BRA `(.L_x_17) ;  /* 0x0000000800500947 */ /* 0x000fea0003800000 */
[----:B------:R-:W1:Y:S01]  /*28e0*/  LDC R14, c[0x0][0xbe0] ;  /* 0x0002f800ff0e7b82 */ /* 0x000e620000000800 */
[----:B------:R-:W-:Y:S01]  /*28f0*/  LOP3.LUT R11, R11, 0xfffffffe, RZ, 0xc0, !PT ;  /* 0xfffffffe0b0b7812 */ /* 0x000fe200078ec0ff */
[----:B------:R-:W2:Y:S01]  /*2900*/  LDCU UR45, c[0x0][0xbe8] ;  /* 0x00017d00ff2d77ac */ /* 0x000ea20008000800 */
[----:B------:R-:W3:Y:S01]  /*2910*/  LDCU.64 UR10, c[0x0][0xba8] ;  /* 0x00017500ff0a77ac */ /* 0x000ee20008000a00 */
[----:B------:R-:W4:Y:S01]  /*2920*/  LDCU.64 UR8, c[0x0][0xbb0] ;  /* 0x00017600ff0877ac */ /* 0x000f220008000a00 */
[----:B------:R-:W1:Y:S02]  /*2930*/  LDCU.128 UR4, c[0x0][0xbc0] ;  /* 0x00017800ff0477ac */ /* 0x000e640008000c00 */
[----:B-1----:R-:W-:-:S13]  /*2940*/  ISETP.NE.AND P0, PT, R14, 0x1, PT ;  /* 0x000000010e00780c */ /* 0x002fda0003f05270 */
[----:B--234-:R-:W-:-:S07]  /*2950*/  @P0 LOP3.LUT R11, R11, 0x1, RZ, 0xfc, !PT ;  /* 0x000000010b0b0812 */ /* 0x01cfce00078efcff */
.L_x_20:
[C---:B------:R-:W-:Y:S01]  /*2960*/  VIADD R2, R15.reuse, 0x40 ;  /* 0x000000400f027836 */ /* 0x040fe20000000000 */
[----:B-----5:R-:W-:Y:S01]  /*2970*/  MOV R19, R6 ;  /* 0x0000000600137202 */ /* 0x020fe20000000f00 */
[----:B------:R-:W-:Y:S02]  /*2980*/  VIADD R15, R15, 0x20 ;  /* 0x000000200f0f7836 */ /* 0x000fe40000000000 */
[----:B------:R-:W-:Y:S01]  /*2990*/  IMAD.MOV.U32 R16, RZ, RZ, R7 ;  /* 0x000000ffff107224 */ /* 0x000fe200078e0007 */
[----:B------:R-:W-:-:S13]  /*29a0*/  ISETP.GE.AND P0, PT, R2, UR45, PT ;  /* 0x0000002d02007c0c */ /* 0x000fda000bf06270 */
[----:B------:R-:W1:Y:S01]  /*29b0*/  @!P0 LDC.64 R22, c[0x0][0xbf0] ;  /* 0x0002fc00ff168b82 */ /* 0x000e620000000a00 */
[----:B------:R2:W3:Y:S01]  /*29c0*/  SHFL.IDX PT, R2, R20, 0x1f, 0x1f ;  /* 0x03e01f0014027f89 */ /* 0x0004e200000e0000 */
[----:B------:R-:W-:Y:S01]  /*29d0*/  BSSY.RECONVERGENT B0, `(.L_x_18) ;  /* 0x000005e000007945 */ /* 0x000fe20003800200 */
[----:B------:R-:W-:Y:S02]  /*29e0*/  HFMA2 R17, -RZ, RZ, 0, 0 ;  /* 0x00000000ff117431 */ /* 0x000fe400000001ff */
[----:B------:R2:W4:Y:S01]  /*29f0*/  SHFL.IDX PT, R3, R21, 0x1f, 0x1f ;  /* 0x03e01f0015037f89 */ /* 0x00052200000e0000 */
[----:B-1----:R-:W-:-:S05]  /*2a00*/  @!P0 IMAD.WIDE.U32 R22, R15, 0xc, R22 ;  /* 0x0000000c0f168825 */ /* 0x002fca00078e0016 */
[----:B------:R2:W5:Y:S04]  /*2a10*/  @!P0 LDG.E R6, desc[UR50][R22.64+0x180] ;  /* 0x0001803216068981 */ /* 0x000568000c1e1900 */
[----:B------:R2:W5:Y:S01]  /*2a20*/  @!P0 LDG.E R7, desc[UR50][R22.64+0x184] ;  /* 0x0001843216078981 */ /* 0x000562000c1e1900 */
[----:B------:R-:W-:Y:S02]  /*2a30*/  ISETP.GE.AND P0, PT, R15, UR45, PT ;  /* 0x0000002d0f007c0c */ /* 0x000fe4000bf06270 */
[----:B------:R-:W-:-:S11]  /*2a40*/  MOV R18, 0x7fffffff ;  /* 0x7fffffff00127802 */ /* 0x000fd60000000f00 */
[----:B---34-:R-:W-:Y:S05]  /*2a50*/  @P0 BRA `(.L_x_19) ;  /* 0x0000000400540947 */ /* 0x018fea0003800000 */
[----:B------:R-:W-:-:S04]  /*2a60*/  IADD3 R13, P0, PT, R19, UR12, RZ ;  /* 0x0000000c130d7c10 */ /* 0x000fc8000ff1e0ff */
[----:B------:R-:W-:Y:S02]  /*2a70*/  LEA.HI.X.SX32 R12, R19, UR13, 0x1, P0 ;  /* 0x0000000d130c7c11 */ /* 0x000fe400080f0eff */
[----:B------:R-:W-:-:S04]  /*2a80*/  IADD3 R19, P0, PT, R16, UR19, RZ ;  /* 0x0000001310137c10 */ /* 0x000fc8000ff1e0ff */
[----:B------:R-:W-:Y:S02]  /*2a90*/  LEA.HI.X.SX32 R18, R16, UR40, 0x1, P0 ;  /* 0x0000002810127c11 */ /* 0x000fe400080f0eff */
[----:B------:R-:W-:-:S05]  /*2aa0*/  IADD3 R17, P0, PT, R13, UR9, RZ ;  /* 0x000000090d117c10 */ /* 0x000fca000ff1e0ff */
[----:B------:R-:W-:Y:S01]  /*2ab0*/  IMAD.X R16, RZ, RZ, R12, P0 ;  /* 0x000000ffff107224 */ /* 0x000fe200000e060c */
[----:B--2---:R-:W-:Y:S01]  /*2ac0*/  IADD3 R21, P0, PT, R19, UR7, RZ ;  /* 0x0000000713157c10 */ /* 0x004fe2000ff1e0ff */
[----:B------:R-:W-:-:S04]  /*2ad0*/  IMAD.WIDE.U32 R30, R17, UR10, RZ ;  /* 0x0000000a111e7c25 */ /* 0x000fc8000f8e00ff */
[----:B------:R-:W-:-:S04]  /*2ae0*/  IMAD.WIDE.U32 R28, R16, UR10, RZ ;  /* 0x0000000a101c7c25 */ /* 0x000fc8000f8e00ff */
[----:B------:R-:W-:Y:S02]  /*2af0*/  IMAD.X R20, RZ, RZ, R18, P0 ;  /* 0x000000ffff147224 */ /* 0x000fe400000e0612 */
[----:B------:R-:W-:-:S04]  /*2b00*/  IMAD.WIDE.U32 R28, P0, R17, UR11, R28 ;  /* 0x0000000b111c7c25 */ /* 0x000fc8000f80001c */
[----:B------:R-:W-:-:S04]  /*2b10*/  IMAD.WIDE.U32 R24, R20, UR4, RZ ;  /* 0x0000000414187c25 */ /* 0x000fc8000f8e00ff */
[----:B------:R-:W-:Y:S02]  /*2b20*/  IMAD.X R27, RZ, RZ, RZ, P0 ;  /* 0x000000ffff1b7224 */ /* 0x000fe400000e06ff */
[----:B------:R-:W-:-:S04]  /*2b30*/  IMAD.WIDE.U32 R24, P0, R21, UR5, R24 ;  /* 0x0000000515187c25 */ /* 0x000fc8000f800018 */
[----:B------:R-:W-:Y:S01]  /*2b40*/  IMAD.X R23, RZ, RZ, RZ, P0 ;  /* 0x000000ffff177224 */ /* 0x000fe200000e06ff */
[----:B------:R-:W-:Y:S01]  /*2b50*/  IADD3 RZ, P0, PT, R31, R28, RZ ;  /* 0x0000001c1fff7210 */ /* 0x000fe20007f1e0ff */
[----:B------:R-:W-:Y:S02]  /*2b60*/  IMAD.MOV.U32 R26, RZ, RZ, R29 ;  /* 0x000000ffff1a7224 */ /* 0x000fe400078e001d */
[----:B------:R-:W-:Y:S02]  /*2b70*/  IMAD.MOV.U32 R22, RZ, RZ, R25 ;  /* 0x000000ffff167224 */ /* 0x000fe400078e0019 */
[----:B------:R-:W-:-:S04]  /*2b80*/  IMAD.WIDE.U32.X R16, R16, UR11, R26, P0 ;  /* 0x0000000b10107c25 */ /* 0x000fc800080e041a */
[----:B------:R-:W-:-:S05]  /*2b90*/  IMAD.WIDE.U32 R26, R21, UR4, RZ ;  /* 0x00000004151a7c25 */ /* 0x000fca000f8e00ff */
[----:B------:R-:W-:-:S05]  /*2ba0*/  IADD3 RZ, P0, PT, R27, R24, RZ ;  /* 0x000000181bff7210 */ /* 0x000fca0007f1e0ff */
[----:B------:R-:W-:Y:S01]  /*2bb0*/  IMAD.WIDE.U32.X R20, R20, UR5, R22, P0 ;  /* 0x0000000514147c25 */ /* 0x000fe200080e0416 */
[----:B------:R-:W-:-:S04]  /*2bc0*/  ISETP.NE.U32.AND P0, PT, RZ, UR10, PT ;  /* 0x0000000aff007c0c */ /* 0x000fc8000bf05070 */
[----:B------:R-:W-:-:S04]  /*2bd0*/  ISETP.NE.AND.EX P0, PT, RZ, UR11, PT, P0 ;  /* 0x0000000bff007c0c */ /* 0x000fc8000bf05300 */
[----:B------:R-:W-:Y:S02]  /*2be0*/  SEL R13, R13, R16, !P0 ;  /* 0x000000100d0d7207 */ /* 0x000fe40004000000 */
[----:B------:R-:W-:Y:S02]  /*2bf0*/  SEL R12, R12, R17, !P0 ;  /* 0x000000110c0c7207 */ /* 0x000fe40004000000 */
[----:B------:R-:W-:Y:S02]  /*2c00*/  ISETP.NE.U32.AND P0, PT, RZ, UR4, PT ;  /* 0x00000004ff007c0c */ /* 0x000fe4000bf05070 */
[----:B------:R-:W-:Y:S02]  /*2c10*/  SHF.R.U64 R12, R13, UR8, R12 ;  /* 0x000000080d0c7c19 */ /* 0x000fe4000800120c */
[----:B------:R-:W-:-:S04]  /*2c20*/  ISETP.NE.AND.EX P0, PT, RZ, UR5, PT, P0 ;  /* 0x00000005ff007c0c */ /* 0x000fc8000bf05300 */
[----:B------:R-:W-:Y:S02]  /*2c30*/  SEL R16, R18, R21, !P0 ;  /* 0x0000001512107207 */ /* 0x000fe40004000000 */
[-C--:B------:R-:W-:Y:S02]  /*2c40*/  IABS R18, R5.reuse ;  /* 0x0000000500127213 */ /* 0x080fe40000000000 */
[----:B------:R-:W-:Y:S02]  /*2c50*/  SEL R19, R19, R20, !P0 ;  /* 0x0000001413137207 */ /* 0x000fe40004000000 */
[----:B------:R-:W1:Y:S01]  /*2c60*/  I2F.RP R21, R18 ;  /* 0x0000001200157306 */ /* 0x000e620000209400 */
[----:B------:R-:W-:Y:S02]  /*2c70*/  IADD3 R20, PT, PT, R5, -0x1, R12 ;  /* 0xffffffff05147810 */ /* 0x000fe40007ffe00c */
[----:B------:R-:W-:Y:S02]  /*2c80*/  IABS R12, R5 ;  /* 0x00000005000c7213 */ /* 0x000fe40000000000 */
[----:B------:R-:W-:-:S02]  /*2c90*/  IABS R13, R20 ;  /* 0x00000014000d7213 */ /* 0x000fc40000000000 */
[----:B------:R-:W-:Y:S01]  /*2ca0*/  SHF.R.U64 R19, R19, UR6, R16 ;  /* 0x0000000613137c19 */ /* 0x000fe20008001210 */
[----:B------:R-:W-:-:S03]  /*2cb0*/  IMAD.MOV R12, RZ, RZ, -R12 ;  /* 0x000000ffff0c7224 */ /* 0x000fc600078e0a0c */
[----:B------:R-:W-:Y:S01]  /*2cc0*/  IADD3 R19, PT, PT, R4, -0x1, R19 ;  /* 0xffffffff04137810 */ /* 0x000fe20007ffe013 */
[----:B-1----:R-:W1:Y:S02]  /*2cd0*/  MUFU.RCP R22, R21 ;  /* 0x0000001500167308 */ /* 0x002e640000001000 */
[----:B-1----:R-:W-:-:S06]  /*2ce0*/  VIADD R22, R22, 0xffffffe ;  /* 0x0ffffffe16167836 */ /* 0x002fcc0000000000 */
[----:B------:R-:W1:Y:S02]  /*2cf0*/  F2I.FTZ.U32.TRUNC.NTZ R23, R22 ;  /* 0x0000001600177305 */ /* 0x000e64000021f000 */
[----:B-1----:R-:W-:Y:S02]  /*2d00*/  IMAD.MOV R17, RZ, RZ, -R23 ;  /* 0x000000ffff117224 */ /* 0x002fe400078e0a17 */
[----:B------:R-:W-:Y:S02]  /*2d10*/  IMAD.MOV.U32 R22, RZ, RZ, RZ ;  /* 0x000000ffff167224 */ /* 0x000fe400078e00ff */
[----:B------:R-:W-:-:S04]  /*2d20*/  IMAD R17, R17, R18, RZ ;  /* 0x0000001211117224 */ /* 0x000fc800078e02ff */
[----:B------:R-:W-:-:S06]  /*2d30*/  IMAD.HI.U32 R17, R23, R17, R22 ;  /* 0x0000001117117227 */ /* 0x000fcc00078e0016 */
[----:B------:R-:W-:-:S04]  /*2d40*/  IMAD.HI.U32 R17, R17, R13, RZ ;  /* 0x0000000d11117227 */ /* 0x000fc800078e00ff */
[----:B------:R-:W-:Y:S01]  /*2d50*/  IMAD R21, R17, R12, R13 ;  /* 0x0000000c11157224 */ /* 0x000fe200078e020d */
[----:B------:R-:W-:Y:S02]  /*2d60*/  IABS R17, R4 ;  /* 0x0000000400117213 */ /* 0x000fe40000000000 */
[----:B------:R-:W-:Y:S02]  /*2d70*/  IABS R13, R19 ;  /* 0x00000013000d7213 */ /* 0x000fe40000000000 */
[----:B------:R-:W1:Y:S01]  /*2d80*/  I2F.RP R24, R17 ;  /* 0x0000001100187306 */ /* 0x000e620000209400 */
[----:B------:R-:W-:-:S13]  /*2d90*/  ISETP.GT.U32.AND P0, PT, R18, R21, PT ;  /* 0x000000151200720c */ /* 0x000fda0003f04070 */
[----:B------:R-:W-:Y:S01]  /*2da0*/  @!P0 IMAD.IADD R21, R21, 0x1, -R18 ;  /* 0x0000000115158824 */ /* 0x000fe200078e0a12 */
[----:B-1----:R-:W1:Y:S02]  /*2db0*/  MUFU.RCP R22, R24 ;  /* 0x0000001800167308 */ /* 0x002e640000001000 */
[----:B-1----:R-:W-:-:S06]  /*2dc0*/  VIADD R22, R22, 0xffffffe ;  /* 0x0ffffffe16167836 */ /* 0x002fcc0000000000 */
[----:B------:R-:W1:Y:S02]  /*2dd0*/  F2I.FTZ.U32.TRUNC.NTZ R23, R22 ;  /* 0x0000001600177305 */ /* 0x000e64000021f000 */
[----:B-1----:R-:W-:Y:S02]  /*2de0*/  IMAD.MOV R12, RZ, RZ, -R23 ;  /* 0x000000ffff0c7224 */ /* 0x002fe400078e0a17 */
[----:B------:R-:W-:Y:S02]  /*2df0*/  IMAD.MOV.U32 R22, RZ, RZ, RZ ;  /* 0x000000ffff167224 */ /* 0x000fe400078e00ff */
[----:B------:R-:W-:Y:S01]  /*2e00*/  IMAD R16, R12, R17, RZ ;  /* 0x000000110c107224 */ /* 0x000fe200078e02ff */
[----:B------:R-:W-:-:S03]  /*2e10*/  IABS R12, R4 ;  /* 0x00000004000c7213 */ /* 0x000fc60000000000 */
[----:B------:R-:W-:-:S04]  /*2e20*/  IMAD.HI.U32 R16, R23, R16, R22 ;  /* 0x0000001017107227 */ /* 0x000fc800078e0016 */
[----:B------:R-:W-:Y:S02]  /*2e30*/  IMAD.MOV R12, RZ, RZ, -R12 ;  /* 0x000000ffff0c7224 */ /* 0x000fe400078e0a0c */
[----:B------:R-:W-:-:S04]  /*2e40*/  IMAD.HI.U32 R16, R16, R13, RZ ;  /* 0x0000000d10107227 */ /* 0x000fc800078e00ff */
[----:B------:R-:W-:-:S05]  /*2e50*/  IMAD R12, R16, R12, R13 ;  /* 0x0000000c100c7224 */ /* 0x000fca00078e020d */
[----:B------:R-:W-:-:S13]  /*2e60*/  ISETP.GT.U32.AND P0, PT, R17, R12, PT ;  /* 0x0000000c1100720c */ /* 0x000fda0003f04070 */
[----:B------:R-:W-:Y:S01]  /*2e70*/  @!P0 IMAD.IADD R12, R12, 0x1, -R17 ;  /* 0x000000010c0c8824 */ /* 0x000fe200078e0a11 */
[----:B------:R-:W-:-:S13]  /*2e80*/  ISETP.GT.U32.AND P0, PT, R18, R21, PT ;  /* 0x000000151200720c */ /* 0x000fda0003f04070 */
[----:B------:R-:W-:Y:S01]  /*2e90*/  @!P0 IMAD.IADD R21, R21, 0x1, -R18 ;  /* 0x0000000115158824 */ /* 0x000fe200078e0a12 */
[----:B------:R-:W-:-:S13]  /*2ea0*/  ISETP.GT.U32.AND P0, PT, R17, R12, PT ;  /* 0x0000000c1100720c */ /* 0x000fda0003f04070 */
[----:B------:R-:W-:Y:S01]  /*2eb0*/  @!P0 IMAD.IADD R12, R12, 0x1, -R17 ;  /* 0x000000010c0c8824 */ /* 0x000fe200078e0a11 */
[----:B------:R-:W-:-:S13]  /*2ec0*/  ISETP.GE.AND P0, PT, R20, RZ, PT ;  /* 0x000000ff1400720c */ /* 0x000fda0003f06270 */
[----:B------:R-:W-:Y:S01]  /*2ed0*/  @!P0 IMAD.MOV R21, RZ, RZ, -R21 ;  /* 0x000000ffff158224 */ /* 0x000fe200078e0a15 */
[----:B------:R-:W-:-:S13]  /*2ee0*/  ISETP.GE.AND P0, PT, R19, RZ, PT ;  /* 0x000000ff1300720c */ /* 0x000fda0003f06270 */
[----:B------:R-:W-:Y:S01]  /*2ef0*/  @!P0 IMAD.MOV R12, RZ, RZ, -R12 ;  /* 0x000000ffff0c8224 */ /* 0x000fe200078e0a0c */
[----:B------:R-:W-:-:S13]  /*2f00*/  ISETP.NE.AND P0, PT, RZ, UR27, PT ;  /* 0x0000001bff007c0c */ /* 0x000fda000bf05270 */
[----:B------:R-:W-:Y:S02]  /*2f10*/  @!P0 LOP3.LUT R21, RZ, UR27, RZ, 0x33, !PT ;  /* 0x0000001bff158c12 */ /* 0x000fe4000f8e33ff */
[----:B------:R-:W-:-:S03]  /*2f20*/  ISETP.NE.AND P0, PT, RZ, UR26, PT ;  /* 0x0000001aff007c0c */ /* 0x000fc6000bf05270 */
[----:B------:R-:W-:-:S10]  /*2f30*/  IMAD.IADD R18, R20, 0x1, -R21 ;  /* 0x0000000114127824 */ /* 0x000fd400078e0a15 */
[----:B------:R-:W-:Y:S02]  /*2f40*/  @!P0 LOP3.LUT R12, RZ, UR26, RZ, 0x33, !PT ;  /* 0x0000001aff0c8c12 */ /* 0x000fe4000f8e33ff */
[----:B------:R-:W-:-:S03]  /*2f50*/  ISETP.NE.AND P0, PT, R14, 0x1, PT ;  /* 0x000000010e00780c */ /* 0x000fc60003f05270 */
[----:B------:R-:W-:-:S05]  /*2f60*/  IMAD.IADD R19, R19, 0x1, -R12 ;  /* 0x0000000113137824 */ /* 0x000fca00078e0a0c */
[CC--:B------:R-:W-:Y:S01]  /*2f70*/  SEL R12, R19.reuse, R18.reuse, !P0 ;  /* 0x00000012130c7207 */ /* 0x0c0fe20004000000 */
[----:B------:R-:W-:-:S03]  /*2f80*/  IMAD R18, R19, R18, RZ ;  /* 0x0000001213127224 */ /* 0x000fc600078e02ff */
[----:B------:R-:W-:Y:S02]  /*2f90*/  SHF.R.S32.HI R13, RZ, 0x1f, R12 ;  /* 0x0000001fff0d7819 */ /* 0x000fe4000001140c */
[----:B------:R-:W-:Y:S02]  /*2fa0*/  SHF.R.S32.HI R17, RZ, 0x1f, R18 ;  /* 0x0000001fff117819 */ /* 0x000fe40000011412 */
.L_x_19:
[----:B------:R-:W-:Y:S05]  /*2fb0*/  BSYNC.RECONVERGENT B0 ;  /* 0x0000000000007941 */ /* 0x000fea0003800200 */
.L_x_18:
[----:B------:R-:W1:Y:S04]  /*2fc0*/  SHFL.UP PT, R19, R18, 0x1, RZ ;  /* 0x0420000012137989 */ /* 0x000e6800000e00ff */
[----:B------:R-:W3:Y:S01]  /*2fd0*/  SHFL.UP PT, R16, R17, 0x1, RZ ;  /* 0x0420000011107989 */ /* 0x000ee200000e00ff */
[----:B-1----:R-:W-:Y:S02]  /*2fe0*/  SEL R19, R19, RZ, P6 ;  /* 0x000000ff13137207 */ /* 0x002fe40003000000 */
[----:B---3--:R-:W-:Y:S02]  /*2ff0*/  SEL R16, R16, RZ, P6 ;  /* 0x000000ff10107207 */ /* 0x008fe40003000000 */
[----:B------:R-:W-:-:S05]  /*3000*/  IADD3 R19, P0, PT, R19, R18, RZ ;  /* 0x0000001213137210 */ /* 0x000fca0007f1e0ff */
[----:B------:R-:W-:Y:S01]  /*3010*/  IMAD.X R16, R16, 0x1, R17, P0 ;  /* 0x0000000110107824 */ /* 0x000fe200000e0611 */
[----:B--2---:R-:W1:Y:S04]  /*3020*/  SHFL.UP PT, R20, R19, 0x2, RZ ;  /* 0x0440000013147989 */ /* 0x004e6800000e00ff */
[----:B------:R-:W2:Y:S01]  /*3030*/  SHFL.UP PT, R21, R16, 0x2, RZ ;  /* 0x0440000010157989 */ /* 0x000ea200000e00ff */
[----:B-1----:R-:W-:Y:S02]  /*3040*/  SEL R20, R20, RZ, P1 ;  /* 0x000000ff14147207 */ /* 0x002fe40000800000 */
[----:B--2---:R-:W-:Y:S02]  /*3050*/  SEL R21, R21, RZ, P1 ;  /* 0x000000ff15157207 */ /* 0x004fe40000800000 */
[----:B------:R-:W-:-:S05]  /*3060*/  IADD3 R20, P0, PT, R20, R19, RZ ;  /* 0x0000001314147210 */ /* 0x000fca0007f1e0ff */
[----:B------:R-:W-:Y:S01]  /*3070*/  IMAD.X R21, R21, 0x1, R16, P0 ;  /* 0x0000000115157824 */ /* 0x000fe200000e0610 */
[----:B------:R-:W1:Y:S04]  /*3080*/  SHFL.UP PT, R23, R20, 0x4, RZ ;  /* 0x0480000014177989 */ /* 0x000e6800000e00ff */
        /* <DEDUP_REMOVED lines=9> */
[----:B------:R-:W-:Y:S01]  /*3120*/  IADD3 R24, P0, PT, R16, R23, RZ ;  /* 0x0000001710187210 */ /* 0x000fe20007f1e0ff */
[----:B------:R-:W-:-:S04]  /*3130*/  IMAD.U32 R23, RZ, RZ, UR17 ;  /* 0x00000011ff177e24 */ /* 0x000fc8000f8e00ff */
[----:B------:R-:W-:Y:S02]  /*3140*/  IMAD.X R25, R19, 0x1, R22, P0 ;  /* 0x0000000113197824 */ /* 0x000fe400000e0616 */
[----:B------:R-:W1:Y:S04]  /*3150*/  SHFL.UP PT, R19, R24, 0x10, RZ ;  /* 0x0600000018137989 */ /* 0x000e6800000e00ff */
[----:B------:R-:W2:Y:S01]  /*3160*/  SHFL.UP PT, R20, R25, 0x10, RZ ;  /* 0x0600000019147989 */ /* 0x000ea200000e00ff */
[----:B-1----:R-:W-:Y:S02]  /*3170*/  SEL R19, R19, RZ, P5 ;  /* 0x000000ff13137207 */ /* 0x002fe40002800000 */
[----:B--2---:R-:W-:Y:S02]  /*3180*/  SEL R20, R20, RZ, P5 ;  /* 0x000000ff14147207 */ /* 0x004fe40002800000 */
[----:B------:R-:W-:-:S05]  /*3190*/  IADD3 R16, P0, PT, R19, R24, RZ ;  /* 0x0000001813107210 */ /* 0x000fca0007f1e0ff */
[----:B------:R-:W-:Y:S01]  /*31a0*/  IMAD.X R19, R20, 0x1, R25, P0 ;  /* 0x0000000114137824 */ /* 0x000fe200000e0619 */
[----:B------:R-:W-:-:S05]  /*31b0*/  IADD3 R21, P0, PT, R16, R3, RZ ;  /* 0x0000000310157210 */ /* 0x000fca0007f1e0ff */
[----:B------:R-:W-:Y:S01]  /*31c0*/  IMAD.X R20, R19, 0x1, R2, P0 ;  /* 0x0000000113147824 */ /* 0x000fe200000e0602 */
[----:B------:R-:W-:-:S04]  /*31d0*/  ISETP.LE.U32.AND P0, PT, R21, UR24, PT ;  /* 0x0000001815007c0c */ /* 0x000fc8000bf03070 */
[----:B------:R-:W-:-:S13]  /*31e0*/  ISETP.GE.U32.AND.EX P0, PT, R23, R20, PT, P0 ;  /* 0x000000141700720c */ /* 0x000fda0003f06100 */
[----:B------:R-:W-:-:S04]  /*31f0*/  VOTE.ANY R22, PT, !P0 ;  /* 0x0000000000167806 */ /* 0x000fc800040e0100 */
[----:B------:R-:W-:-:S13]  /*3200*/  ISETP.NE.AND P0, PT, R22, RZ, PT ;  /* 0x000000ff1600720c */ /* 0x000fda0003f05270 */
[----:B------:R-:W-:Y:S05]  /*3210*/  @!P0 BRA `(.L_x_20) ;  /* 0xfffffff400d08947 */ /* 0x000fea000383ffff */
.L_x_17:
[----:B------:R-:W1:Y:S08]  /*3220*/  BREV R23, R22 ;  /* 0x0000001600177301 */ /* 0x000e700000000000 */
[----:B-1----:R-:W1:Y:S02]  /*3230*/  FLO.U32.SH R23, R23 ;  /* 0x0000001700177300 */ /* 0x002e6400000e0400 */
[----:B-1----:R-:W1:Y:S02]  /*3240*/  SHFL.IDX PT, R21, R15, R23, 0x1f ;  /* 0x00001f170f157589 */ /* 0x002e6400000e0000 */
[----:B-1----:R-:W-:-:S05]  /*3250*/  IMAD.IADD R14, R8, 0x1, R21 ;  /* 0x00000001080e7824 */ /* 0x002fca00078e0215 */
[----:B------:R-:W-:-:S13]  /*3260*/  ISETP.GE.AND P0, PT, R14, UR45, PT ;  /* 0x0000002d0e007c0c */ /* 0x000fda000bf06270 */
[----:B------:R-:W1:Y:S02]  /*3270*/  @!P0 LDC.64 R24, c[0x0][0xbf0] ;  /* 0x0002fc00ff188b82 */ /* 0x000e640000000a00 */
[----:B-1----:R-:W-:-:S05]  /*3280*/  @!P0 IMAD.WIDE R24, R14, 0xc, R24 ;  /* 0x0000000c0e188825 */ /* 0x002fca00078e0218 */
[----:B-----5:R1:W5:Y:S04]  /*3290*/  @!P0 LDG.E R6, desc[UR50][R24.64] ;  /* 0x0000003218068981 */ /* 0x020368000c1e1900 */
[----:B------:R1:W5:Y:S01]  /*32a0*/  @!P0 LDG.E R7, desc[UR50][R24.64+0x4] ;  /* 0x0000043218078981 */ /* 0x000362000c1e1900 */
[----:B------:R-:W-:-:S03]  /*32b0*/  IADD3 R16, P1, P0, R3, R16, -R18 ;  /* 0x0000001003107210 */ /* 0x000fc6000783e812 */
[----:B------:R-:W-:Y:S01]  /*32c0*/  SHFL.IDX PT, R15, R17, R23, 0x1f ;  /* 0x00001f17110f7589 */ /* 0x000fe200000e0000 */
[----:B------:R-:W-:-:S03]  /*32d0*/  IADD3.X R2, PT, PT, R2, R19, ~R17, P1, P0 ;  /* 0x0000001302027210 */ /* 0x000fc60000fe0c11 */
[----:B------:R-:W2:Y:S04]  /*32e0*/  SHFL.IDX PT, R16, R16, R23, 0x1f ;  /* 0x00001f1710107589 */ /* 0x000ea800000e0000 */
[----:B------:R-:W3:Y:S04]  /*32f0*/  SHFL.IDX PT, R2, R2, R23, 0x1f ;  /* 0x00001f1702027589 */ /* 0x000ee800000e0000 */
[----:B------:R1:W4:Y:S04]  /*3300*/  SHFL.IDX PT, R14, R18, R23, 0x1f ;  /* 0x00001f17120e7589 */ /* 0x00032800000e0000 */
[----:B------:R1:W1:Y:S04]  /*3310*/  SHFL.IDX PT, R13, R13, R23, 0x1f ;  /* 0x00001f170d0d7589 */ /* 0x00026800000e0000 */
[----:B------:R1:W1:Y:S01]  /*3320*/  SHFL.IDX PT, R12, R12, R23, 0x1f ;  /* 0x00001f170c0c7589 */ /* 0x00026200000e0000 */
[----:B--2---:R-:W-:-:S02]  /*3330*/  R2UR UR41, R16 ;  /* 0x00000000102972ca */ /* 0x004fc400000e0000 */
[----:B---3--:R-:W-:-:S15]  /*3340*/  R2UR UR40, R2 ;  /* 0x00000000022872ca */ /* 0x008fde00000e0000 */
.L_x_14:
[----:B------:R-:W-:Y:S01]  /*3350*/  ISETP.GE.AND P0, PT, R21, UR45, PT ;  /* 0x0000002d15007c0c */ /* 0x000fe2000bf06270 */
[----:B------:R-:W-:Y:S01]  /*3360*/  UMOV UR19, 0xffffffff ;  /* 0xffffffff00137882 */ /* 0x000fe20000000000 */
[----:B------:R-:W-:-:S11]  /*3370*/  MOV R17, 0xffffffff ;  /* 0xffffffff00117802 */ /* 0x000fd60000000f00 */
[----:B------:R-:W-:Y:S05]  /*3380*/  @P0 BRA `(.L_x_13) ;  /* 0x0000000400100947 */ /* 0x000fea0003800000 */
[----:B------:R-:W2:Y:S01]  /*3390*/  LDCU UR8, c[0x0][0xb98] ;  /* 0x00017300ff0877ac */ /* 0x000ea20008000800 */
[----:B-1----:R-:W-:Y:S02]  /*33a0*/  R2UR UR4, R12 ;  /* 0x000000000c0472ca */ /* 0x002fe400000e0000 */
[----:B------:R-:W-:Y:S01]  /*33b0*/  R2UR UR5, R13 ;  /* 0x000000000d0572ca */ /* 0x000fe200000e0000 */
[----:B------:R-:W1:Y:S01]  /*33c0*/  LDCU UR7, c[0x0][0xb88] ;  /* 0x00017100ff0777ac */ /* 0x000e620008000800 */
[----:B------:R-:W3:Y:S01]  /*33d0*/  LDCU UR6, c[0x0][0xbdc] ;  /* 0x00017b80ff0677ac */ /* 0x000ee20008000800 */
[----:B------:R-:W-:-:S04]  /*33e0*/  UIADD3 UR10, UP0, UPT, -UR41, UR24, URZ ;  /* 0x00000018290a7290 */ /* 0x000fc8000ff1e1ff */
[----:B------:R-:W-:-:S04]  /*33f0*/  UIADD3.X UR9, UPT, UPT, ~UR40, UR17, URZ, UP0, !UPT ;  /* 0x0000001128097290 */ /* 0x000fc800087fe5ff */
[----:B--2---:R-:W-:Y:S02]  /*3400*/  USHF.R.U32.HI UR4, URZ, UR8, UR9 ;  /* 0x00000008ff047299 */ /* 0x004fe40008011609 */
[----:B------:R-:W-:Y:S01]  /*3410*/  USHF.R.U64 UR8, UR10, UR8, UR9 ;  /* 0x000000080a087299 */ /* 0x000fe20008001209 */
[----:B-1----:R-:W-:Y:S01]  /*3420*/  SHF.R.U64 R2, R12, UR7, R13 ;  /* 0x000000070c027c19 */ /* 0x002fe2000800120d */
[----:B------:R-:W-:Y:S02]  /*3430*/  USHF.R.U32.HI UR11, URZ, UR7, UR4 ;  /* 0x00000007ff0b7299 */ /* 0x000fe40008011604 */
[----:B------:R-:W-:Y:S02]  /*3440*/  USHF.R.U32.HI UR5, URZ, UR7, UR5 ;  /* 0x00000007ff057299 */ /* 0x000fe40008011605 */
[----:B---3--:R-:W-:Y:S02]  /*3450*/  USHF.R.U32.HI UR9, URZ, UR6, UR11 ;  /* 0x00000006ff097299 */ /* 0x008fe4000801160b */
[----:B------:R-:W-:Y:S01]  /*3460*/  USHF.R.U64 UR7, UR8, UR7, UR4 ;  /* 0x0000000708077299 */ /* 0x000fe20008001204 */
[----:B------:R-:W-:Y:S01]  /*3470*/  R2UR UR4, R2 ;  /* 0x00000000020472ca */ /* 0x000fe200000e0000 */
[----:B------:R-:W-:-:S02]  /*3480*/  ULOP3.LUT UR10, UR9, UR5, URZ, 0xfc, !UPT ;  /* 0x00000005090a7292 */ /* 0x000fc4000f8efcff */
[----:B------:R-:W-:Y:S02]  /*3490*/  USHF.R.U64 UR6, UR7, UR6, UR11 ;  /* 0x0000000607067299 */ /* 0x000fe4000800120b */
[----:B------:R-:W-:-:S09]  /*34a0*/  UISETP.NE.U32.AND UP0, UPT, UR10, URZ, UPT ;  /* 0x000000ff0a00728c */ /* 0x000fd2000bf05070 */
[----:B------:R-:W-:Y:S05]  /*34b0*/  BRA.U UP0, `(.L_x_21) ;  /* 0x0000000100607547 */ /* 0x000fea000b800000 */
[----:B------:R-:W1:Y:S01]  /*34c0*/  I2F.U32.RP R3, UR4 ;  /* 0x0000000400037d06 */ /* 0x000e620008209000 */
[----:B------:R-:W-:Y:S01]  /*34d0*/  UMOV UR10, URZ ;  /* 0x000000ff000a7c82 */ /* 0x000fe20008000000 */
[----:B------:R-:W-:-:S06]  /*34e0*/  UISETP.NE.U32.AND UP0, UPT, UR4, URZ, UPT ;  /* 0x000000ff0400728c */ /* 0x000fcc000bf05070 */
[----:B-1----:R-:W1:Y:S02]  /*34f0*/  MUFU.RCP R2, R3 ;  /* 0x0000000300027308 */ /* 0x002e640000001000 */
[----:B-1----:R-:W-:-:S06]  /*3500*/  IADD3 R2, PT, PT, R2, 0xffffffe, RZ ;  /* 0x0ffffffe02027810 */ /* 0x002fcc0007ffe0ff */
[----:B------:R-:W1:Y:S02]  /*3510*/  F2I.FTZ.U32.TRUNC.NTZ R2, R2 ;  /* 0x0000000200027305 */ /* 0x000e64000021f000 */
[----:B-1----:R-:W-:-:S13]  /*3520*/  R2UR UR11, R2 ;  /* 0x00000000020b72ca */ /* 0x002fda00000e0000 */
[----:B------:R-:W-:-:S04]  /*3530*/  UIADD3 UR5, UPT, UPT, URZ, -UR11, URZ ;  /* 0x8000000bff057290 */ /* 0x000fc8000fffe0ff */
[----:B------:R-:W-:-:S04]  /*3540*/  UIMAD UR5, UR5, UR4, URZ ;  /* 0x00000004050572a4 */ /* 0x000fc8000f8e02ff */
[----:B------:R-:W-:-:S07]  /*3550*/  UIMAD.WIDE.U32 UR10, UR11, UR5, UR10 ;  /* 0x000000050b0a72a5 */ /* 0x000fce000f8e000a */
[----:B------:R-:W-:Y:S02]  /*3560*/  UMOV UR5, UR11 ;  /* 0x0000000b00057c82 */ /* 0x000fe40008000000 */
[----:B------:R-:W-:-:S07]  /*3570*/  UIMAD.WIDE.U32 UR12, UR5, UR6, URZ ;  /* 0x00000006050c72a5 */ /* 0x000fce000f8e00ff */
[----:B------:R-:W-:Y:S02]  /*3580*/  UMOV UR12, UR13 ;  /* 0x0000000d000c7c82 */ /* 0x000fe40008000000 */
[----:B------:R-:W-:-:S04]  /*3590*/  UIADD3 UR5, UPT, UPT, -UR12, URZ, URZ ;  /* 0x000000ff0c057290 */ /* 0x000fc8000fffe1ff */
[----:B------:R-:W-:-:S04]  /*35a0*/  UIMAD UR5, UR4, UR5, UR6 ;  /* 0x00000005040572a4 */ /* 0x000fc8000f8e0206 */
[----:B------:R-:W-:-:S11]  /*35b0*/  UISETP.GE.U32.AND UP2, UPT, UR5, UR4, UPT ;  /* 0x000000040500728c */ /* 0x000fd6000bf46070 */
[----:B------:R-:W-:Y:S02]  /*35c0*/  @UP2 UIADD3 UR5, UPT, UPT, UR5, -UR4, URZ ;  /* 0x8000000405052290 */ /* 0x000fe4000fffe0ff */
[----:B------:R-:W-:Y:S02]  /*35d0*/  @UP2 UIADD3 UR12, UPT, UPT, UR12, 0x1, URZ ;  /* 0x000000010c0c2890 */ /* 0x000fe4000fffe0ff */
[----:B------:R-:W-:-:S11]  /*35e0*/  UISETP.GE.U32.AND UP1, UPT, UR5, UR4, UPT ;  /* 0x000000040500728c */ /* 0x000fd6000bf26070 */
[----:B------:R-:W-:Y:S02]  /*35f0*/  @UP1 UIADD3 UR12, UPT, UPT, UR12, 0x1, URZ ;  /* 0x000000010c0c1890 */ /* 0x000fe4000fffe0ff */
[----:B------:R-:W-:-:S04]  /*3600*/  @!UP0 ULOP3.LUT UR12, URZ, UR4, URZ, 0x33, !UPT ;  /* 0x00000004ff0c8292 */ /* 0x000fc8000f8e33ff */
[----:B------:R-:W-:-:S04]  /*3610*/  UIADD3 UR11, UPT, UPT, -UR12, URZ, URZ ;  /* 0x000000ff0c0b7290 */ /* 0x000fc8000fffe1ff */
[----:B------:R-:W-:Y:S01]  /*3620*/  UIMAD UR11, UR4, UR11, UR6 ;  /* 0x0000000b040b72a4 */ /* 0x000fe2000f8e0206 */
[----:B------:R-:W-:Y:S11]  /*3630*/  BRA `(.L_x_22) ;  /* 0x0000000000107947 */ /* 0x000ff60003800000 */
.L_x_21:
[----:B------:R-:W-:Y:S02]  /*3640*/  MOV R2, 0x3660 ;  /* 0x0000366000027802 */ /* 0x000fe40000000f00 */
[----:B----45:R-:W-:Y:S05]  /*3650*/  CALL.REL.NOINC `($__internal_3_$__cuda_sm20_div_u64) ;  /* 0x000000f000e47944 */ /* 0x030fea0003c00000 */
[----:B------:R-:W-:-:S04]  /*3660*/  UIADD3 UR11, UPT, UPT, -UR12, URZ, URZ ;  /* 0x000000ff0c0b7290 */ /* 0x000fc8000fffe1ff */
[----:B------:R-:W-:-:S12]  /*3670*/  UIMAD UR11, UR4, UR11, UR6 ;  /* 0x0000000b040b72a4 */ /* 0x000fd8000f8e0206 */
.L_x_22:
[----:B------:R-:W1:Y:S01]  /*3680*/  LDCU UR4, c[0x0][0xbdc] ;  /* 0x00017b80ff0477ac */ /* 0x000e620008000800 */
[----:B------:R-:W-:Y:S01]  /*3690*/  PLOP3.LUT P0, PT, PT, PT, PT, 0x8, 0x80 ;  /* 0x000000000080781c */ /* 0x000fe20003f0e170 */
[----:B------:R-:W-:Y:S01]  /*36a0*/  IMAD.MOV.U32 R17, RZ, RZ, R21 ;  /* 0x000000ffff117224 */ /* 0x000fe200078e0015 */
[----:B------:R-:W-:Y:S01]  /*36b0*/  LOP3.LUT R11, R11, 0xfffffffd, RZ, 0xc0, !PT ;  /* 0xfffffffd0b0b7812 */ /* 0x000fe200078ec0ff */
[----:B------:R-:W2:Y:S01]  /*36c0*/  LDCU UR6, c[0x0][0xb80] ;  /* 0x00017000ff0677ac */ /* 0x000ea20008000800 */
[----:B------:R-:W3:Y:S01]  /*36d0*/  LDCU UR5, c[0x0][0xbe0] ;  /* 0x00017c00ff0577ac */ /* 0x000ee20008000800 */
[----:B------:R-:W-:Y:S01]  /*36e0*/  UMOV UR10, 0xffffffff ;  /* 0xffffffff000a7882 */ /* 0x000fe20000000000 */
[----:B------:R-:W4:Y:S07]  /*36f0*/  LDCU UR9, c[0x0][0xb90] ;  /* 0x00017200ff0977ac */ /* 0x000f2e0008000800 */
[----:B------:R-:W-:Y:S01]  /*3700*/  @P0 LOP3.LUT R11, R11, 0x2, RZ, 0xfc, !PT ;  /* 0x000000020b0b0812 */ /* 0x000fe200078efcff */
[----:B-1----:R-:W-:-:S02]  /*3710*/  USHF.L.U32 UR10, UR10, UR4, URZ ;  /* 0x000000040a0a7299 */ /* 0x002fc400080006ff */
[----:B------:R-:W-:Y:S02]  /*3720*/  USHF.L.U32 UR12, UR12, UR4, URZ ;  /* 0x000000040c0c7299 */ /* 0x000fe400080006ff */
[----:B------:R-:W-:Y:S02]  /*3730*/  ULOP3.LUT UR10, URZ, UR10, URZ, 0x33, !UPT ;  /* 0x0000000aff0a7292 */ /* 0x000fe4000f8e33ff */
[----:B--2---:R-:W-:Y:S02]  /*3740*/  UIADD3 UR4, UPT, UPT, UR6, -0x1, URZ ;  /* 0xffffffff06047890 */ /* 0x004fe4000fffe0ff */
[----:B------:R-:W-:Y:S02]  /*3750*/  ULOP3.LUT UR10, UR7, UR10, URZ, 0xc0, !UPT ;  /* 0x0000000a070a7292 */ /* 0x000fe4000f8ec0ff */
[----:B------:R-:W-:Y:S02]  /*3760*/  ULOP3.LUT UR4, UR4, UR8, URZ, 0xc0, !UPT ;  /* 0x0000000804047292 */ /* 0x000fe4000f8ec0ff */
[----:B------:R-:W-:-:S02]  /*3770*/  UIADD3 UR10, UPT, UPT, UR10, UR12, URZ ;  /* 0x0000000c0a0a7290 */ /* 0x000fc4000fffe0ff */
[----:B---3--:R-:W-:Y:S02]  /*3780*/  UISETP.NE.AND UP0, UPT, UR5, 0x1, UPT ;  /* 0x000000010500788c */ /* 0x008fe4000bf05270 */
[----:B------:R-:W-:Y:S02]  /*3790*/  UIMAD UR4, UR11, UR6, UR4 ;  /* 0x000000060b0472a4 */ /* 0x000fe4000f8e0204 */
[----:B----4-:R-:W-:-:S04]  /*37a0*/  UIMAD UR9, UR10, UR9, UR32 ;  /* 0x000000090a0972a4 */ /* 0x010fc8000f8e0220 */
[----:B------:R-:W-:Y:S02]  /*37b0*/  USEL UR18, UR9, UR4, !UP0 ;  /* 0x0000000409127287 */ /* 0x000fe4000c000000 */
[----:B------:R-:W-:-:S12]  /*37c0*/  USEL UR19, UR4, UR9, !UP0 ;  /* 0x0000000904137287 */ /* 0x000fd8000c000000 */
.L_x_13:
[----:B------:R-:W2:Y:S02]  /*37d0*/  LDCU UR4, c[0x0][0x36c] ;  /* 0x00006d80ff0477ac */ /* 0x000ea40008000800 */
[----:B--2---:R-:W-:-:S09]  /*37e0*/  UISETP.EQ.U32.AND UP0, UPT, UR4, 0x1, UPT ;  /* 0x000000010400788c */ /* 0x004fd2000bf02070 */
[----:B------:R-:W-:Y:S05]  /*37f0*/  BRA.U !UP0, `(.L_x_23) ;  /* 0x00000001080c7547 */ /* 0x000fea000b800000 */
[----:B------:R-:W-:Y:S01]  /*3800*/  UCGABAR_WAIT ;  /* 0x0000000000007dc7 */ /* 0x000fe20008000000 */
[----:B------:R-:W-:Y:S01]  /*3810*/  CCTL.IVALL ;  /* 0x00000000ff00798f */ /* 0x000fe20002000000 */
[----:B------:R-:W-:Y:S05]  /*3820*/  BRA `(.L_x_24) ;  /* 0x0000000000047947 */ /* 0x000fea0003800000 */
.L_x_23:
[----:B------:R-:W-:Y:S06]  /*3830*/  BAR.SYNC.DEFER_BLOCKING 0x0 ;  /* 0x0000000000007b1d */ /* 0x000fec0000010000 */
.L_x_24:
[----:B------:R-:W-:-:S13]  /*3840*/  LOP3.LUT P0, RZ, R11, 0x2, RZ, 0xc0, !PT ;  /* 0x000000020bff7812 */ /* 0x000fda000780c0ff */
[----:B------:R-:W-:Y:S05]  /*3850*/  @P0 EXIT ;  /* 0x000000000000094d */ /* 0x000fea0003800000 */
[----:B------:R-:W2:Y:S01]  /*3860*/  S2UR UR5, SR_CgaCtaId ;  /* 0x00000000000579c3 */ /* 0x000ea20000008800 */
[----:B------:R-:W-:-:S09]  /*3870*/  UISETP.NE.AND UP0, UPT, UR37, 0x2, UPT ;  /* 0x000000022500788c */ /* 0x000fd2000bf05270 */
[----:B------:R-:W-:Y:S05]  /*3880*/  BRA.U UP0, `(.L_x_25) ;  /* 0x0000001500887547 */ /* 0x000fea000b800000 */
[----:B------:R-:W-:Y:S02]  /*3890*/  USHF.L.U32 UR16, UR42, 0x6, URZ ;  /* 0x000000062a107899 */ /* 0x000fe400080006ff */
[----:B------:R-:W-:Y:S02]  /*38a0*/  USHF.L.U32 UR42, UR42, 0x7, URZ ;  /* 0x000000072a2a7899 */ /* 0x000fe400080006ff */
[----:B------:R-:W-:-:S04]  /*38b0*/  ULOP3.LUT UR16, UR16, 0x40, URZ, 0xc0, !UPT ;  /* 0x0000004010107892 */ /* 0x000fc8000f8ec0ff */
[----:B-1--45:R-:W1:-:S00]  /*38c0*/  USETMAXREG.DEALLOC.CTAPOOL 0x88 ;  /* 0x00000088000079c8 */ /* 0x032e4000080e0500 */
[----:B-1----:R-:W-:Y:S01]  /*38d0*/  ISETP.NE.AND P1, PT, R8, RZ, P2 ;  /* 0x000000ff0800720c */ /* 0x002fe20001725270 */
[----:B------:R-:W-:Y:S01]  /*38e0*/  IMAD.MOV.U32 R19, RZ, RZ, 0x1 ;  /* 0x00000001ff137424 */ /* 0x000fe200078e00ff */
[----:B------:R-:W-:Y:S01]  /*38f0*/  PLOP3.LUT P4, PT, PT, PT, PT, 0x8, 0x80 ;  /* 0x000000000080781c */ /* 0x000fe20003f8e170 */
[----:B------:R-:W-:Y:S01]  /*3900*/  IMAD.MOV.U32 R16, RZ, RZ, RZ ;  /* 0x000000ffff107224 */ /* 0x000fe200078e00ff */
[----:B------:R-:W-:Y:S01]  /*3910*/  PRMT R18, RZ, 0x7610, R18 ;  /* 0x00007610ff127816 */ /* 0x000fe20000000012 */
[----:B------:R-:W-:Y:S01]  /*3920*/  UMOV UR15, URZ ;  /* 0x000000ff000f7c82 */ /* 0x000fe20008000000 */
[----:B------:R-:W-:-:S09]  /*3930*/  UMOV UR14, URZ ;  /* 0x000000ff000e7c82 */ /* 0x000fd20008000000 */
.L_x_49:
[----:B------:R-:W1:Y:S02]  /*3940*/  LDC.64 R10, c[0x0][0x390] ;  /* 0x0000e400ff0a7b82 */ /* 0x000e640000000a00 */
[----:B-1--4-:R-:W-:-:S05]  /*3950*/  IMAD.WIDE R10, R17, 0xc, R10 ;  /* 0x0000000c110a7825 */ /* 0x012fca00078e020a */
[----:B------:R-:W3:Y:S02]  /*3960*/  LDG.E R0, desc[UR50][R10.64+0x8] ;  /* 0x000008320a007981 */ /* 0x000ee4000c1e1900 */
[----:B---3--:R-:W-:Y:S01]  /*3970*/  R2UR UR4, R0 ;  /* 0x00000000000472ca */ /* 0x008fe200000e0000 */
[----:B------:R-:W-:-:S14]  /*3980*/  @P4 BRA `(.L_x_26) ;  /* 0x0000000400b44947 */ /* 0x000fdc0003800000 */
[----:B------:R-:W1:Y:S01]  /*3990*/  S2R R14, SR_LANEID ;  /* 0x00000000000e7919 */ /* 0x000e620000000000 */
[----:B------:R-:W-:Y:S02]  /*39a0*/  ELECT P0, URZ, PT ;  /* 0x0000000000ff782f */ /* 0x000fe40003800000 */
[----:B------:R-:W-:Y:S01]  /*39b0*/  MOV R0, 0x400 ;  /* 0x0000040000007802 */ /* 0x000fe20000000f00 */
[----:B------:R-:W-:Y:S01]  /*39c0*/  BSSY.RECONVERGENT B0, `(.L_x_27) ;  /* 0x000004f000007945 */ /* 0x000fe20003800200 */
[----:B------:R-:W3:Y:S01]  /*39d0*/  S2R R3, SR_CgaCtaId ;  /* 0x0000000000037919 */ /* 0x000ee20000008800 */
[----:B------:R-:W-:Y:S01]  /*39e0*/  LOP3.LUT R15, R18, 0xffff, RZ, 0xc0, !PT ;  /* 0x0000ffff120f7812 */ /* 0x000fe200078ec0ff */
[----:B-1----:R-:W-:Y:S01]  /*39f0*/  IMAD.SHL.U32 R14, R14, 0x4, RZ ;  /* 0x000000040e0e7824 */ /* 0x002fe200078e00ff */
[----:B---3--:R-:W-:-:S04]  /*3a00*/  LEA R3, R3, R0, 0x18 ;  /* 0x0000000003037211 */ /* 0x008fc800078ec0ff */
[----:B------:R-:W-:Y:S02]  /*3a10*/  IADD3 R0, PT, PT, R14, 0x480, R3 ;  /* 0x000004800e007810 */ /* 0x000fe40007ffe003 */
[----:B------:R-:W-:Y:S05]  /*3a20*/  @!P0 BRA `(.L_x_28) ;  /* 0x0000000400208947 */ /* 0x000fea0003800000 */
[----:B------:R-:W1:Y:S01]  /*3a30*/  LDC.64 R24, c[0x0][0x830] ;  /* 0x00020c00ff187b82 */ /* 0x000e620000000a00 */
[----:B------:R-:W3:Y:S04]  /*3a40*/  LDG.E R9, desc[UR50][R10.64] ;  /* 0x000000320a097981 */ /* 0x000ee8000c1e1900 */
[----:B------:R4:W5:Y:S03]  /*3a50*/  LDG.E R5, desc[UR50][R10.64+0x4] ;  /* 0x000004320a057981 */ /* 0x000966000c1e1900 */
[----:B------:R-:W2:Y:S08]  /*3a60*/  LDC.64 R22, c[0x0][0x840] ;  /* 0x00021000ff167b82 */ /* 0x000eb00000000a00 */
[----:B------:R-:W4:Y:S01]  /*3a70*/  LDC.64 R6, c[0x0][0x828] ;  /* 0x00020a00ff067b82 */ /* 0x000f220000000a00 */
[----:B-1----:R-:W-:-:S07]  /*3a80*/  IMAD.WIDE R24, R17, 0x8, R24 ;  /* 0x0000000811187825 */ /* 0x002fce00078e0218 */
[----:B------:R-:W1:Y:S01]  /*3a90*/  LDC.64 R2, c[0x0][0x838] ;  /* 0x00020e00ff027b82 */ /* 0x000e620000000a00 */
[----:B------:R-:W3:Y:S01]  /*3aa0*/  LDG.E.64 R24, desc[UR50][R24.64] ;  /* 0x0000003218187981 */ /* 0x000ee2000c1e1b00 */
[----:B--2---:R-:W-:-:S06]  /*3ab0*/  IMAD.WIDE R22, R17, 0x8, R22 ;  /* 0x0000000811167825 */ /* 0x004fcc00078e0216 */
[----:B------:R-:W2:Y:S01]  /*3ac0*/  LDG.E.64 R22, desc[UR50][R22.64] ;  /* 0x0000003216167981 */ /* 0x000ea2000c1e1b00 */
[----:B----4-:R-:W-:-:S06]  /*3ad0*/  IMAD.WIDE R28, R17, 0x8, R6 ;  /* 0x00000008111c7825 */ /* 0x010fcc00078e0206 */
[----:B------:R-:W4:Y:S01]  /*3ae0*/  LDG.E.64 R28, desc[UR50][R28.64] ;  /* 0x000000321c1c7981 */ /* 0x000f22000c1e1b00 */
[----:B-1----:R-:W-:-:S06]  /*3af0*/  IMAD.WIDE R26, R17, 0x8, R2 ;  /* 0x00000008111a7825 */ /* 0x002fcc00078e0202 */
[----:B------:R-:W4:Y:S01]  /*3b00*/  LDG.E.64 R26, desc[UR50][R26.64] ;  /* 0x000000321a1a7981 */ /* 0x000f22000c1e1b00 */
[----:B------:R-:W1:Y:S01]  /*3b10*/  S2UR UR5, SR_CgaCtaId ;  /* 0x00000000000579c3 */ /* 0x000e620000008800 */
[----:B------:R-:W-:Y:S02]  /*3b20*/  UMOV UR6, 0x400 ;  /* 0x0000040000067882 */ /* 0x000fe40000000000 */
[----:B-1----:R-:W-:-:S09]  /*3b30*/  ULEA UR5, UR5, UR6, 0x18 ;  /* 0x0000000605057291 */ /* 0x002fd2000f8ec0ff */
[----:B------:R-:W1:Y:S04]  /*3b40*/  LDS R7, [UR5+0x49c] ;  /* 0x00049c05ff077984 */ /* 0x000e680008000800 */
[----:B------:R-:W1:Y:S01]  /*3b50*/  LDS R4, [UR5+0x51c] ;  /* 0x00051c05ff047984 */ /* 0x000e620008000800 */
[----:B------:R-:W-:Y:S02]  /*3b60*/  UIADD3 UR7, UPT, UPT, UR5, 0x480, URZ ;  /* 0x0000048005077890 */ /* 0x000fe4000fffe0ff */
[----:B------:R-:W-:-:S04]  /*3b70*/  UIADD3 UR6, UPT, UPT, UR5, 0x500, URZ ;  /* 0x0000050005067890 */ /* 0x000fc8000fffe0ff */
[----:B------:R-:W-:-:S05]  /*3b80*/  IMAD.U32 R12, RZ, RZ, UR7 ;  /* 0x00000007ff0c7e24 */ /* 0x000fca000f8e00ff */
[----:B------:R-:W-:Y:S02]  /*3b90*/  SHF.R.U64 R12, R12, 0x4, RZ ;  /* 0x000000040c0c7819 */ /* 0x000fe400000012ff */
[----:B------:R-:W-:Y:S01]  /*3ba0*/  CS2R R10, SRZ ;  /* 0x00000000000a7805 */ /* 0x000fe2000001ff00 */
[----:B------:R-:W-:Y:S04]  /*3bb0*/  STS [UR5+0x4b0], RZ ;  /* 0x0004b0ffff007988 */ /* 0x000fe80008000805 */
[----:B------:R-:W-:Y:S04]  /*3bc0*/  STS [UR5+0x490], R12 ;  /* 0x0004900cff007988 */ /* 0x000fe80008000805 */
[----:B------:R-:W-:Y:S04]  /*3bd0*/  STS [UR5+0x494], R12 ;  /* 0x0004940cff007988 */ /* 0x000fe80008000805 */
[----:B------:R-:W-:Y:S01]  /*3be0*/  STS [UR5+0x530], RZ ;  /* 0x000530ffff007988 */ /* 0x000fe20008000805 */
[----:B---3--:R-:W-:-:S04]  /*3bf0*/  LOP3.LUT R17, R25, 0x1fffffff, RZ, 0xc0, !PT ;  /* 0x1fffffff19117812 */ /* 0x008fc800078ec0ff */
[----:B------:R-:W-:Y:S02]  /*3c00*/  SHF.R.U32.HI R2, RZ, 0x4, R17 ;  /* 0x00000004ff027819 */ /* 0x000fe40000011611 */
[----:B--2---:R-:W-:-:S04]  /*3c10*/  LOP3.LUT R20, R23, 0x1fffffff, RZ, 0xc0, !PT ;  /* 0x1fffffff17147812 */ /* 0x004fc800078ec0ff */
[----:B------:R-:W-:Y:S02]  /*3c20*/  SHF.R.U32.HI R3, RZ, 0x4, R20 ;  /* 0x00000004ff037819 */ /* 0x000fe40000011614 */
[----:B-1----:R-:W-:Y:S02]  /*3c30*/  LOP3.LUT R2, R7, 0xf, R2, 0xb8, !PT ;  /* 0x0000000f07027812 */ /* 0x002fe400078eb802 */
[----:B------:R-:W-:-:S03]  /*3c40*/  LOP3.LUT R7, R4, 0xf, R3, 0xb8, !PT ;  /* 0x0000000f04077812 */ /* 0x000fc600078eb803 */
[----:B------:R-:W-:Y:S04]  /*3c50*/  STS [UR5+0x49c], R2 ;  /* 0x00049c02ff007988 */ /* 0x000fe80008000805 */
[----:B------:R-:W-:Y:S04]  /*3c60*/  STS [UR5+0x51c], R7 ;  /* 0x00051c07ff007988 */ /* 0x000fe80008000805 */
[----:B------:R-:W1:Y:S04]  /*3c70*/  LDS R4, [UR5+0x49c] ;  /* 0x00049c05ff047984 */ /* 0x000e680008000800 */
[----:B------:R-:W2:Y:S01]  /*3c80*/  LDS R3, [UR5+0x51c] ;  /* 0x00051c05ff037984 */ /* 0x000ea20008000800 */
[----:B-1----:R-:W-:-:S02]  /*3c90*/  LOP3.LUT R4, R4, 0xf0, RZ, 0xb8, !PT ;  /* 0x000000f004047812 */ /* 0x002fc400078eb8ff */
[----:B--2---:R-:W-:-:S03]  /*3ca0*/  LOP3.LUT R6, R3, 0xf0, RZ, 0xb8, !PT ;  /* 0x000000f003067812 */ /* 0x004fc600078eb8ff */
[----:B------:R-:W-:Y:S04]  /*3cb0*/  STS [UR5+0x49c], R4 ;  /* 0x00049c04ff007988 */ /* 0x000fe80008000805 */
[----:B------:R-:W-:Y:S04]  /*3cc0*/  STS [UR5+0x51c], R6 ;  /* 0x00051c06ff007988 */ /* 0x000fe80008000805 */
[----:B------:R-:W1:Y:S04]  /*3cd0*/  LDS R13, [UR5+0x49c] ;  /* 0x00049c05ff0d7984 */ /* 0x000e680008000800 */
[----:B------:R-:W2:Y:S01]  /*3ce0*/  LDS R3, [UR5+0x51c] ;  /* 0x00051c05ff037984 */ /* 0x000ea20008000800 */
[----:B------:R-:W-:-:S05]  /*3cf0*/  IMAD.U32 R2, RZ, RZ, UR6 ;  /* 0x00000006ff027e24 */ /* 0x000fca000f8e00ff */
[----:B------:R-:W-:Y:S02]  /*3d00*/  SHF.R.U64 R2, R2, 0x4, RZ ;  /* 0x0000000402027819 */ /* 0x000fe400000012ff */
[----:B-1----:R-:W-:Y:S02]  /*3d10*/  LOP3.LUT R13, R13, 0xf00, RZ, 0xb8, !PT ;  /* 0x00000f000d0d7812 */ /* 0x002fe400078eb8ff */
[----:B--2---:R-:W-:-:S03]  /*3d20*/  LOP3.LUT R3, R3, 0xf00, RZ, 0xb8, !PT ;  /* 0x00000f0003037812 */ /* 0x004fc600078eb8ff */
[----:B------:R-:W-:Y:S04]  /*3d30*/  STS.64 [UR5+0x498], R12 ;  /* 0x0004980cff007988 */ /* 0x000fe80008000a05 */
[----:B------:R-:W-:Y:S04]  /*3d40*/  STS.64 [UR5+0x518], R2 ;  /* 0x00051802ff007988 */ /* 0x000fe80008000a05 */
[----:B------:R-:W1:Y:S04]  /*3d50*/  LDS R23, [UR5+0x49c] ;  /* 0x00049c05ff177984 */ /* 0x000e680008000800 */
[----:B------:R-:W2:Y:S01]  /*3d60*/  LDS R21, [UR5+0x51c] ;  /* 0x00051c05ff157984 */ /* 0x000ea20008000800 */
[----:B------:R-:W-:Y:S01]  /*3d70*/  UIADD3 UR6, UPT, UPT, UR4, -0x1, URZ ;  /* 0xffffffff04067890 */ /* 0x000fe2000fffe0ff */
[----:B------:R-:W-:Y:S01]  /*3d80*/  CS2R R6, SRZ ;  /* 0x0000000000067805 */ /* 0x000fe2000001ff00 */
[----:B------:R-:W-:-:S04]  /*3d90*/  VIADD R9, R9, 0xffffffff ;  /* 0xffffffff09097836 */ /* 0x000fc80000000000 */
[----:B------:R-:W-:Y:S01]  /*3da0*/  IMAD.U32 R8, RZ, RZ, UR6 ;  /* 0x00000006ff087e24 */ /* 0x000fe2000f8e00ff */
[----:B------:R-:W-:Y:S01]  /*3db0*/  SHF.R.U64 R17, R24, 0x4, R17 ;  /* 0x0000000418117819 */ /* 0x000fe20000001211 */
[----:B-----5:R-:W-:Y:S01]  /*3dc0*/  VIADD R5, R5, 0xffffffff ;  /* 0xffffffff05057836 */ /* 0x020fe20000000000 */
[----:B------:R-:W-:Y:S01]  /*3dd0*/  SHF.R.U64 R20, R22, 0x4, R20 ;  /* 0x0000000416147819 */ /* 0x000fe20000001214 */
[----:B------:R-:W-:Y:S01]  /*3de0*/  IMAD.MOV.U32 R4, RZ, RZ, R8 ;  /* 0x000000ffff047224 */ /* 0x000fe200078e0008 */
[----:B------:R3:W-:Y:S04]  /*3df0*/  STS [UR5+0x510], R2 ;  /* 0x00051002ff007988 */ /* 0x0007e80008000805 */
[----:B------:R3:W-:Y:S04]  /*3e00*/  STS [UR5+0x514], R2 ;  /* 0x00051402ff007988 */ /* 0x0007e80008000805 */
[----:B------:R3:W-:Y:S04]  /*3e10*/  STS.128 [UR5+0x4a0], R8 ;  /* 0x0004a008ff007988 */ /* 0x0007e80008000c05 */
[----:B------:R3:W-:Y:S04]  /*3e20*/  STS.128 [UR5+0x520], R4 ;  /* 0x00052004ff007988 */ /* 0x0007e80008000c05 */
[----:B------:R3:W-:Y:S01]  /*3e30*/  STS [UR5+0x48c], R17 ;  /* 0x00048c11ff007988 */ /* 0x0007e20008000805 */
[----:B-1----:R-:W-:-:S02]  /*3e40*/  LOP3.LUT R23, R23, 0xf000, RZ, 0xb8, !PT ;  /* 0x0000f00017177812 */ /* 0x002fc400078eb8ff */
[----:B--2---:R-:W-:Y:S01]  /*3e50*/  LOP3.LUT R21, R21, 0xf000, RZ, 0xb8, !PT ;  /* 0x0000f00015157812 */ /* 0x004fe200078eb8ff */
[----:B----4-:R3:W-:Y:S04]  /*3e60*/  STS.64 [UR5+0x480], R28 ;  /* 0x0004801cff007988 */ /* 0x0107e80008000a05 */
[----:B------:R3:W-:Y:S04]  /*3e70*/  STS.64 [UR5+0x500], R26 ;  /* 0x0005001aff007988 */ /* 0x0007e80008000a05 */
[----:B------:R3:W-:Y:S04]  /*3e80*/  STS [UR5+0x50c], R20 ;  /* 0x00050c14ff007988 */ /* 0x0007e80008000805 */
[----:B------:R3:W-:Y:S04]  /*3e90*/  STS [UR5+0x49c], R23 ;  /* 0x00049c17ff007988 */ /* 0x0007e80008000805 */
[----:B------:R3:W-:Y:S02]  /*3ea0*/  STS [UR5+0x51c], R21 ;  /* 0x00051c15ff007988 */ /* 0x0007e40008000805 */
.L_x_28:
[----:B--2---:R-:W-:Y:S05]  /*3eb0*/  BSYNC.RECONVERGENT B0 ;  /* 0x0000000000007941 */ /* 0x004fea0003800200 */
.L_x_27:
[----:B------:R-:W-:Y:S01]  /*3ec0*/  NOP ;  /* 0x0000000000007918 */ /* 0x000fe20000000000 */
[----:B---3--:R1:W2:Y:S01]  /*3ed0*/  LDS R2, [R0] ;  /* 0x0000000000027984 */ /* 0x0082a20000000800 */
[----:B------:R-:W-:Y:S01]  /*3ee0*/  IMAD R15, R15, 0xf0f1, RZ ;  /* 0x0000f0f10f0f7824 */ /* 0x000fe200078e02ff */
[----:B------:R-:W-:Y:S01]  /*3ef0*/  ELECT P0, URZ, PT ;  /* 0x0000000000ff782f */ /* 0x000fe20003800000 */
[----:B------:R-:W-:Y:S01]  /*3f00*/  BSSY.RECONVERGENT B0, `(.L_x_29) ;  /* 0x000000b000007945 */ /* 0x000fe20003800200 */
[----:B------:R1:W3:Y:S02]  /*3f10*/  LDS R3, [R0+0x80] ;  /* 0x0000800000037984 */ /* 0x0002e40000000800 */
[----:B------:R-:W-:-:S04]  /*3f20*/  SHF.R.U32.HI R4, RZ, 0x14, R15 ;  /* 0x00000014ff047819 */ /* 0x000fc8000001160f */
[----:B------:R-:W-:-:S05]  /*3f30*/  PRMT R4, R4, 0x9910, RZ ;  /* 0x0000991004047816 */ /* 0x000fca00000000ff */
[----:B------:R-:W-:-:S04]  /*3f40*/  IMAD R4, R4, 0x11, RZ ;  /* 0x0000001104047824 */ /* 0x000fc800078e02ff */
[----:B------:R-:W-:-:S05]  /*3f50*/  IMAD.MOV R4, RZ, RZ, -R4 ;  /* 0x000000ffff047224 */ /* 0x000fca00078e0a04 */
[----:B------:R-:W-:-:S05]  /*3f60*/  PRMT R5, R4, 0x7710, RZ ;  /* 0x0000771004057816 */ /* 0x000fca00000000ff */
[----:B------:R-:W-:Y:S01]  /*3f70*/  IMAD.IADD R4, R5, 0x1, R18 ;  /* 0x0000000105047824 */ /* 0x000fe200078e0212 */
[----:B-1----:R-:W-:Y:S05]  /*3f80*/  @!P0 BRA `(.L_x_30) ;  /* 0x0000000000088947 */ /* 0x002fea0003800000 */
[----:B------:R0:W-:Y:S01]  /*3f90*/  UTMACMDFLUSH ;  /* 0x00000000000079b7 */ /* 0x0001e20000000000 */
[----:B------:R-:W-:-:S04]  /*3fa0*/  DEPBAR.LE SB0, 0x0 ;  /* 0x000080000000791a */ /* 0x000fc80000000000 */
.L_x_30:
[----:B------:R-:W-:Y:S05]  /*3fb0*/  BSYNC.RECONVERGENT B0 ;  /* 0x0000000000007941 */ /* 0x000fea0003800200 */
.L_x_29:
[----:B------:R-:W-:-:S13]  /*3fc0*/  R2UR UR5, R4 ;  /* 0x00000000040572ca */ /* 0x000fda00000e0000 */
[----:B------:R-:W-:-:S04]  /*3fd0*/  ULOP3.LUT UR5, UR5, 0xffff, URZ, 0xc0, !UPT ;  /* 0x0000ffff05057892 */ /* 0x000fc8000f8ec0ff */
[----:B------:R-:W-:Y:S02]  /*3fe0*/  UIMAD.WIDE.U32 UR6, UR5, 0x80, UR38 ;  /* 0x00000080050678a5 */ /* 0x000fe4000f8e0026 */
[----:B------:R-:W-:-:S04]  /*3ff0*/  UIMAD.WIDE.U32 UR8, UR5, 0x80, UR34 ;  /* 0x00000080050878a5 */ /* 0x000fc8000f8e0022 */
[C---:B------:R-:W-:Y:S02]  /*4000*/  IADD3 R4, P3, PT, R14.reuse, UR6, RZ ;  /* 0x000000060e047c10 */ /* 0x040fe4000ff7e0ff */
[----:B------:R-:W-:-:S03]  /*4010*/  IADD3 R14, P0, PT, R14, UR8, RZ ;  /* 0x000000080e0e7c10 */ /* 0x000fc6000ff1e0ff */
[----:B------:R-:W-:Y:S02]  /*4020*/  IMAD.X R5, RZ, RZ, UR7, P3 ;  /* 0x00000007ff057e24 */ /* 0x000fe400098e06ff */
[----:B------:R-:W-:-:S03]  /*4030*/  IMAD.X R15, RZ, RZ, UR9, P0 ;  /* 0x00000009ff0f7e24 */ /* 0x000fc600080e06ff */
[----:B--2---:R1:W5:Y:S04]  /*4040*/  ATOMG.E.EXCH.STRONG.GPU PT, RZ, [R4], R2 ;  /* 0x0000000204ff73a8 */ /* 0x00436800041ee100 */
[----:B---3--:R1:W5:Y:S02]  /*4050*/  ATOMG.E.EXCH.STRONG.GPU PT, RZ, [R14], R3 ;  /* 0x000000030eff73a8 */ /* 0x00836400041ee100 */
.L_x_26:
[----:B------:R-:W-:Y:S01]  /*4060*/  LOP3.LUT R0, R18, 0xffff, RZ, 0xc0, !PT ;  /* 0x0000ffff12007812 */ /* 0x000fe200078ec0ff */
[----:B------:R-:W3:Y:S01]  /*4070*/  S2UR UR13, SR_CgaCtaId ;  /* 0x00000000000d79c3 */ /* 0x000ee20000008800 */
[----:B------:R-:W-:-:S03]  /*4080*/  UMOV UR12, 0x400 ;  /* 0x00000400000c7882 */ /* 0x000fc60000000000 */
[----:B------:R-:W-:-:S05]  /*4090*/  IMAD R0, R0, 0xf0f1, RZ ;  /* 0x0000f0f100007824 */ /* 0x000fca00078e02ff */
[----:B------:R-:W-:-:S04]  /*40a0*/  SHF.R.U32.HI R0, RZ, 0x14, R0 ;  /* 0x00000014ff007819 */ /* 0x000fc80000011600 */
[----:B------:R-:W-:-:S05]  /*40b0*/  PRMT R0, R0, 0x9910, RZ ;  /* 0x0000991000007816 */ /* 0x000fca00000000ff */
[----:B------:R-:W-:-:S04]  /*40c0*/  IMAD R0, R0, 0x11, RZ ;  /* 0x0000001100007824 */ /* 0x000fc800078e02ff */
[----:B------:R-:W-:Y:S01]  /*40d0*/  IMAD.MOV R0, RZ, RZ, -R0 ;  /* 0x000000ffff007224 */ /* 0x000fe200078e0a00 */
[----:B---3--:R-:W-:-:S04]  /*40e0*/  ULEA UR12, UR13, UR12, 0x18 ;  /* 0x0000000c0d0c7291 */ /* 0x008fc8000f8ec0ff */
[----:B-1----:R-:W-:Y:S01]  /*40f0*/  PRMT R3, R0, 0x7710, RZ ;  /* 0x0000771000037816 */ /* 0x002fe200000000ff */
[----:B--2---:R-:W-:Y:S01]  /*4100*/  ULEA UR5, UR14, UR12, 0x3 ;  /* 0x0000000c0e057291 */ /* 0x004fe2000f8e18ff */
[----:B------:R-:W-:-:S03]  /*4110*/  SHF.L.U32 R0, R19, 0x1f, RZ ;  /* 0x0000001f13007819 */ /* 0x000fc600000006ff */
[----:B------:R-:W-:-:S05]  /*4120*/  IMAD.IADD R3, R3, 0x1, R18 ;  /* 0x0000000103037824 */ /* 0x000fca00078e0212 */
[----:B------:R-:W-:-:S13]  /*4130*/  R2UR UR20, R3 ;  /* 0x00000000031472ca */ /* 0x000fda00000e0000 */
[----:B------:R-:W-:-:S04]  /*4140*/  ULOP3.LUT UR20, UR20, 0xffff, URZ, 0xc0, !UPT ;  /* 0x0000ffff14147892 */ /* 0x000fc8000f8ec0ff */
[----:B------:R-:W-:Y:S02]  /*4150*/  UIMAD.WIDE.U32 UR22, UR20, 0x80, UR38 ;  /* 0x00000080141678a5 */ /* 0x000fe4000f8e0026 */
[----:B------:R-:W-:Y:S01]  /*4160*/  UIMAD.WIDE.U32 UR20, UR20, 0x80, UR34 ;  /* 0x00000080141478a5 */ /* 0x000fe2000f8e0022 */
[----:B------:R-:W-:Y:S11]  /*4170*/  @P4 BRA `(.L_x_31) ;  /* 0x00000000001c4947 */ /* 0x000ff60003800000 */
[----:B------:R-:W-:-:S04]  /*4180*/  DEPBAR {5,4,3,2,1,0} ;  /* 0x0000003f0000791a */ /* 0x000fc80000000000 */
[----:B------:R-:W1:Y:S02]  /*4190*/  CCTL.E.C.LDCU.IV.DEEP [UR22] ;  /* 0x0000000016007540 */ /* 0x000e640009c08000 */
[----:B-1----:R1:W-:Y:S01]  /*41a0*/  UTMACCTL.IV [UR22] ;  /* 0x00000000160079b9 */ /* 0x0023e20008000000 */
[----:B------:R-:W-:-:S04]  /*41b0*/  DEPBAR {5,4,3,2,1,0} ;  /* 0x0000003f0000791a */ /* 0x000fc80000000000 */
[----:B------:R-:W2:Y:S02]  /*41c0*/  CCTL.E.C.LDCU.IV.DEEP [UR20] ;  /* 0x0000000014007540 */ /* 0x000ea40009c08000 */
[----:B--2---:R1:W-:Y:S01]  /*41d0*/  UTMACCTL.IV [UR20] ;  /* 0x00000000140079b9 */ /* 0x0043e20008000000 */
[----:B------:R-:W-:Y:S01]  /*41e0*/  NOP ;  /* 0x0000000000007918 */ /* 0x000fe20000000000 */
.L_x_31:
[----:B------:R-:W-:Y:S01]  /*41f0*/  UIADD3 UR6, UPT, UPT, UR4, 0x7f, URZ ;  /* 0x0000007f04067890 */ /* 0x000fe2000fffe0ff */
[----:B-----5:R2:W3:Y:S01]  /*4200*/  SYNCS.PHASECHK.TRANS64.TRYWAIT P0, [UR5+0x38], R0 ;  /* 0x00003800ff0075a7 */ /* 0x0204e20008001105 */
[----:B------:R-:W-:Y:S02]  /*4210*/  ULEA.HI UR11, UR18, UR18, URZ, 0x1 ;  /* 0x00000012120b7291 */ /* 0x000fe4000f8f08ff */
[----:B------:R-:W-:Y:S02]  /*4220*/  USHF.R.S32.HI UR5, URZ, 0x1f, UR6 ;  /* 0x0000001fff057899 */ /* 0x000fe40008011406 */
[----:B------:R-:W-:Y:S02]  /*4230*/  UIADD3 UR4, UPT, UPT, UR4, 0xfe, URZ ;  /* 0x000000fe04047890 */ /* 0x000fe4000fffe0ff */
[----:B------:R-:W-:Y:S02]  /*4240*/  ULEA.HI UR5, UR5, UR6, URZ, 0x7 ;  /* 0x0000000605057291 */ /* 0x000fe4000f8f38ff */
[----:B------:R-:W-:-:S02]  /*4250*/  ULEA UR7, UR19, UR16, 0x7 ;  /* 0x0000001013077291 */ /* 0x000fc4000f8e38ff */
[----:B------:R-:W-:Y:S02]  /*4260*/  USHF.R.S32.HI UR18, URZ, 0x7, UR5 ;  /* 0x00000007ff127899 */ /* 0x000fe40008011405 */
[----:B------:R-:W-:Y:S02]  /*4270*/  USHF.L.U32 UR11, UR11, 0x7, URZ ;  /* 0x000000070b0b7899 */ /* 0x000fe400080006ff */
[----:B------:R-:W-:Y:S02]  /*4280*/  UISETP.LT.U32.AND UP0, UPT, UR18, 0x7, UPT ;  /* 0x000000071200788c */ /* 0x000fe4000bf01070 */
[----:B------:R-:W-:Y:S02]  /*4290*/  ULOP3.LUT UR11, UR11, 0xffffff00, URZ, 0xc0, !UPT ;  /* 0xffffff000b0b7892 */ /* 0x000fe4000f8ec0ff */
[----:B------:R-:W-:Y:S02]  /*42a0*/  USEL UR19, UR18, 0x7, UP0 ;  /* 0x0000000712137887 */ /* 0x000fe40008000000 */
[----:B------:R-:W-:-:S02]  /*42b0*/  UISETP.GE.U32.AND UP0, UPT, UR4, 0xff, UPT ;  /* 0x000000ff0400788c */ /* 0x000fc4000bf06070 */
[----:B------:R-:W-:Y:S01]  /*42c0*/  ULOP3.LUT UR11, UR11, 0x80, UR42, 0xf8, !UPT ;  /* 0x000000800b0b7892 */ /* 0x000fe2000f8ef82a */
[----:B------:R-:W-:-:S06]  /*42d0*/  UMOV UR17, URZ ;  /* 0x000000ff00117c82 */ /* 0x000fcc0008000000 */
[----:B--2---:R-:W-:Y:S05]  /*42e0*/  BRA.U !UP0, `(.L_x_32) ;  /* 0x0000000108ac7547 */ /* 0x004fea000b800000 */
[----:B------:R-:W-:Y:S01]  /*42f0*/  UIADD3 UR24, UPT, UPT, -UR19, URZ, URZ ;  /* 0x000000ff13187290 */ /* 0x000fe2000fffe1ff */
[----:B------:R-:W-:Y:S01]  /*4300*/  UMOV UR25, UR14 ;  /* 0x0000000e00197c82 */ /* 0x000fe20008000000 */
[----:B------:R-:W-:-:S10]  /*4310*/  UMOV UR10, URZ ;  /* 0x000000ff000a7c82 */ /* 0x000fd40008000000 */
.L_x_38:
[----:B------:R-:W-:Y:S01]  /*4320*/  UIADD3 UR24, UPT, UPT, UR24, 0x1, URZ ;  /* 0x0000000118187890 */ /* 0x000fe2000fffe0ff */
[----:B---3--:R-:W-:Y:S01]  /*4330*/  @P2 MOV R2, 0xc000 ;  /* 0x0000c00000022802 */ /* 0x008fe20000000f00 */
[----:B------:R-:W-:Y:S02]  /*4340*/  ULEA UR9, UR25, UR12, 0x3 ;  /* 0x0000000c19097291 */ /* 0x000fe4000f8e18ff */
[----:B------:R-:W-:Y:S01]  /*4350*/  UISETP.NE.AND UP0, UPT, UR24, URZ, UPT ;  /* 0x000000ff1800728c */ /* 0x000fe2000bf05270 */
[----:B--234-:R-:W-:Y:S10]  /*4360*/  @P0 BRA `(.L_x_33) ;  /* 0x00000000000c0947 */ /* 0x01cff40003800000 */
[----:B------:R-:W-:-:S04]  /*4370*/  SHF.L.U32 R3, R19, 0x1f, RZ ;  /* 0x0000001f13037819 */ /* 0x000fc800000006ff */
[----:B------:R-:W2:Y:S02]  /*4380*/  SYNCS.PHASECHK.TRANS64.TRYWAIT P0, [UR9+0x38], R3 ;  /* 0x00003803ff0075a7 */ /* 0x000ea40008001109 */
[----:B--2---:R-:W-:Y:S05]  /*4390*/  @!P0 BRA `(.L_x_34) ;  /* 0x000000d400c88947 */ /* 0x004fea0003800000 */
.L_x_33:
[----:B------:R3:W-:Y:S01]  /*43a0*/  @P2 SYNCS.ARRIVE.TRANS64 RZ, [UR9], R2 ;  /* 0x00000002ffff29a7 */ /* 0x0007e20008000009 */
[----:B------:R-:W-:-:S04]  /*43b0*/  ULOP3.LUT UR4, UR29, 0x2, URZ, 0xfc, !UPT ;  /* 0x000000021d047892 */ /* 0x000fc8000f8efcff */
[----:B------:R-:W-:-:S09]  /*43c0*/  UISETP.NE.AND UP1, UPT, UR4, 0x2, UPT ;  /* 0x000000020400788c */ /* 0x000fd2000bf25270 */
[----:B------:R-:W-:Y:S05]  /*43d0*/  BRA.U UP1, `(.L_x_35) ;  /* 0x0000000101047547 */ /* 0x000fea000b800000 */
[----:B-1----:R-:W-:Y:S05]  /*43e0*/  BPT.TRAP 0x1 ;  /* 0x000000040000795c */ /* 0x002fea0000300000 */
.L_x_35:
[----:B------:R-:W-:Y:S04]  /*43f0*/  BSSY.RECONVERGENT B0, `(.L_x_36) ;  /* 0x0000003000007945 */ /* 0x000fe80003800200 */
[----:B------:R-:W-:Y:S05]  /*4400*/  @!P1 BRA `(.L_x_37) ;  /* 0x0000000000049947 */ /* 0x000fea0003800000 */
[----:B-1----:R-:W-:Y:S05]  /*4410*/  BPT.TRAP 0x1 ;  /* 0x000000040000795c */ /* 0x002fea0000300000 */
.L_x_37:
[----:B-1----:R-:W-:Y:S05]  /*4420*/  BSYNC.RECONVERGENT B0 ;  /* 0x0000000000007941 */ /* 0x002fea0003800200 */
.L_x_36:
[----:B------:R-:W-:Y:S02]  /*4430*/  UIADD3 UR14, UPT, UPT, UR25, 0x1, URZ ;  /* 0x00000001190e7890 */ /* 0x000fe4000fffe0ff */
[----:B------:R-:W-:Y:S02]  /*4440*/  ULEA UR8, UR25, UR12, 0xe ;  /* 0x0000000c19087291 */ /* 0x000fe4000f8e70ff */
[----:B------:R-:W-:Y:S02]  /*4450*/  UISETP.NE.AND UP1, UPT, UR14, 0x7, UPT ;  /* 0x000000070e00788c */ /* 0x000fe4000bf25270 */
[----:B------:R-:W-:Y:S02]  /*4460*/  ULOP3.LUT UR9, UR9, 0xfefffff8, URZ, 0xc0, !UPT ;  /* 0xfefffff809097892 */ /* 0x000fe4000f8ec0ff */
[----:B------:R-:W-:Y:S02]  /*4470*/  USEL UR5, URZ, 0x1, UP1 ;  /* 0x00000001ff057887 */ /* 0x000fe40008800000 */
[----:B------:R-:W-:-:S02]  /*4480*/  USEL UR14, UR14, URZ, UP1 ;  /* 0x000000ff0e0e7287 */ /* 0x000fc40008800000 */
[----:B------:R-:W-:Y:S02]  /*4490*/  UIADD3 UR8, UPT, UPT, UR8, 0x9400, URZ ;  /* 0x0000940008087890 */ /* 0x000fe4000fffe0ff */
[----:B------:R-:W-:Y:S01]  /*44a0*/  ULEA UR4, UR14, UR12, 0x3 ;  /* 0x0000000c0e047291 */ /* 0x000fe2000f8e18ff */
[----:B------:R-:W-:Y:S01]  /*44b0*/  LOP3.LUT R19, R19, UR5, RZ, 0x3c, !PT ;  /* 0x0000000513137c12 */ /* 0x000fe2000f8e3cff */
[----:B------:R-:W-:Y:S01]  /*44c0*/  UMOV UR26, 0x0 ;  /* 0x00000000001a7882 */ /* 0x000fe20000000000 */
[----:B------:R-:W-:Y:S01]  /*44d0*/  UMOV UR27, 0x10000000 ;  /* 0x10000000001b7882 */ /* 0x000fe20000000000 */
[----:B------:R-:W-:Y:S01]  /*44e0*/  UMOV UR6, UR10 ;  /* 0x0000000a00067c82 */ /* 0x000fe20008000000 */
[----:B--2---:R-:W-:Y:S01]  /*44f0*/  SHF.L.U32 R0, R19, 0x1f, RZ ;  /* 0x0000001f13007819 */ /* 0x004fe200000006ff */
[----:B------:R-:W-:Y:S01]  /*4500*/  UMOV UR5, UR9 ;  /* 0x0000000900057c82 */ /* 0x000fe20008000000 */
[----:B------:R-:W-:Y:S02]  /*4510*/  UMOV UR17, UR19 ;  /* 0x0000001300117c82 */ /* 0x000fe40008000000 */
[----:B------:R2:W4:Y:S01]  /*4520*/  SYNCS.PHASECHK.TRANS64.TRYWAIT P0, [UR4+0x38], R0 ;  /* 0x00003800ff0075a7 */ /* 0x0005220008001104 */
[----:B------:R-:W-:Y:S01]  /*4530*/  ULEA UR4, UR25, UR12, 0xd ;  /* 0x0000000c19047291 */ /* 0x000fe2000f8e68ff */
[----:B------:R1:W-:Y:S02]  /*4540*/  UTMALDG.2D.2CTA [UR8], [UR22], desc[UR26] ;  /* 0x00001a08160075b4 */ /* 0x0003e40008209000 */
[----:B------:R-:W-:Y:S01]  /*4550*/  UMOV UR25, UR14 ;  /* 0x0000000e00197c82 */ /* 0x000fe20008000000 */
[----:B------:R-:W-:-:S09]  /*4560*/  UIADD3 UR4, UPT, UPT, UR4, 0x25400, URZ ;  /* 0x0002540004047890 */ /* 0x000fd2000fffe0ff */
[----:B------:R2:W-:Y:S01]  /*4570*/  UTMALDG.2D.2CTA [UR4], [UR20], desc[UR26] ;  /* 0x00001a04140075b4 */ /* 0x0005e20008209000 */
[----:B-1----:R-:W-:Y:S01]  /*4580*/  UIADD3 UR10, UPT, UPT, UR10, 0x80, URZ ;  /* 0x000000800a0a7890 */ /* 0x002fe2000fffe0ff */
[----:B------:R-:W-:Y:S11]  /*4590*/  BRA.U UP0, `(.L_x_38) ;  /* 0xfffffffd00607547 */ /* 0x000ff6000b83ffff */
.L_x_32:
[----:B--2---:R-:W-:Y:S01]  /*45a0*/  ULEA UR4, UR14, UR12, 0x3 ;  /* 0x0000000c0e047291 */ /* 0x004fe2000f8e18ff */
[----:B------:R-:W-:Y:S01]  /*45b0*/  SHF.L.U32 R0, R19, 0x1f, RZ ;  /* 0x0000001f13007819 */ /* 0x000fe200000006ff */
[----:B------:R-:W-:Y:S01]  /*45c0*/  @!P4 SYNCS.ARRIVE.TRANS64.A1T0 RZ, [UR12+0xb8], RZ ;  /* 0x0000b8ffffffc9a7 */ /* 0x000fe2000810000c */
[----:B------:R-:W-:-:S06]  /*45d0*/  UISETP.GT.AND UP0, UPT, UR18, UR19, UPT ;  /* 0x000000131200728c */ /* 0x000fcc000bf04270 */
[----:B---34-:R2:W3:Y:S03]  /*45e0*/  SYNCS.PHASECHK.TRANS64.TRYWAIT P0, [UR4+0x38], R0 ;  /* 0x00003800ff0075a7 */ /* 0x0184e60008001104 */
[----:B------:R-:W-:Y:S05]  /*45f0*/  BRA.U !UP0, `(.L_x_39) ;  /* 0x0000000108a47547 */ /* 0x000fea000b800000 */
[----:B------:R-:W-:-:S03]  /*4600*/  UIADD3 UR18, UPT, UPT, -UR19, UR17, UR18 ;  /* 0x0000001113127290 */ /* 0x000fc6000fffe112 */
[----:B------:R-:W-:-:S09]  /*4610*/  UMOV UR19, UR14 ;  /* 0x0000000e00137c82 */ /* 0x000fd20008000000 */
.L_x_45:
[----:B----4-:R-:W-:Y:S01]  /*4620*/  ULEA UR9, UR19, UR12, 0x3 ;  /* 0x0000000c13097291 */ /* 0x010fe2000f8e18ff */
[----:B---3--:R-:W-:Y:S01]  /*4630*/  @P2 MOV R2, 0xc000 ;  /* 0x0000c00000022802 */ /* 0x008fe20000000f00 */
[----:B-1-3--:R-:W-:Y:S10]  /*4640*/  @P0 BRA `(.L_x_40) ;  /* 0x00000000000c0947 */ /* 0x00aff40003800000 */
[----:B------:R-:W-:-:S04]  /*4650*/  SHF.L.U32 R3, R19, 0x1f, RZ ;  /* 0x0000001f13037819 */ /* 0x000fc800000006ff */
[----:B------:R-:W3:Y:S02]  /*4660*/  SYNCS.PHASECHK.TRANS64.TRYWAIT P0, [UR9+0x38], R3 ;  /* 0x00003803ff0075a7 */ /* 0x000ee40008001109 */
[----:B---3--:R-:W-:Y:S05]  /*4670*/  @!P0 BRA `(.L_x_41) ;  /* 0x000000d400288947 */ /* 0x008fea0003800000 */
.L_x_40:
[----:B------:R3:W-:Y:S01]  /*4680*/  @P2 SYNCS.ARRIVE.TRANS64 RZ, [UR9], R2 ;  /* 0x00000002ffff29a7 */ /* 0x0007e20008000009 */
[----:B------:R-:W-:-:S04]  /*4690*/  ULOP3.LUT UR4, UR29, 0x2, URZ, 0xfc, !UPT ;  /* 0x000000021d047892 */ /* 0x000fc8000f8efcff */
[----:B------:R-:W-:-:S09]  /*46a0*/  UISETP.NE.AND UP0, UPT, UR4, 0x2, UPT ;  /* 0x000000020400788c */ /* 0x000fd2000bf05270 */
[----:B------:R-:W-:Y:S05]  /*46b0*/  BRA.U UP0, `(.L_x_42) ;  /* 0x0000000100047547 */ /* 0x000fea000b800000 */
[----:B-1----:R-:W-:Y:S05]  /*46c0*/  BPT.TRAP 0x1 ;  /* 0x000000040000795c */ /* 0x002fea0000300000 */
.L_x_42:
[----:B------:R-:W-:Y:S04]  /*46d0*/  BSSY.RECONVERGENT B0, `(.L_x_43) ;  /* 0x0000003000007945 */ /* 0x000fe80003800200 */
[----:B------:R-:W-:Y:S05]  /*46e0*/  @!P1 BRA `(.L_x_44) ;  /* 0x0000000000049947 */ /* 0x000fea0003800000 */
[----:B-1----:R-:W-:Y:S05]  /*46f0*/  BPT.TRAP 0x1 ;  /* 0x000000040000795c */ /* 0x002fea0000300000 */
.L_x_44:
[----:B-1----:R-:W-:Y:S05]  /*4700*/  BSYNC.RECONVERGENT B0 ;  /* 0x0000000000007941 */ /* 0x002fea0003800200 */
.L_x_43:
[----:B------:R-:W-:Y:S02]  /*4710*/  UIADD3 UR14, UPT, UPT, UR19, 0x1, URZ ;  /* 0x00000001130e7890 */ /* 0x000fe4000fffe0ff */
[----:B------:R-:W-:Y:S02]  /*4720*/  ULEA UR8, UR19, UR12, 0xe ;  /* 0x0000000c13087291 */ /* 0x000fe4000f8e70ff */
[----:B------:R-:W-:Y:S02]  /*4730*/  UISETP.NE.AND UP0, UPT, UR14, 0x7, UPT ;  /* 0x000000070e00788c */ /* 0x000fe4000bf05270 */
[----:B------:R-:W-:Y:S02]  /*4740*/  USHF.L.U32 UR10, UR17, 0x7, URZ ;  /* 0x00000007110a7899 */ /* 0x000fe400080006ff */
[----:B------:R-:W-:Y:S02]  /*4750*/  USEL UR5, URZ, 0x1, UP0 ;  /* 0x00000001ff057887 */ /* 0x000fe40008000000 */
[----:B------:R-:W-:-:S02]  /*4760*/  USEL UR14, UR14, URZ, UP0 ;  /* 0x000000ff0e0e7287 */ /* 0x000fc40008000000 */
[----:B------:R-:W-:Y:S02]  /*4770*/  ULOP3.LUT UR9, UR9, 0xfefffff8, URZ, 0xc0, !UPT ;  /* 0xfefffff809097892 */ /* 0x000fe4000f8ec0ff */
[----:B------:R-:W-:Y:S01]  /*4780*/  ULEA UR4, UR14, UR12, 0x3 ;  /* 0x0000000c0e047291 */ /* 0x000fe2000f8e18ff */
[----:B------:R-:W-:Y:S01]  /*4790*/  LOP3.LUT R19, R19, UR5, RZ, 0x3c, !PT ;  /* 0x0000000513137c12 */ /* 0x000fe2000f8e3cff */
[----:B------:R-:W-:Y:S01]  /*47a0*/  UIADD3 UR8, UPT, UPT, UR8, 0x9400, URZ ;  /* 0x0000940008087890 */ /* 0x000fe2000fffe0ff */
[----:B------:R-:W-:Y:S02]  /*47b0*/  UMOV UR24, 0x0 ;  /* 0x0000000000187882 */ /* 0x000fe40000000000 */
[----:B--2---:R-:W-:Y:S01]  /*47c0*/  SHF.L.U32 R0, R19, 0x1f, RZ ;  /* 0x0000001f13007819 */ /* 0x004fe200000006ff */
[----:B------:R-:W-:Y:S01]  /*47d0*/  UMOV UR25, 0x10000000 ;  /* 0x1000000000197882 */ /* 0x000fe20000000000 */
[----:B------:R-:W-:Y:S01]  /*47e0*/  UMOV UR5, UR9 ;  /* 0x0000000900057c82 */ /* 0x000fe20008000000 */
[----:B------:R-:W-:Y:S01]  /*47f0*/  UMOV UR6, UR10 ;  /* 0x0000000a00067c82 */ /* 0x000fe20008000000 */
[----:B------:R4:W1:Y:S01]  /*4800*/  SYNCS.PHASECHK.TRANS64.TRYWAIT P0, [UR4+0x38], R0 ;  /* 0x00003800ff0075a7 */ /* 0x0008620008001104 */
[----:B------:R-:W-:Y:S01]  /*4810*/  ULEA UR4, UR19, UR12, 0xd ;  /* 0x0000000c13047291 */ /* 0x000fe2000f8e68ff */
[----:B------:R4:W-:Y:S01]  /*4820*/  UTMALDG.2D.2CTA [UR8], [UR22], desc[UR24] ;  /* 0x00001808160075b4 */ /* 0x0009e20008209000 */
[----:B------:R-:W-:-:S02]  /*4830*/  UIADD3 UR17, UPT, UPT, UR17, 0x1, URZ ;  /* 0x0000000111117890 */ /* 0x000fc4000fffe0ff */
[----:B------:R-:W-:Y:S02]  /*4840*/  UIADD3 UR4, UPT, UPT, UR4, 0x25400, URZ ;  /* 0x0002540004047890 */ /* 0x000fe4000fffe0ff */
[----:B------:R-:W-:Y:S01]  /*4850*/  UISETP.NE.AND UP0, UPT, UR17, UR18, UPT ;  /* 0x000000121100728c */ /* 0x000fe2000bf05270 */
[----:B------:R-:W-:-:S06]  /*4860*/  UMOV UR19, UR14 ;  /* 0x0000000e00137c82 */ /* 0x000fcc0008000000 */
[----:B------:R4:W-:Y:S02]  /*4870*/  UTMALDG.2D.2CTA [UR4], [UR20], desc[UR24] ;  /* 0x00001804140075b4 */ /* 0x0009e40008209000 */
[----:B------:R-:W-:Y:S05]  /*4880*/  BRA.U UP0, `(.L_x_45) ;  /* 0xfffffffd00647547 */ /* 0x000fea000b83ffff */
.L_x_39:
[----:B------:R-:W-:Y:S01]  /*4890*/  UISETP.NE.AND UP0, UPT, UR37, 0x8, UPT ;  /* 0x000000082500788c */ /* 0x000fe2000bf05270 */
[----:B------:R-:W-:-:S08]  /*48a0*/  NOP ;  /* 0x0000000000007918 */ /* 0x000fd00000000000 */
[----:B------:R-:W-:Y:S05]  /*48b0*/  BRA.U UP0, `(.L_x_46) ;  /* 0x0000000100047547 */ /* 0x000fea000b800000 */
[----:B-1--4-:R-:W-:Y:S05]  /*48c0*/  BPT.TRAP 0x1 ;  /* 0x000000040000795c */ /* 0x012fea0000300000 */
.L_x_46:
[----:B----4-:R-:W-:Y:S01]  /*48d0*/  ULEA UR4, UR15, UR12, 0x3 ;  /* 0x0000000c0f047291 */ /* 0x010fe2000f8e18ff */
[----:B------:R-:W-:-:S08]  /*48e0*/  SHF.L.U32 R3, R16, 0x1f, RZ ;  /* 0x0000001f10037819 */ /* 0x000fd000000006ff */
[----:B-1-3--:R-:W1:Y:S02]  /*48f0*/  SYNCS.PHASECHK.TRANS64.TRYWAIT P0, [UR4+0x1a0], R3 ;  /* 0x0001a003ff0075a7 */ /* 0x00ae640008001104 */
[----:B-1----:R-:W-:Y:S05]  /*4900*/  @!P0 BRA `(.L_x_47) ;  /* 0x000000d0009c8947 */ /* 0x002fea0003800000 */
.L_x_245:
[----:B------:R-:W-:-:S09]  /*4910*/  UIMAD UR5, UR15, 0x14, UR36 ;  /* 0x000000140f0578a4 */ /* 0x000fd2000f8e0224 */
[----:B-1----:R-:W1:Y:S04]  /*4920*/  LDS R3, [UR5] ;  /* 0x00000005ff037984 */ /* 0x002e680008000800 */
[----:B------:R-:W3:Y:S04]  /*4930*/  LDS R2, [UR5+0x4] ;  /* 0x00000405ff027984 */ /* 0x000ee80008000800 */
[----:B------:R-:W4:Y:S04]  /*4940*/  LDS.U16 R18, [UR5+0x12] ;  /* 0x00001205ff127984 */ /* 0x000f280008000400 */
[----:B------:R-:W4:Y:S04]  /*4950*/  LDS R17, [UR5+0x8] ;  /* 0x00000805ff117984 */ /* 0x000f280008000800 */
[----:B--2---:R-:W2:Y:S01]  /*4960*/  LDS R0, [UR5+0xc] ;  /* 0x00000c05ff007984 */ /* 0x004ea20008000800 */
[----:B------:R-:W-:Y:S01]  /*4970*/  @!PT LDS RZ, [RZ] ;  /* 0x00000000fffff984 */ /* 0x000fe20000000800 */
[----:B------:R-:W-:Y:S01]  /*4980*/  @!PT LDS RZ, [RZ] ;  /* 0x00000000fffff984 */ /* 0x000fe20000000800 */
[----:B------:R-:W-:Y:S01]  /*4990*/  @!PT LDS RZ, [RZ] ;  /* 0x00000000fffff984 */ /* 0x000fe20000000800 */
[----:B------:R-:W-:Y:S01]  /*49a0*/  @!PT LDS RZ, [RZ] ;  /* 0x00000000fffff984 */ /* 0x000fe20000000800 */
[----:B------:R5:W-:Y:S06]  /*49b0*/  MEMBAR.ALL.CTA ;  /* 0x0000000000007992 */ /* 0x000bec0000008000 */
[----:B-----5:R-:W2:Y:S01]  /*49c0*/  FENCE.VIEW.ASYNC.S ;  /* 0x00000000000073c6 */ /* 0x020ea20000000000 */
[----:B-1----:R-:W-:-:S02]  /*49d0*/  R2UR UR18, R3 ;  /* 0x00000000031272ca */ /* 0x002fc400000e0000 */
[----:B---3--:R-:W-:Y:S01]  /*49e0*/  R2UR UR19, R2 ;  /* 0x00000000021372ca */ /* 0x008fe200000e0000 */
[----:B------:R-:W-:-:S14]  /*49f0*/  BRA.U UP0, `(.L_x_48) ;  /* 0x0000000100047547 */ /* 0x000fdc000b800000 */
[----:B------:R-:W-:Y:S05]  /*4a00*/  BPT.TRAP 0x1 ;  /* 0x000000040000795c */ /* 0x000fea0000300000 */
.L_x_48:
[----:B------:R-:W-:Y:S01]  /*4a10*/  UIADD3 UR4, UPT, UPT, UR4, 0x1e0, URZ ;  /* 0x000001e004047890 */ /* 0x000fe2000fffe0ff */
[----:B--2---:R-:W-:Y:S01]  /*4a20*/  ISETP.NE.AND P0, PT, R0, RZ, PT ;  /* 0x000000ff0000720c */ /* 0x004fe20003f05270 */
[----:B------:R-:W-:Y:S01]  /*4a30*/  UIADD3 UR15, UPT, UPT, UR15, 0x1, URZ ;  /* 0x000000010f0f7890 */ /* 0x000fe2000fffe0ff */
[----:B------:R-:W-:Y:S01]  /*4a40*/  PLOP3.LUT P4, PT, PT, PT, PT, 0x80, 0x8 ;  /* 0x000000000008781c */ /* 0x000fe20003f8f070 */
[----:B------:R-:W-:Y:S02]  /*4a50*/  UPRMT UR4, UR13, 0x654, UR4 ;  /* 0x000006540d047896 */ /* 0x000fe40008000004 */
[----:B------:R-:W-:-:S04]  /*4a60*/  UISETP.NE.AND UP0, UPT, UR15, 0x8, UPT ;  /* 0x000000080f00788c */ /* 0x000fc8000bf05270 */
[----:B------:R-:W-:-:S03]  /*4a70*/  USEL UR15, UR15, URZ, UP0 ;  /* 0x000000ff0f0f7287 */ /* 0x000fc60008000000 */
[----:B------:R-:W-:Y:S01]  /*4a80*/  SYNCS.ARRIVE.TRANS64.RED.A1T0 RZ, [UR4], RZ ;  /* 0x000000ffffff79a7 */ /* 0x000fe20008100404 */
[----:B------:R-:W-:-:S06]  /*4a90*/  USEL UR4, URZ, 0x1, UP0 ;  /* 0x00000001ff047887 */ /* 0x000fcc0008000000 */
[----:B------:R-:W-:Y:S01]  /*4aa0*/  LOP3.LUT R16, R16, UR4, RZ, 0x3c, !PT ;  /* 0x0000000410107c12 */ /* 0x000fe2000f8e3cff */
[----:B------:R-:W-:Y:S06]  /*4ab0*/  @P0 BRA `(.L_x_49) ;  /* 0xffffffec00a00947 */ /* 0x000fec000383ffff */
[----:B------:R-:W-:Y:S01]  /*4ac0*/  UIADD3 UR12, UPT, UPT, UR12, 0x38, URZ ;  /* 0x000000380c0c7890 */ /* 0x000fe2000fffe0ff */
[----:B------:R-:W-:-:S03]  /*4ad0*/  SHF.L.U32 R3, R19, 0x1f, RZ ;  /* 0x0000001f13037819 */ /* 0x000fc600000006ff */
[----:B------:R-:W-:-:S09]  /*4ae0*/  ULEA UR4, UR14, UR12, 0x3 ;  /* 0x0000000c0e047291 */ /* 0x000fd2000f8e18ff */
[----:B------:R-:W1:Y:S02]  /*4af0*/  SYNCS.PHASECHK.TRANS64.TRYWAIT P0, [UR4], R3 ;  /* 0x00000003ff0075a7 */ /* 0x000e640008001104 */
[----:B-1----:R-:W-:Y:S05]  /*4b00*/  @!P0 BRA `(.L_x_50) ;  /* 0x000000d000348947 */ /* 0x002fea0003800000 */
.L_x_247:
[----:B------:R-:W-:-:S04]  /*4b10*/  UIADD3 UR5, UPT, UPT, UR14, 0x1, URZ ;  /* 0x000000010e057890 */ /* 0x000fc8000fffe0ff */
[----:B------:R-:W-:-:S04]  /*4b20*/  UISETP.NE.AND UP0, UPT, UR5, 0x7, UPT ;  /* 0x000000070500788c */ /* 0x000fc8000bf05270 */
[----:B------:R-:W-:Y:S02]  /*4b30*/  USEL UR6, URZ, 0x1, UP0 ;  /* 0x00000001ff067887 */ /* 0x000fe40008000000 */
[----:B------:R-:W-:-:S04]  /*4b40*/  USEL UR5, UR5, URZ, UP0 ;  /* 0x000000ff05057287 */ /* 0x000fc80008000000 */
[----:B------:R-:W-:Y:S01]  /*4b50*/  ULEA UR4, UR5, UR12, 0x3 ;  /* 0x0000000c05047291 */ /* 0x000fe2000f8e18ff */
[----:B------:R-:W-:-:S04]  /*4b60*/  LOP3.LUT R2, R19, UR6, RZ, 0x3c, !PT ;  /* 0x0000000613027c12 */ /* 0x000fc8000f8e3cff */
[----:B-1----:R-:W-:-:S04]  /*4b70*/  SHF.L.U32 R3, R2, 0x1f, RZ ;  /* 0x0000001f02037819 */ /* 0x002fc800000006ff */
[----:B------:R-:W1:Y:S02]  /*4b80*/  SYNCS.PHASECHK.TRANS64.TRYWAIT P0, [UR4], R3 ;  /* 0x00000003ff0075a7 */ /* 0x000e640008001104 */
[----:B-1----:R-:W-:Y:S05]  /*4b90*/  @!P0 BRA `(.L_x_51) ;  /* 0x000000d000288947 */ /* 0x002fea0003800000 */
.L_x_249:
        /* <DEDUP_REMOVED lines=9> */
.L_x_251:
        /* <DEDUP_REMOVED lines=9> */
.L_x_253:
        /* <DEDUP_REMOVED lines=9> */
.L_x_255:
        /* <DEDUP_REMOVED lines=9> */
.L_x_257:
[----:B------:R-:W-:-:S04]  /*4de0*/  UIADD3 UR5, UPT, UPT, UR5, 0x1, URZ ;  /* 0x0000000105057890 */ /* 0x000fc8000fffe0ff */
[----:B------:R-:W-:-:S04]  /*4df0*/  UISETP.NE.AND UP0, UPT, UR5, 0x7, UPT ;  /* 0x000000070500788c */ /* 0x000fc8000bf05270 */
[----:B------:R-:W-:Y:S02]  /*4e00*/  USEL UR4, URZ, 0x1, UP0 ;  /* 0x00000001ff047887 */ /* 0x000fe40008000000 */
[----:B------:R-:W-:-:S04]  /*4e10*/  USEL UR5, UR5, URZ, UP0 ;  /* 0x000000ff05057287 */ /* 0x000fc80008000000 */
[----:B------:R-:W-:Y:S01]  /*4e20*/  LOP3.LUT R2, R2, UR4, RZ, 0x3c, !PT ;  /* 0x0000000402027c12 */ /* 0x000fe2000f8e3cff */
[----:B------:R-:W-:-:S12]  /*4e30*/  ULEA UR5, UR5, UR12, 0x3 ;  /* 0x0000000c05057291 */ /* 0x000fd8000f8e18ff */
.L_x_56:
[----:B-1----:R-:W-:Y:S02]  /*4e40*/  SHF.L.U32 R3, R2, 0x1f, RZ ;  /* 0x0000001f02037819 */ /* 0x002fe400000006ff */
[----:B------:R-:W-:-:S04]  /*4e50*/  MOV R0, UR5 ;  /* 0x0000000500007c02 */ /* 0x000fc80008000f00 */
[----:B------:R1:W2:Y:S03]  /*4e60*/  SYNCS.PHASECHK.TRANS64.TRYWAIT P0, [R0+URZ], R3 ;  /* 0x00000003000075a7 */ /* 0x0002a600080011ff */
[----:B--2---:R-:W-:Y:S05]  /*4e70*/  @!P0 NANOSLEEP.SYNCS 0x989680 ;  /* 0x009896800000895d */ /* 0x004fea0003900000 */
[----:B------:R-:W2:Y:S02]  /*4e80*/  @!P0 SYNCS.PHASECHK.TRANS64 P0, [R0+URZ], R3 ;  /* 0x00000003000085a7 */ /* 0x000ea400080010ff */
[----:B--2---:R-:W-:Y:S05]  /*4e90*/  @P0 EXIT ;  /* 0x000000000000094d */ /* 0x004fea0003800000 */
[----:B------:R-:W-:Y:S05]  /*4ea0*/  BRA `(.L_x_56) ;  /* 0xfffffffc00e47947 */ /* 0x000fea000383ffff */
.L_x_25:
[----:B------:R-:W-:-:S04]  /*4eb0*/  UISETP.LT.U32.AND UP0, UPT, UR37, 0x9, UPT ;  /* 0x000000092500788c */ /* 0x000fc8000bf01070 */
[----:B------:R-:W-:-:S04]  /*4ec0*/  USEL UR4, UR37, 0x9, UP0 ;  /* 0x0000000925047887 */ /* 0x000fc80008000000 */
[----:B------:R-:W-:-:S12]  /*4ed0*/  USHF.L.U32 UR4, UR4, 0x2, URZ ;  /* 0x0000000204047899 */ /* 0x000fd800080006ff */
[----:B------:R-:W3:Y:S02]  /*4ee0*/  LDCU UR6, c[0x2][UR4] ;  /* 0x00800000040677ac */ /* 0x000ee40008000800 */
[----:B---3--:R-:W-:-:S10]  /*4ef0*/  USHF.R.S32.HI UR7, URZ, 0x1f, UR6 ;  /* 0x0000001fff077899 */ /* 0x008fd40008011406 */
.L_x_303:
[----:B--2---:R-:W-:Y:S05]  /*4f00*/  BRXU UR6 -0x4f10                                                                                                                                                                                                                                                                                                                                                                                                                                                                                                                                                                                                                                                                                                                                                                                                                                                                                                                                                                                                                                                                                                                                                                                                                                                                                                                                                                                                                                   (*"BRANCH_TARGETS .L_x_304,.L_x_305,.L_x_312"*) ;  /* 0xffffffb0063c7958 */ /* 0x004fea000b83ffff */
.L_x_305:
[----:B------:R-:W-:-:S09]  /*4f10*/  UISETP.NE.AND UP0, UPT, UR37, 0x1, UPT ;  /* 0x000000012500788c */ /* 0x000fd2000bf05270 */
[----:B------:R-:W-:Y:S05]  /*4f20*/  BRA.U UP0, `(.L_x_57) ;  /* 0x0000003900487547 */ /* 0x000fea000b800000 */
[----:B------:R-:W-:-:S08]  /*4f30*/  NOP ;  /* 0x0000000000007918 */ /* 0x000fd00000000000 */
[----:B-1--45:R-:W1:-:S00]  /*4f40*/  USETMAXREG.DEALLOC.CTAPOOL 0x88 ;  /* 0x00000088000079c8 */ /* 0x032e4000080e0500 */
[----:B------:R-:W2:Y:S01]  /*4f50*/  LDCU.64 UR14, c[0x0][0xba0] ;  /* 0x00017400ff0e77ac */ /* 0x000ea20008000a00 */
[----:B-1----:R-:W-:Y:S01]  /*4f60*/  HFMA2 R0, -RZ, RZ, 0, 5.9604644775390625e-08 ;  /* 0x00000001ff007431 */ /* 0x002fe200000001ff */
[----:B------:R-:W-:Y:S01]  /*4f70*/  PRMT R9, RZ, 0x7610, R9 ;  /* 0x00007610ff097816 */ /* 0x000fe20000000009 */
[----:B------:R-:W1:Y:S01]  /*4f80*/  LDCU.64 UR12, c[0x0][0xbb8] ;  /* 0x00017700ff0c77ac */ /* 0x000e620008000a00 */
[----:B------:R-:W3:Y:S01]  /*4f90*/  LDCU UR4, c[0x0][0xbdc] ;  /* 0x00017b80ff0477ac */ /* 0x000ee20008000800 */
[----:B------:R-:W4:Y:S01]  /*4fa0*/  LDCU UR19, c[0x0][0xb80] ;  /* 0x00017000ff1377ac */ /* 0x000f220008000800 */
[----:B------:R-:W-:Y:S01]  /*4fb0*/  UMOV UR5, 0xffffffff ;  /* 0xffffffff00057882 */ /* 0x000fe20000000000 */
[----:B------:R-:W-:Y:S01]  /*4fc0*/  UMOV UR20, URZ ;  /* 0x000000ff00147c82 */ /* 0x000fe20008000000 */
[----:B--2---:R-:W-:-:S04]  /*4fd0*/  UIADD3 UR18, UP0, UPT, UR14, -0x1, URZ ;  /* 0xffffffff0e127890 */ /* 0x004fc8000ff1e0ff */
[----:B------:R-:W-:Y:S02]  /*4fe0*/  UIADD3.X UR15, UPT, UPT, UR15, -0x1, URZ, UP0, !UPT ;  /* 0xffffffff0f0f7890 */ /* 0x000fe400087fe4ff */
[----:B-1----:R-:W-:Y:S02]  /*4ff0*/  UIADD3 UR14, UP0, UPT, UR12, -0x1, URZ ;  /* 0xffffffff0c0e7890 */ /* 0x002fe4000ff1e0ff */
[----:B---3--:R-:W-:Y:S02]  /*5000*/  USHF.L.U32 UR4, UR5, UR4, URZ ;  /* 0x0000000405047299 */ /* 0x008fe400080006ff */
[----:B------:R-:W-:Y:S02]  /*5010*/  UIADD3.X UR13, UPT, UPT, UR13, -0x1, URZ, UP0, !UPT ;  /* 0xffffffff0d0d7890 */ /* 0x000fe400087fe4ff */
[----:B----4-:R-:W-:Y:S02]  /*5020*/  UIADD3 UR19, UPT, UPT, UR19, -0x1, URZ ;  /* 0xffffffff13137890 */ /* 0x010fe4000fffe0ff */
[----:B------:R-:W-:-:S12]  /*5030*/  ULOP3.LUT UR12, URZ, UR4, URZ, 0x33, !UPT ;  /* 0x00000004ff0c7292 */ /* 0x000fd8000f8e33ff */
.L_x_74:
[----:B-1----:R-:W1:Y:S01]  /*5040*/  LDC.64 R2, c[0x0][0xbd0] ;  /* 0x0002f400ff027b82 */ /* 0x002e620000000a00 */
[----:B------:R-:W-:Y:S01]  /*5050*/  UIADD3 UR24, UP0, UPT, UR24, UR30, URZ ;  /* 0x0000001e18187290 */ /* 0x000fe2000ff1e0ff */
[----:B------:R-:W-:Y:S01]  /*5060*/  ISETP.NE.AND P1, PT, RZ, UR16, PT ;  /* 0x00000010ff007c0c */ /* 0x000fe2000bf25270 */
[----:B------:R-:W-:Y:S01]  /*5070*/  IMAD.MOV.U32 R18, RZ, RZ, -0x1 ;  /* 0xffffffffff127424 */ /* 0x000fe200078e00ff */
[----:B------:R-:W-:Y:S01]  /*5080*/  PLOP3.LUT P2, PT, PT, PT, PT, 0x80, 0x8 ;  /* 0x000000000008781c */ /* 0x000fe20003f4f070 */
[----:B------:R-:W-:Y:S01]  /*5090*/  UIADD3.X UR17, UPT, UPT, UR17, UR25, URZ, UP0, !UPT ;  /* 0x0000001911117290 */ /* 0x000fe200087fe4ff */
[----:B------:R-:W-:Y:S02]  /*50a0*/  IMAD.MOV.U32 R10, RZ, RZ, -0x1 ;  /* 0xffffffffff0a7424 */ /* 0x000fe400078e00ff */
[----:B------:R-:W-:Y:S02]  /*50b0*/  P2R R11, PR, RZ, 0x4 ;  /* 0x00000004ff0b7803 */ /* 0x000fe40000000000 */
[----:B-1----:R-:W-:Y:S01]  /*50c0*/  ISETP.LE.U32.AND P0, PT, R2, UR24, PT ;  /* 0x0000001802007c0c */ /* 0x002fe2000bf03070 */
[----:B------:R-:W-:-:S05]  /*50d0*/  IMAD.U32 R2, RZ, RZ, UR17 ;  /* 0x00000011ff027e24 */ /* 0x000fca000f8e00ff */
[----:B------:R-:W-:Y:S01]  /*50e0*/  ISETP.GE.U32.AND.EX P0, PT, R2, R3, PT, P0 ;  /* 0x000000030200720c */ /* 0x000fe20003f06100 */
[----:B------:R-:W-:Y:S02]  /*50f0*/  IMAD.MOV.U32 R3, RZ, RZ, RZ ;  /* 0x000000ffff037224 */ /* 0x000fe400078e00ff */
[----:B------:R-:W-:-:S10]  /*5100*/  IMAD.MOV.U32 R2, RZ, RZ, -0x1 ;  /* 0xffffffffff027424 */ /* 0x000fd400078e00ff */
[----:B----45:R-:W-:Y:S05]  /*5110*/  @P0 BRA P1, `(.L_x_58) ;  /* 0x00000018000c0947 */ /* 0x030fea0000800000 */
[----:B------:R-:W-:Y:S01]  /*5120*/  IADD3 R16, P1, PT, R14, UR41, RZ ;  /* 0x000000290e107c10 */ /* 0x000fe2000ff3e0ff */
[----:B------:R-:W-:-:S03]  /*5130*/  IMAD.U32 R10, RZ, RZ, UR17 ;  /* 0x00000011ff0a7e24 */ /* 0x000fc6000f8e00ff */
[----:B------:R-:W-:Y:S02]  /*5140*/  ISETP.LE.U32.AND P0, PT, R16, UR24, PT ;  /* 0x0000001810007c0c */ /* 0x000fe4000bf03070 */
[----:B------:R-:W-:-:S04]  /*5150*/  IADD3.X R19, PT, PT, R15, UR40, RZ, P1, !PT ;  /* 0x000000280f137c10 */ /* 0x000fc80008ffe4ff */
[----:B------:R-:W-:-:S13]  /*5160*/  ISETP.GE.U32.AND.EX P0, PT, R10, R19, PT, P0 ;  /* 0x000000130a00720c */ /* 0x000fda0003f06100 */
[----:B------:R-:W-:Y:S05]  /*5170*/  @!P0 BRA `(.L_x_59) ;  /* 0x0000001000f08947 */ /* 0x000fea0003800000 */
[----:B------:R-:W1:Y:S01]  /*5180*/  LDCU UR21, c[0x0][0xbe8] ;  /* 0x00017d00ff1577ac */ /* 0x000e620008000800 */
[----:B------:R-:W-:Y:S01]  /*5190*/  IMAD.IADD R23, R8, 0x1, R21 ;  /* 0x0000000108177824 */ /* 0x000fe200078e0215 */
[----:B------:R-:W-:Y:S01]  /*51a0*/  MOV R14, R6 ;  /* 0x00000006000e7202 */ /* 0x000fe20000000f00 */
[----:B------:R-:W-:Y:S02]  /*51b0*/  IMAD.MOV.U32 R16, RZ, RZ, R7 ;  /* 0x000000ffff107224 */ /* 0x000fe400078e0007 */
[----:B------:R-:W-:-:S05]  /*51c0*/  VIADD R10, R23, 0x20 ;  /* 0x00000020170a7836 */ /* 0x000fca0000000000 */
[----:B-1----:R-:W-:-:S13]  /*51d0*/  ISETP.GE.AND P0, PT, R10, UR21, PT ;  /* 0x000000150a007c0c */ /* 0x002fda000bf06270 */
[----:B------:R-:W1:Y:S01]  /*51e0*/  @!P0 LDC.64 R20, c[0x0][0xbf0] ;  /* 0x0002fc00ff148b82 */ /* 0x000e620000000a00 */
[----:B------:R-:W-:Y:S01]  /*51f0*/  BSSY.RECONVERGENT B0, `(.L_x_60) ;  /* 0x0000062000007945 */ /* 0x000fe20003800200 */
[----:B------:R-:W-:Y:S01]  /*5200*/  HFMA2 R15, -RZ, RZ, 0, 0 ;  /* 0x00000000ff0f7431 */ /* 0x000fe200000001ff */
[----:B------:R-:W-:Y:S01]  /*5210*/  MOV R18, 0x7fffffff ;  /* 0x7fffffff00127802 */ /* 0x000fe20000000f00 */
[----:B-1----:R-:W-:-:S05]  /*5220*/  @!P0 IMAD.WIDE R20, R23, 0xc, R20 ;  /* 0x0000000c17148825 */ /* 0x002fca00078e0214 */
[----:B------:R1:W5:Y:S04]  /*5230*/  @!P0 LDG.E R6, desc[UR50][R20.64+0x180] ;  /* 0x0001803214068981 */ /* 0x000368000c1e1900 */
[----:B------:R1:W5:Y:S01]  /*5240*/  @!P0 LDG.E R7, desc[UR50][R20.64+0x184] ;  /* 0x0001843214078981 */ /* 0x000362000c1e1900 */
[----:B------:R-:W-:-:S13]  /*5250*/  ISETP.GE.AND P0, PT, R23, UR21, PT ;  /* 0x0000001517007c0c */ /* 0x000fda000bf06270 */
[----:B------:R-:W-:Y:S05]  /*5260*/  @P0 BRA `(.L_x_61) ;  /* 0x0000000400680947 */ /* 0x000fea0003800000 */
[----:B------:R-:W-:Y:S01]  /*5270*/  IABS R13, R5 ;  /* 0x00000005000d7213 */ /* 0x000fe20000000000 */
[----:B------:R-:W2:Y:S01]  /*5280*/  LDCU.128 UR4, c[0x0][0xbc0] ;  /* 0x00017800ff0477ac */ /* 0x000ea20008000c00 */
[----:B------:R-:W-:Y:S02]  /*5290*/  IABS R12, R4 ;  /* 0x00000004000c7213 */ /* 0x000fe40000000000 */
[----:B------:R-:W3:Y:S01]  /*52a0*/  I2F.RP R24, R13 ;  /* 0x0000000d00187306 */ /* 0x000ee20000209400 */
[----:B------:R-:W4:Y:S01]  /*52b0*/  LDCU.64 UR8, c[0x0][0xbb0] ;  /* 0x00017600ff0877ac */ /* 0x000f220008000a00 */
[----:B-1----:R-:W-:Y:S02]  /*52c0*/  IADD3 R20, P2, PT, R16, UR14, RZ ;  /* 0x0000000e10147c10 */ /* 0x002fe4000ff5e0ff */
[----:B------:R-:W-:Y:S01]  /*52d0*/  IADD3 R15, P0, PT, R14, UR18, RZ ;  /* 0x000000120e0f7c10 */ /* 0x000fe2000ff1e0ff */
[----:B------:R-:W1:Y:S01]  /*52e0*/  LDCU.64 UR10, c[0x0][0xba8] ;  /* 0x00017500ff0a77ac */ /* 0x000e620008000a00 */
[----:B------:R-:W-:-:S02]  /*52f0*/  LEA.HI.X.SX32 R19, R16, UR13, 0x1, P2 ;  /* 0x0000000d10137c11 */ /* 0x000fc400090f0eff */
[----:B------:R-:W1:Y:S01]  /*5300*/  I2F.RP R10, R12 ;  /* 0x0000000c000a7306 */ /* 0x000e620000209400 */
[----:B------:R-:W-:Y:S02]  /*5310*/  LEA.HI.X.SX32 R14, R14, UR15, 0x1, P0 ;  /* 0x0000000f0e0e7c11 */ /* 0x000fe400080f0eff */
[----:B--2---:R-:W-:-:S05]  /*5320*/  IADD3 R22, P1, PT, R20, UR7, RZ ;  /* 0x0000000714167c10 */ /* 0x004fca000ff3e0ff */
[----:B---3--:R-:W2:Y:S01]  /*5330*/  MUFU.RCP R24, R24 ;  /* 0x0000001800187308 */ /* 0x008ea20000001000 */
[----:B----4-:R-:W-:Y:S01]  /*5340*/  IADD3 R18, P0, PT, R15, UR9, RZ ;  /* 0x000000090f127c10 */ /* 0x010fe2000ff1e0ff */
[----:B------:R-:W-:Y:S02]  /*5350*/  IMAD.X R21, RZ, RZ, R19, P1 ;  /* 0x000000ffff157224 */ /* 0x000fe400008e0613 */
[----:B------:R-:W-:-:S04]  /*5360*/  IMAD.WIDE.U32 R36, R22, UR4, RZ ;  /* 0x0000000416247c25 */ /* 0x000fc8000f8e00ff */
[----:B-1----:R-:W1:Y:S01]  /*5370*/  MUFU.RCP R10, R10 ;  /* 0x0000000a000a7308 */ /* 0x002e620000001000 */
[----:B------:R-:W-:Y:S02]  /*5380*/  IMAD.X R16, RZ, RZ, R14, P0 ;  /* 0x000000ffff107224 */ /* 0x000fe400000e060e */
[----:B------:R-:W-:-:S04]  /*5390*/  IMAD.WIDE.U32 R26, R21, UR4, RZ ;  /* 0x00000004151a7c25 */ /* 0x000fc8000f8e00ff */
[----:B------:R-:W-:-:S04]  /*53a0*/  IMAD.WIDE.U32 R28, R16, UR10, RZ ;  /* 0x0000000a101c7c25 */ /* 0x000fc8000f8e00ff */
[----:B--2---:R-:W-:Y:S02]  /*53b0*/  VIADD R24, R24, 0xffffffe ;  /* 0x0ffffffe18187836 */ /* 0x004fe40000000000 */
[----:B------:R-:W-:Y:S02]  /*53c0*/  IMAD.WIDE.U32 R26, P0, R22, UR5, R26 ;  /* 0x00000005161a7c25 */ /* 0x000fe4000f80001a */
[----:B------:R-:W2:Y:S02]  /*53d0*/  F2I.FTZ.U32.TRUNC.NTZ R25, R24 ;  /* 0x0000001800197305 */ /* 0x000ea4000021f000 */
[----:B------:R-:W-:Y:S01]  /*53e0*/  IMAD.WIDE.U32 R28, P1, R18, UR11, R28 ;  /* 0x0000000b121c7c25 */ /* 0x000fe2000f82001c */
[----:B------:R-:W-:-:S03]  /*53f0*/  IADD3 RZ, P2, PT, R37, R26, RZ ;  /* 0x0000001a25ff7210 */ /* 0x000fc60007f5e0ff */
[----:B------:R-:W-:-:S04]  /*5400*/  IMAD.WIDE.U32 R34, R18, UR10, RZ ;  /* 0x0000000a12227c25 */ /* 0x000fc8000f8e00ff */
[----:B-1----:R-:W-:Y:S02]  /*5410*/  VIADD R10, R10, 0xffffffe ;  /* 0x0ffffffe0a0a7836 */ /* 0x002fe40000000000 */
[----:B------:R-:W-:Y:S01]  /*5420*/  IMAD.X R33, RZ, RZ, RZ, P1 ;  /* 0x000000ffff217224 */ /* 0x000fe200008e06ff */
[----:B------:R-:W-:Y:S01]  /*5430*/  IADD3 RZ, P1, PT, R35, R28, RZ ;  /* 0x0000001c23ff7210 */ /* 0x000fe20007f3e0ff */
[----:B------:R-:W-:Y:S02]  /*5440*/  IMAD.MOV.U32 R30, RZ, RZ, R27 ;  /* 0x000000ffff1e7224 */ /* 0x000fe400078e001b */
[----:B------:R-:W1:Y:S01]  /*5450*/  F2I.FTZ.U32.TRUNC.NTZ R27, R10 ;  /* 0x0000000a001b7305 */ /* 0x000e62000021f000 */
[----:B------:R-:W-:Y:S02]  /*5460*/  IMAD.MOV.U32 R32, RZ, RZ, R29 ;  /* 0x000000ffff207224 */ /* 0x000fe400078e001d */
[----:B------:R-:W-:Y:S01]  /*5470*/  IMAD.X R31, RZ, RZ, RZ, P0 ;  /* 0x000000ffff1f7224 */ /* 0x000fe200000e06ff */
[----:B------:R-:W-:Y:S01]  /*5480*/  ISETP.NE.U32.AND P0, PT, RZ, UR10, PT ;  /* 0x0000000aff007c0c */ /* 0x000fe2000bf05070 */
[----:B------:R-:W-:Y:S01]  /*5490*/  IMAD.WIDE.U32.X R32, R16, UR11, R32, P1 ;  /* 0x0000000b10207c25 */ /* 0x000fe200088e0420 */
[----:B------:R-:W-:-:S02]  /*54a0*/  ISETP.NE.U32.AND P1, PT, RZ, UR4, PT ;  /* 0x00000004ff007c0c */ /* 0x000fc4000bf25070 */
[----:B------:R-:W-:Y:S01]  /*54b0*/  ISETP.NE.AND.EX P0, PT, RZ, UR11, PT, P0 ;  /* 0x0000000bff007c0c */ /* 0x000fe2000bf05300 */
[----:B--2---:R-:W-:Y:S01]  /*54c0*/  IMAD.MOV R18, RZ, RZ, -R25 ;  /* 0x000000ffff127224 */ /* 0x004fe200078e0a19 */
[----:B------:R-:W-:Y:S01]  /*54d0*/  ISETP.NE.AND.EX P1, PT, RZ, UR5, PT, P1 ;  /* 0x00000005ff007c0c */ /* 0x000fe2000bf25310 */
[----:B------:R-:W-:Y:S01]  /*54e0*/  IMAD.WIDE.U32.X R30, R21, UR5, R30, P2 ;  /* 0x00000005151e7c25 */ /* 0x000fe200090e041e */
[----:B------:R-:W-:Y:S02]  /*54f0*/  SEL R15, R15, R32, !P0 ;  /* 0x000000200f0f7207 */ /* 0x000fe40004000000 */
[----:B------:R-:W-:Y:S01]  /*5500*/  SEL R14, R14, R33, !P0 ;  /* 0x000000210e0e7207 */ /* 0x000fe20004000000 */
[----:B------:R-:W-:Y:S01]  /*5510*/  IMAD R21, R18, R13, RZ ;  /* 0x0000000d12157224 */ /* 0x000fe200078e02ff */
[----:B------:R-:W-:Y:S01]  /*5520*/  SEL R20, R20, R30, !P1 ;  /* 0x0000001e14147207 */ /* 0x000fe20004800000 */
[----:B------:R-:W-:Y:S01]  /*5530*/  IMAD.MOV.U32 R24, RZ, RZ, RZ ;  /* 0x000000ffff187224 */ /* 0x000fe200078e00ff */
[----:B------:R-:W-:Y:S01]  /*5540*/  SEL R19, R19, R31, !P1 ;  /* 0x0000001f13137207 */ /* 0x000fe20004800000 */
[----:B-1----:R-:W-:Y:S01]  /*5550*/  IMAD.MOV R10, RZ, RZ, -R27 ;  /* 0x000000ffff0a7224 */ /* 0x002fe200078e0a1b */
[----:B------:R-:W-:Y:S01]  /*5560*/  SHF.R.U64 R14, R15, UR8, R14 ;  /* 0x000000080f0e7c19 */ /* 0x000fe2000800120e */
[----:B------:R-:W-:Y:S01]  /*5570*/  IMAD.HI.U32 R21, R25, R21, R24 ;  /* 0x0000001519157227 */ /* 0x000fe200078e0018 */
[----:B------:R-:W-:-:S02]  /*5580*/  SHF.R.U64 R25, R20, UR6, R19 ;  /* 0x0000000614197c19 */ /* 0x000fc40008001213 */
[----:B------:R-:W-:Y:S01]  /*5590*/  IADD3 R20, PT, PT, R5, -0x1, R14 ;  /* 0xffffffff05147810 */ /* 0x000fe20007ffe00e */
[----:B------:R-:W-:Y:S01]  /*55a0*/  IMAD.MOV.U32 R19, RZ, RZ, R10 ;  /* 0x000000ffff137224 */ /* 0x000fe200078e000a */
[----:B------:R-:W-:Y:S01]  /*55b0*/  IABS R15, R5 ;  /* 0x00000005000f7213 */ /* 0x000fe20000000000 */
[----:B------:R-:W-:Y:S01]  /*55c0*/  IMAD.MOV.U32 R26, RZ, RZ, RZ ;  /* 0x000000ffff1a7224 */ /* 0x000fe200078e00ff */
[----:B------:R-:W-:Y:S01]  /*55d0*/  IADD3 R18, PT, PT, R4, -0x1, R25 ;  /* 0xffffffff04127810 */ /* 0x000fe20007ffe019 */
[----:B------:R-:W-:Y:S01]  /*55e0*/  IMAD R19, R19, R12, RZ ;  /* 0x0000000c13137224 */ /* 0x000fe200078e02ff */
[----:B------:R-:W-:Y:S01]  /*55f0*/  IABS R16, R20 ;  /* 0x0000001400107213 */ /* 0x000fe20000000000 */
[----:B------:R-:W-:Y:S01]  /*5600*/  IMAD.MOV R15, RZ, RZ, -R15 ;  /* 0x000000ffff0f7224 */ /* 0x000fe200078e0a0f */
[----:B------:R-:W-:Y:S01]  /*5610*/  IABS R10, R4 ;  /* 0x00000004000a7213 */ /* 0x000fe20000000000 */
[----:B------:R-:W-:Y:S01]  /*5620*/  IMAD.HI.U32 R19, R27, R19, R26 ;  /* 0x000000131b137227 */ /* 0x000fe200078e001a */
[----:B------:R-:W-:-:S02]  /*5630*/  IABS R14, R18 ;  /* 0x00000012000e7213 */ /* 0x000fc40000000000 */
[----:B------:R-:W-:Y:S01]  /*5640*/  ISETP.GE.AND P4, PT, R20, RZ, PT ;  /* 0x000000ff1400720c */ /* 0x000fe20003f86270 */
[----:B------:R-:W-:Y:S01]  /*5650*/  IMAD.HI.U32 R21, R21, R16, RZ ;  /* 0x0000001015157227 */ /* 0x000fe200078e00ff */
[----:B------:R-:W-:-:S03]  /*5660*/  ISETP.GE.AND P2, PT, R18, RZ, PT ;  /* 0x000000ff1200720c */ /* 0x000fc60003f46270 */
[----:B------:R-:W-:Y:S02]  /*5670*/  IMAD.MOV R10, RZ, RZ, -R10 ;  /* 0x000000ffff0a7224 */ /* 0x000fe400078e0a0a */
[----:B------:R-:W-:-:S04]  /*5680*/  IMAD.HI.U32 R19, R19, R14, RZ ;  /* 0x0000000e13137227 */ /* 0x000fc800078e00ff */
[----:B------:R-:W-:Y:S02]  /*5690*/  IMAD R16, R21, R15, R16 ;  /* 0x0000000f15107224 */ /* 0x000fe400078e0210 */
[----:B------:R-:W-:Y:S02]  /*56a0*/  IMAD R19, R19, R10, R14 ;  /* 0x0000000a13137224 */ /* 0x000fe400078e020e */
[----:B------:R-:W1:Y:S01]  /*56b0*/  LDC R10, c[0x0][0xbe0] ;  /* 0x0002f800ff0a7b82 */ /* 0x000e620000000800 */
[----:B------:R-:W-:Y:S02]  /*56c0*/  ISETP.GT.U32.AND P1, PT, R13, R16, PT ;  /* 0x000000100d00720c */ /* 0x000fe40003f24070 */
[----:B------:R-:W-:-:S11]  /*56d0*/  ISETP.GT.U32.AND P0, PT, R12, R19, PT ;  /* 0x000000130c00720c */ /* 0x000fd60003f04070 */
[----:B------:R-:W-:Y:S01]  /*56e0*/  @!P1 IMAD.IADD R16, R16, 0x1, -R13 ;  /* 0x0000000110109824 */ /* 0x000fe200078e0a0d */
[----:B------:R-:W-:Y:S01]  /*56f0*/  ISETP.NE.AND P1, PT, RZ, UR27, PT ;  /* 0x0000001bff007c0c */ /* 0x000fe2000bf25270 */
[----:B------:R-:W-:-:S03]  /*5700*/  @!P0 IMAD.IADD R19, R19, 0x1, -R12 ;  /* 0x0000000113138824 */ /* 0x000fc600078e0a0c */
[----:B------:R-:W-:Y:S02]  /*5710*/  ISETP.GT.U32.AND P0, PT, R13, R16, PT ;  /* 0x000000100d00720c */ /* 0x000fe40003f04070 */
[----:B------:R-:W-:-:S11]  /*5720*/  ISETP.GT.U32.AND P3, PT, R12, R19, PT ;  /* 0x000000130c00720c */ /* 0x000fd60003f64070 */
[----:B------:R-:W-:Y:S01]  /*5730*/  @!P0 IMAD.IADD R16, R16, 0x1, -R13 ;  /* 0x0000000110108824 */ /* 0x000fe200078e0a0d */
[----:B------:R-:W-:Y:S01]  /*5740*/  ISETP.NE.AND P0, PT, RZ, UR26, PT ;  /* 0x0000001aff007c0c */ /* 0x000fe2000bf05270 */
[----:B------:R-:W-:Y:S02]  /*5750*/  @!P3 IMAD.IADD R19, R19, 0x1, -R12 ;  /* 0x000000011313b824 */ /* 0x000fe400078e0a0c */
[----:B------:R-:W-:Y:S01]  /*5760*/  @!P4 IMAD.MOV R16, RZ, RZ, -R16 ;  /* 0x000000ffff10c224 */ /* 0x000fe200078e0a10 */
[----:B------:R-:W-:Y:S01]  /*5770*/  @!P1 LOP3.LUT R16, RZ, UR27, RZ, 0x33, !PT ;  /* 0x0000001bff109c12 */ /* 0x000fe2000f8e33ff */
[----:B------:R-:W-:-:S04]  /*5780*/  @!P2 IMAD.MOV R19, RZ, RZ, -R19 ;  /* 0x000000ffff13a224 */ /* 0x000fc800078e0a13 */
[----:B------:R-:W-:-:S04]  /*5790*/  IMAD.IADD R16, R20, 0x1, -R16 ;  /* 0x0000000114107824 */ /* 0x000fc800078e0a10 */
[----:B------:R-:W-:Y:S02]  /*57a0*/  @!P0 LOP3.LUT R19, RZ, UR26, RZ, 0x33, !PT ;  /* 0x0000001aff138c12 */ /* 0x000fe4000f8e33ff */
[----:B-1----:R-:W-:-:S03]  /*57b0*/  ISETP.NE.AND P0, PT, R10, 0x1, PT ;  /* 0x000000010a00780c */ /* 0x002fc60003f05270 */
[----:B------:R-:W-:-:S04]  /*57c0*/  IMAD.IADD R19, R18, 0x1, -R19 ;  /* 0x0000000112137824 */ /* 0x000fc800078e0a13 */
[----:B------:R-:W-:Y:S01]  /*57d0*/  IMAD R18, R16, R19, RZ ;  /* 0x0000001310127224 */ /* 0x000fe200078e02ff */
[----:B------:R-:W-:-:S04]  /*57e0*/  SEL R12, R19, R16, !P0 ;  /* 0x00000010130c7207 */ /* 0x000fc80004000000 */
[----:B------:R-:W-:Y:S02]  /*57f0*/  SHF.R.S32.HI R15, RZ, 0x1f, R18 ;  /* 0x0000001fff0f7819 */ /* 0x000fe40000011412 */
[----:B------:R-:W-:Y:S02]  /*5800*/  SHF.R.S32.HI R13, RZ, 0x1f, R12 ;  /* 0x0000001fff0d7819 */ /* 0x000fe4000001140c */
.L_x_61:
[----:B------:R-:W-:Y:S05]  /*5810*/  BSYNC.RECONVERGENT B0 ;  /* 0x0000000000007941 */ /* 0x000fea0003800200 */
.L_x_60:
        /* <DEDUP_REMOVED lines=12> */
[----:B------:R-:W1:Y:S01]  /*58e0*/  SHFL.UP PT, R16, R10, 0x2, RZ ;  /* 0x044000000a107989 */ /* 0x000e6200000e00ff */
        /* <DEDUP_REMOVED lines=8> */
[----:B--2---:R-:W-:-:S05]  /*5970*/  SEL R21, R21, RZ, P1 ;  /* 0x000000ff15157207 */ /* 0x004fca0000800000 */
[----:B------:R-:W-:Y:S02]  /*5980*/  IMAD.X R10, R21, 0x1, R16, P0 ;  /* 0x00000001150a7824 */ /* 0x000fe400000e0610 */
[----:B------:R-:W1:Y:S04]  /*5990*/  SHFL.UP PT, R21, R20, 0x8, RZ ;  /* 0x0500000014157989 */ /* 0x000e6800000e00ff */
        /* <DEDUP_REMOVED lines=10> */
[----:B------:R-:W-:Y:S01]  /*5a40*/  IMAD.X R16, R21, 0x1, R24, P0 ;  /* 0x0000000115107824 */ /* 0x000fe200000e0618 */
[----:B------:R-:W-:Y:S01]  /*5a50*/  IADD3 R10, P0, PT, R19, UR41, RZ ;  /* 0x00000029130a7c10 */ /* 0x000fe2000ff1e0ff */
[----:B------:R-:W-:-:S03]  /*5a60*/  IMAD.U32 R21, RZ, RZ, UR17 ;  /* 0x00000011ff157e24 */ /* 0x000fc6000f8e00ff */
[----:B------:R-:W-:Y:S02]  /*5a70*/  IADD3.X R14, PT, PT, R16, UR40, RZ, P0, !PT ;  /* 0x00000028100e7c10 */ /* 0x000fe400087fe4ff */
[----:B------:R-:W-:-:S04]  /*5a80*/  ISETP.LE.U32.AND P0, PT, R10, UR24, PT ;  /* 0x000000180a007c0c */ /* 0x000fc8000bf03070 */
[----:B------:R-:W-:-:S13]  /*5a90*/  ISETP.GE.U32.AND.EX P0, PT, R21, R14, PT, P0 ;  /* 0x0000000e1500720c */ /* 0x000fda0003f06100 */
[----:B------:R-:W-:-:S04]  /*5aa0*/  VOTE.ANY R20, PT, !P0 ;  /* 0x0000000000147806 */ /* 0x000fc800040e0100 */
[----:B------:R-:W-:-:S13]  /*5ab0*/  ISETP.NE.AND P0, PT, R20, RZ, PT ;  /* 0x000000ff1400720c */ /* 0x000fda0003f05270 */
[----:B------:R-:W-:Y:S05]  /*5ac0*/  @P0 BRA `(.L_x_62) ;  /* 0x00000008004c0947 */ /* 0x000fea0003800000 */
[----:B------:R-:W1:Y:S01]  /*5ad0*/  LDC R15, c[0x0][0xbe0] ;  /* 0x0002f800ff0f7b82 */ /* 0x000e620000000800 */
[----:B------:R-:W2:Y:S01]  /*5ae0*/  LDCU UR21, c[0x0][0xbe8] ;  /* 0x00017d00ff1577ac */ /* 0x000ea20008000800 */
[----:B------:R-:W3:Y:S01]  /*5af0*/  LDCU.64 UR10, c[0x0][0xba8] ;  /* 0x00017500ff0a77ac */ /* 0x000ee20008000a00 */
[----:B------:R-:W4:Y:S01]  /*5b00*/  LDCU.64 UR8, c[0x0][0xbb0] ;  /* 0x00017600ff0877ac */ /* 0x000f220008000a00 */
[----:B------:R-:W1:Y:S02]  /*5b10*/  LDCU.128 UR4, c[0x0][0xbc0] ;  /* 0x00017800ff0477ac */ /* 0x000e640008000c00 */
[----:B-1234-:R-:W-:-:S13]  /*5b20*/  ISETP.NE.AND P6, PT, R15, 0x1, PT ;  /* 0x000000010f00780c */ /* 0x01efda0003fc5270 */
.L_x_65:
[C---:B------:R-:W-:Y:S01]  /*5b30*/  VIADD R15, R23.reuse, 0x40 ;  /* 0x00000040170f7836 */ /* 0x040fe20000000000 */
[----:B-----5:R-:W-:Y:S01]  /*5b40*/  MOV R19, R6 ;  /* 0x0000000600137202 */ /* 0x020fe20000000f00 */
[----:B------:R-:W-:Y:S02]  /*5b50*/  VIADD R23, R23, 0x20 ;  /* 0x0000002017177836 */ /* 0x000fe40000000000 */
[----:B------:R-:W-:Y:S01]  /*5b60*/  IMAD.MOV.U32 R16, RZ, RZ, R7 ;  /* 0x000000ffff107224 */ /* 0x000fe200078e0007 */
[----:B------:R-:W-:-:S13]  /*5b70*/  ISETP.GE.AND P0, PT, R15, UR21, PT ;  /* 0x000000150f007c0c */ /* 0x000fda000bf06270 */
[----:B------:R-:W1:Y:S01]  /*5b80*/  @!P0 LDC.64 R20, c[0x0][0xbf0] ;  /* 0x0002fc00ff148b82 */ /* 0x000e620000000a00 */
[----:B------:R-:W2:Y:S01]  /*5b90*/  SHFL.IDX PT, R14, R14, 0x1f, 0x1f ;  /* 0x03e01f000e0e7f89 */ /* 0x000ea200000e0000 */
[----:B------:R-:W-:Y:S01]  /*5ba0*/  BSSY.RECONVERGENT B0, `(.L_x_63) ;  /* 0x000005d000007945 */ /* 0x000fe20003800200 */
[----:B------:R-:W-:Y:S02]  /*5bb0*/  HFMA2 R15, -RZ, RZ, 0, 0 ;  /* 0x00000000ff0f7431 */ /* 0x000fe400000001ff */
[----:B------:R-:W3:Y:S01]  /*5bc0*/  SHFL.IDX PT, R10, R10, 0x1f, 0x1f ;  /* 0x03e01f000a0a7f89 */ /* 0x000ee200000e0000 */
[----:B-1----:R-:W-:-:S05]  /*5bd0*/  @!P0 IMAD.WIDE R20, R23, 0xc, R20 ;  /* 0x0000000c17148825 */ /* 0x002fca00078e0214 */
[----:B------:R1:W5:Y:S04]  /*5be0*/  @!P0 LDG.E R6, desc[UR50][R20.64+0x180] ;  /* 0x0001803214068981 */ /* 0x000368000c1e1900 */
[----:B------:R1:W5:Y:S01]  /*5bf0*/  @!P0 LDG.E R7, desc[UR50][R20.64+0x184] ;  /* 0x0001843214078981 */ /* 0x000362000c1e1900 */
[----:B------:R-:W-:Y:S02]  /*5c00*/  ISETP.GE.AND P0, PT, R23, UR21, PT ;  /* 0x0000001517007c0c */ /* 0x000fe4000bf06270 */
[----:B------:R-:W-:-:S11]  /*5c10*/  MOV R18, 0x7fffffff ;  /* 0x7fffffff00127802 */ /* 0x000fd60000000f00 */
[----:B--23--:R-:W-:Y:S05]  /*5c20*/  @P0 BRA `(.L_x_64) ;  /* 0x0000000400500947 */ /* 0x00cfea0003800000 */
[----:B------:R-:W-:-:S04]  /*5c30*/  IADD3 R13, P0, PT, R19, UR18, RZ ;  /* 0x00000012130d7c10 */ /* 0x000fc8000ff1e0ff */
[----:B------:R-:W-:Y:S02]  /*5c40*/  LEA.HI.X.SX32 R12, R19, UR15, 0x1, P0 ;  /* 0x0000000f130c7c11 */ /* 0x000fe400080f0eff */
[----:B------:R-:W-:-:S04]  /*5c50*/  IADD3 R19, P0, PT, R16, UR14, RZ ;  /* 0x0000000e10137c10 */ /* 0x000fc8000ff1e0ff */
[----:B------:R-:W-:Y:S02]  /*5c60*/  LEA.HI.X.SX32 R18, R16, UR13, 0x1, P0 ;  /* 0x0000000d10127c11 */ /* 0x000fe400080f0eff */
[----:B------:R-:W-:-:S05]  /*5c70*/  IADD3 R16, P0, PT, R13, UR9, RZ ;  /* 0x000000090d107c10 */ /* 0x000fca000ff1e0ff */
[----:B------:R-:W-:Y:S01]  /*5c80*/  IMAD.X R15, RZ, RZ, R12, P0 ;  /* 0x000000ffff0f7224 */ /* 0x000fe200000e060c */
[----:B-1----:R-:W-:Y:S01]  /*5c90*/  IADD3 R21, P0, PT, R19, UR7, RZ ;  /* 0x0000000713157c10 */ /* 0x002fe2000ff1e0ff */
        /* <DEDUP_REMOVED lines=10> */
[----:B------:R-:W-:-:S04]  /*5d40*/  IMAD.WIDE.U32 R30, R21, UR4, RZ ;  /* 0x00000004151e7c25 */ /* 0x000fc8000f8e00ff */
[----:B------:R-:W-:Y:S01]  /*5d50*/  IMAD.WIDE.U32.X R28, R15, UR11, R28, P0 ;  /* 0x0000000b0f1c7c25 */ /* 0x000fe200080e041c */
[----:B------:R-:W-:-:S03]  /*5d60*/  IADD3 RZ, P0, PT, R31, R26, RZ ;  /* 0x0000001a1fff7210 */ /* 0x000fc60007f1e0ff */
[----:B------:R-:W-:-:S04]  /*5d70*/  IMAD.MOV.U32 R24, RZ, RZ, R27 ;  /* 0x000000ffff187224 */ /* 0x000fc800078e001b */
        /* <DEDUP_REMOVED lines=19> */
[----:B-1----:R-:W-:Y:S01]  /*5eb0*/  VIADD R24, R24, 0xffffffe ;  /* 0x0ffffffe18187836 */ /* 0x002fe20000000000 */
[----:B------:R-:W-:-:S05]  /*5ec0*/  IABS R16, R4 ;  /* 0x0000000400107213 */ /* 0x000fca0000000000 */
[----:B------:R-:W1:Y:S08]  /*5ed0*/  F2I.FTZ.U32.TRUNC.NTZ R25, R24 ;  /* 0x0000001800197305 */ /* 0x000e70000021f000 */
[----:B------:R-:W2:Y:S01]  /*5ee0*/  I2F.RP R26, R16 ;  /* 0x00000010001a7306 */ /* 0x000ea20000209400 */
[----:B-1----:R-:W-:Y:S02]  /*5ef0*/  IMAD.MOV R15, RZ, RZ, -R25 ;  /* 0x000000ffff0f7224 */ /* 0x002fe400078e0a19 */
[----:B------:R-:W-:-:S02]  /*5f00*/  IMAD.MOV.U32 R24, RZ, RZ, RZ ;  /* 0x000000ffff187224 */ /* 0x000fc400078e00ff */
[----:B------:R-:W-:-:S04]  /*5f10*/  IMAD R15, R15, R18, RZ ;  /* 0x000000120f0f7224 */ /* 0x000fc800078e02ff */
[----:B------:R-:W-:Y:S02]  /*5f20*/  IMAD.HI.U32 R15, R25, R15, R24 ;  /* 0x0000000f190f7227 */ /* 0x000fe400078e0018 */
[----:B--2---:R-:W1:Y:S04]  /*5f30*/  MUFU.RCP R24, R26 ;  /* 0x0000001a00187308 */ /* 0x004e680000001000 */
[----:B------:R-:W-:-:S04]  /*5f40*/  IMAD.HI.U32 R15, R15, R13, RZ ;  /* 0x0000000d0f0f7227 */ /* 0x000fc800078e00ff */
[----:B------:R-:W-:Y:S01]  /*5f50*/  IMAD R21, R15, R12, R13 ;  /* 0x0000000c0f157224 */ /* 0x000fe200078e020d */
[----:B------:R-:W-:-:S04]  /*5f60*/  IABS R13, R19 ;  /* 0x00000013000d7213 */ /* 0x000fc80000000000 */
[----:B------:R-:W-:Y:S01]  /*5f70*/  ISETP.GT.U32.AND P0, PT, R18, R21, PT ;  /* 0x000000151200720c */ /* 0x000fe20003f04070 */
[----:B-1----:R-:W-:-:S04]  /*5f80*/  VIADD R24, R24, 0xffffffe ;  /* 0x0ffffffe18187836 */ /* 0x002fc80000000000 */
[----:B------:R-:W1:Y:S08]  /*5f90*/  F2I.FTZ.U32.TRUNC.NTZ R25, R24 ;  /* 0x0000001800197305 */ /* 0x000e70000021f000 */
[----:B------:R-:W-:Y:S02]  /*5fa0*/  @!P0 IMAD.IADD R21, R21, 0x1, -R18 ;  /* 0x0000000115158824 */ /* 0x000fe400078e0a12 */
[----:B-1----:R-:W-:-:S02]  /*5fb0*/  IMAD.MOV R12, RZ, RZ, -R25 ;  /* 0x000000ffff0c7224 */ /* 0x002fc400078e0a19 */
        /* <DEDUP_REMOVED lines=21> */
[----:B------:R-:W-:-:S05]  /*6110*/  @!P0 LOP3.LUT R13, RZ, UR26, RZ, 0x33, !PT ;  /* 0x0000001aff0d8c12 */ /* 0x000fca000f8e33ff */
[----:B------:R-:W-:-:S05]  /*6120*/  IMAD.IADD R13, R19, 0x1, -R13 ;  /* 0x00000001130d7824 */ /* 0x000fca00078e0a0d */
[CC--:B------:R-:W-:Y:S01]  /*6130*/  SEL R12, R13.reuse, R18.reuse, !P6 ;  /* 0x000000120d0c7207 */ /* 0x0c0fe20007000000 */
[----:B------:R-:W-:-:S03]  /*6140*/  IMAD R18, R13, R18, RZ ;  /* 0x000000120d127224 */ /* 0x000fc600078e02ff */
[----:B------:R-:W-:Y:S02]  /*6150*/  SHF.R.S32.HI R13, RZ, 0x1f, R12 ;  /* 0x0000001fff0d7819 */ /* 0x000fe4000001140c */
[----:B------:R-:W-:Y:S02]  /*6160*/  SHF.R.S32.HI R15, RZ, 0x1f, R18 ;  /* 0x0000001fff0f7819 */ /* 0x000fe40000011412 */
.L_x_64:
[----:B------:R-:W-:Y:S05]  /*6170*/  BSYNC.RECONVERGENT B0 ;  /* 0x0000000000007941 */ /* 0x000fea0003800200 */
.L_x_63:
[----:B------:R-:W2:Y:S01]  /*6180*/  SHFL.UP PT, R19, R18, 0x1, RZ ;  /* 0x0420000012137989 */ /* 0x000ea200000e00ff */
[----:B------:R-:W-:Y:S02]  /*6190*/  R2UR UR41, R10 ;  /* 0x000000000a2972ca */ /* 0x000fe400000e0000 */
[----:B------:R-:W-:Y:S01]  /*61a0*/  R2UR UR40, R14 ;  /* 0x000000000e2872ca */ /* 0x000fe200000e0000 */
[----:B------:R-:W3:Y:S01]  /*61b0*/  SHFL.UP PT, R16, R15, 0x1, RZ ;  /* 0x042000000f107989 */ /* 0x000ee200000e00ff */
[----:B--2---:R-:W-:Y:S02]  /*61c0*/  SEL R19, R19, RZ, P5 ;  /* 0x000000ff13137207 */ /* 0x004fe40002800000 */
[----:B---3--:R-:W-:Y:S02]  /*61d0*/  SEL R16, R16, RZ, P5 ;  /* 0x000000ff10107207 */ /* 0x008fe40002800000 */
[----:B------:R-:W-:-:S05]  /*61e0*/  IADD3 R19, P0, PT, R19, R18, RZ ;  /* 0x0000001213137210 */ /* 0x000fca0007f1e0ff */
[----:B------:R-:W-:Y:S01]  /*61f0*/  IMAD.X R16, R16, 0x1, R15, P0 ;  /* 0x0000000110107824 */ /* 0x000fe200000e060f */
[----:B-1----:R-:W1:Y:S04]  /*6200*/  SHFL.UP PT, R20, R19, 0x2, RZ ;  /* 0x0440000013147989 */ /* 0x002e6800000e00ff */
        /* <DEDUP_REMOVED lines=16> */
[----:B------:R-:W-:Y:S02]  /*6310*/  IMAD.X R20, R19, 0x1, R22, P0 ;  /* 0x0000000113147824 */ /* 0x000fe400000e0616 */
[----:B------:R-:W1:Y:S04]  /*6320*/  SHFL.UP PT, R19, R24, 0x10, RZ ;  /* 0x0600000018137989 */ /* 0x000e6800000e00ff */
[----:B------:R-:W2:Y:S01]  /*6330*/  SHFL.UP PT, R21, R20, 0x10, RZ ;  /* 0x0600000014157989 */ /* 0x000ea200000e00ff */
[----:B-1----:R-:W-:Y:S02]  /*6340*/  SEL R19, R19, RZ, P3 ;  /* 0x000000ff13137207 */ /* 0x002fe40001800000 */
[----:B--2---:R-:W-:Y:S02]  /*6350*/  SEL R21, R21, RZ, P3 ;  /* 0x000000ff15157207 */ /* 0x004fe40001800000 */
[----:B------:R-:W-:-:S05]  /*6360*/  IADD3 R19, P0, PT, R19, R24, RZ ;  /* 0x0000001813137210 */ /* 0x000fca0007f1e0ff */
        /* <DEDUP_REMOVED lines=8> */
[----:B------:R-:W-:Y:S05]  /*63f0*/  @!P0 BRA `(.L_x_65) ;  /* 0xfffffff400cc8947 */ /* 0x000fea000383ffff */
.L_x_62:
        /* <DEDUP_REMOVED lines=9> */
[----:B------:R-:W-:-:S03]  /*6490*/  IADD3 R10, P1, P0, R19, UR41, -R18 ;  /* 0x00000029130a7c10 */ /* 0x000fc6000f83e812 */
[----:B------:R-:W-:Y:S01]  /*64a0*/  SHFL.IDX PT, R18, R18, R25, 0x1f ;  /* 0x00001f1912127589 */ /* 0x000fe200000e0000 */
[----:B------:R-:W-:-:S03]  /*64b0*/  IADD3.X R14, PT, PT, R16, UR40, ~R15, P1, P0 ;  /* 0x00000028100e7c10 */ /* 0x000fc60008fe0c0f */
[----:B------:R-:W2:Y:S04]  /*64c0*/  SHFL.IDX PT, R10, R10, R25, 0x1f ;  /* 0x00001f190a0a7589 */ /* 0x000ea800000e0000 */
[----:B------:R-:W3:Y:S04]  /*64d0*/  SHFL.IDX PT, R14, R14, R25, 0x1f ;  /* 0x00001f190e0e7589 */ /* 0x000ee800000e0000 */
[----:B------:R1:W4:Y:S04]  /*64e0*/  SHFL.IDX PT, R15, R15, R25, 0x1f ;  /* 0x00001f190f0f7589 */ /* 0x00032800000e0000 */
[----:B------:R1:W1:Y:S04]  /*64f0*/  SHFL.IDX PT, R13, R13, R25, 0x1f ;  /* 0x00001f190d0d7589 */ /* 0x00026800000e0000 */
[----:B------:R1:W1:Y:S01]  /*6500*/  SHFL.IDX PT, R12, R12, R25, 0x1f ;  /* 0x00001f190c0c7589 */ /* 0x00026200000e0000 */
[----:B--2---:R-:W-:-:S02]  /*6510*/  R2UR UR41, R10 ;  /* 0x000000000a2972ca */ /* 0x004fc400000e0000 */
[----:B---3--:R-:W-:Y:S01]  /*6520*/  R2UR UR40, R14 ;  /* 0x000000000e2872ca */ /* 0x008fe200000e0000 */
[----:B------:R-:W-:-:S14]  /*6530*/  IMAD.MOV.U32 R14, RZ, RZ, R18 ;  /* 0x000000ffff0e7224 */ /* 0x000fdc00078e0012 */
.L_x_59:
[----:B------:R-:W2:Y:S01]  /*6540*/  LDCU UR4, c[0x0][0xbe8] ;  /* 0x00017d00ff0477ac */ /* 0x000ea20008000800 */
[----:B------:R-:W-:Y:S01]  /*6550*/  IMAD.MOV.U32 R18, RZ, RZ, -0x1 ;  /* 0xffffffffff127424 */ /* 0x000fe200078e00ff */
[----:B------:R-:W-:Y:S02]  /*6560*/  MOV R10, 0xffffffff ;  /* 0xffffffff000a7802 */ /* 0x000fe40000000f00 */
[----:B--2---:R-:W-:-:S13]  /*6570*/  ISETP.GE.AND P0, PT, R21, UR4, PT ;  /* 0x0000000415007c0c */ /* 0x004fda000bf06270 */
[----:B------:R-:W-:Y:S05]  /*6580*/  @P0 BRA `(.L_x_58) ;  /* 0x0000000000f00947 */ /* 0x000fea0003800000 */
[----:B------:R-:W2:Y:S01]  /*6590*/  LDCU UR9, c[0x0][0xb98] ;  /* 0x00017300ff0977ac */ /* 0x000ea20008000800 */
[----:B------:R-:W1:Y:S01]  /*65a0*/  LDCU UR7, c[0x0][0xb88] ;  /* 0x00017100ff0777ac */ /* 0x000e620008000800 */
[----:B------:R-:W3:Y:S01]  /*65b0*/  LDCU UR5, c[0x0][0xbdc] ;  /* 0x00017b80ff0577ac */ /* 0x000ee20008000800 */
[----:B------:R-:W-:-:S04]  /*65c0*/  UIADD3 UR11, UP0, UPT, -UR41, UR24, URZ ;  /* 0x00000018290b7290 */ /* 0x000fc8000ff1e1ff */
[----:B------:R-:W-:-:S04]  /*65d0*/  UIADD3.X UR10, UPT, UPT, ~UR40, UR17, URZ, UP0, !UPT ;  /* 0x00000011280a7290 */ /* 0x000fc800087fe5ff */
[----:B--2---:R-:W-:Y:S01]  /*65e0*/  USHF.R.U32.HI UR8, URZ, UR9, UR10 ;  /* 0x00000009ff087299 */ /* 0x004fe2000801160a */
[--C-:B-1----:R-:W-:Y:S01]  /*65f0*/  SHF.R.U32.HI R3, RZ, UR7, R13.reuse ;  /* 0x00000007ff037c19 */ /* 0x102fe2000801160d */
[----:B------:R-:W-:Y:S01]  /*6600*/  USHF.R.U64 UR11, UR11, UR9, UR10 ;  /* 0x000000090b0b7299 */ /* 0x000fe2000800120a */
[----:B------:R-:W-:Y:S01]  /*6610*/  SHF.R.U64 R16, R12, UR7, R13 ;  /* 0x000000070c107c19 */ /* 0x000fe2000800120d */
[----:B------:R-:W-:Y:S02]  /*6620*/  USHF.R.U32.HI UR6, URZ, UR7, UR8 ;  /* 0x00000007ff067299 */ /* 0x000fe40008011608 */
[----:B------:R-:W-:Y:S02]  /*6630*/  USHF.R.U64 UR8, UR11, UR7, UR8 ;  /* 0x000000070b087299 */ /* 0x000fe40008001208 */
[----:B---3--:R-:W-:Y:S02]  /*6640*/  USHF.R.U32.HI UR4, URZ, UR5, UR6 ;  /* 0x00000005ff047299 */ /* 0x008fe40008011606 */
[----:B------:R-:W-:-:S04]  /*6650*/  USHF.R.U64 UR5, UR8, UR5, UR6 ;  /* 0x0000000508057299 */ /* 0x000fc80008001206 */
[----:B------:R-:W-:-:S04]  /*6660*/  LOP3.LUT R2, R3, UR4, RZ, 0xfc, !PT ;  /* 0x0000000403027c12 */ /* 0x000fc8000f8efcff */
[----:B------:R-:W-:-:S13]  /*6670*/  ISETP.NE.U32.AND P0, PT, R2, RZ, PT ;  /* 0x000000ff0200720c */ /* 0x000fda0003f05070 */
[----:B------:R-:W-:Y:S05]  /*6680*/  @P0 BRA `(.L_x_66) ;  /* 0x0000000000540947 */ /* 0x000fea0003800000 */
[----:B------:R-:W1:Y:S01]  /*6690*/  I2F.U32.RP R18, R16 ;  /* 0x0000001000127306 */ /* 0x000e620000209000 */
[----:B------:R-:W-:-:S07]  /*66a0*/  ISETP.NE.U32.AND P1, PT, R16, RZ, PT ;  /* 0x000000ff1000720c */ /* 0x000fce0003f25070 */
[----:B-1----:R-:W1:Y:S02]  /*66b0*/  MUFU.RCP R10, R18 ;  /* 0x00000012000a7308 */ /* 0x002e640000001000 */
[----:B-1----:R-:W-:-:S06]  /*66c0*/  IADD3 R10, PT, PT, R10, 0xffffffe, RZ ;  /* 0x0ffffffe0a0a7810 */ /* 0x002fcc0007ffe0ff */
[----:B------:R1:W2:Y:S02]  /*66d0*/  F2I.FTZ.U32.TRUNC.NTZ R11, R10 ;  /* 0x0000000a000b7305 */ /* 0x0002a4000021f000 */
[----:B-1----:R-:W-:Y:S02]  /*66e0*/  HFMA2 R10, -RZ, RZ, 0, 0 ;  /* 0x00000000ff0a7431 */ /* 0x002fe400000001ff */
[----:B--2---:R-:W-:-:S04]  /*66f0*/  IMAD.MOV R2, RZ, RZ, -R11 ;  /* 0x000000ffff027224 */ /* 0x004fc800078e0a0b */
[----:B------:R-:W-:-:S04]  /*6700*/  IMAD R2, R2, R16, RZ ;  /* 0x0000001002027224 */ /* 0x000fc800078e02ff */
[----:B------:R-:W-:-:S06]  /*6710*/  IMAD.HI.U32 R2, R11, R2, R10 ;  /* 0x000000020b027227 */ /* 0x000fcc00078e000a */
[----:B------:R-:W-:-:S04]  /*6720*/  IMAD.HI.U32 R20, R2, UR5, RZ ;  /* 0x0000000502147c27 */ /* 0x000fc8000f8e00ff */
[----:B------:R-:W-:-:S04]  /*6730*/  IMAD.MOV R3, RZ, RZ, -R20 ;  /* 0x000000ffff037224 */ /* 0x000fc800078e0a14 */
[----:B------:R-:W-:-:S05]  /*6740*/  IMAD R3, R16, R3, UR5 ;  /* 0x0000000510037e24 */ /* 0x000fca000f8e0203 */
[----:B------:R-:W-:-:S13]  /*6750*/  ISETP.GE.U32.AND P0, PT, R3, R16, PT ;  /* 0x000000100300720c */ /* 0x000fda0003f06070 */
[----:B------:R-:W-:Y:S01]  /*6760*/  @P0 IADD3 R3, PT, PT, R3, -R16, RZ ;  /* 0x8000001003030210 */ /* 0x000fe20007ffe0ff */
[----:B------:R-:W-:-:S03]  /*6770*/  @P0 VIADD R20, R20, 0x1 ;  /* 0x0000000114140836 */ /* 0x000fc60000000000 */
[----:B------:R-:W-:-:S13]  /*6780*/  ISETP.GE.U32.AND P2, PT, R3, R16, PT ;  /* 0x000000100300720c */ /* 0x000fda0003f46070 */
[----:B------:R-:W-:Y:S02]  /*6790*/  @P2 IADD3 R20, PT, PT, R20, 0x1, RZ ;  /* 0x0000000114142810 */ /* 0x000fe40007ffe0ff */
[----:B------:R-:W-:-:S04]  /*67a0*/  @!P1 LOP3.LUT R20, RZ, R16, RZ, 0x33, !PT ;  /* 0x00000010ff149212 */ /* 0x000fc800078e33ff */
[----:B------:R-:W-:-:S05]  /*67b0*/  IADD3 R19, PT, PT, -R20, RZ, RZ ;  /* 0x000000ff14137210 */ /* 0x000fca0007ffe1ff */
[----:B------:R-:W-:Y:S01]  /*67c0*/  IMAD R19, R16, R19, UR5 ;  /* 0x0000000510137e24 */ /* 0x000fe2000f8e0213 */
[----:B------:R-:W-:Y:S06]  /*67d0*/  BRA `(.L_x_67) ;  /* 0x0000000000187947 */ /* 0x000fec0003800000 */
.L_x_66:
[----:B------:R-:W-:Y:S01]  /*67e0*/  IMAD.U32 R19, RZ, RZ, UR5 ;  /* 0x00000005ff137e24 */ /* 0x000fe2000f8e00ff */
[----:B------:R-:W-:Y:S02]  /*67f0*/  MOV R18, UR4 ;  /* 0x0000000400127c02 */ /* 0x000fe40008000f00 */
[----:B------:R-:W-:Y:S02]  /*6800*/  MOV R2, 0x6820 ;  /* 0x0000682000027802 */ /* 0x000fe40000000f00 */
[----:B----45:R-:W-:Y:S05]  /*6810*/  CALL.REL.NOINC `(.L_x_68) ;  /* 0x000000c400907944 */ /* 0x030fea0003c00000 */
[----:B------:R-:W-:-:S05]  /*6820*/  IADD3 R19, PT, PT, -R20, RZ, RZ ;  /* 0x000000ff14137210 */ /* 0x000fca0007ffe1ff */
[----:B------:R-:W-:-:S07]  /*6830*/  IMAD R19, R16, R19, UR5 ;  /* 0x0000000510137e24 */ /* 0x000fce000f8e0213 */
.L_x_67:
[----:B------:R-:W1:Y:S01]  /*6840*/  LDC R11, c[0x0][0xbdc] ;  /* 0x0002f700ff0b7b82 */ /* 0x000e620000000800 */
[----:B------:R-:W-:Y:S01]  /*6850*/  ULOP3.LUT UR8, UR8, UR12, URZ, 0xc0, !UPT ;  /* 0x0000000c08087292 */ /* 0x000fe2000f8ec0ff */
[----:B------:R-:W-:Y:S01]  /*6860*/  PLOP3.LUT P1, PT, PT, PT, PT, 0x8, 0x80 ;  /* 0x000000000080781c */ /* 0x000fe20003f2e170 */
[----:B------:R-:W-:-:S05]  /*6870*/  ULOP3.LUT UR11, UR19, UR11, URZ, 0xc0, !UPT ;  /* 0x0000000b130b7292 */ /* 0x000fca000f8ec0ff */
[----:B------:R-:W2:Y:S08]  /*6880*/  LDC R2, c[0x0][0xb80] ;  /* 0x0002e000ff027b82 */ /* 0x000eb00000000800 */
[----:B------:R-:W3:Y:S08]  /*6890*/  LDC R3, c[0x0][0xb90] ;  /* 0x0002e400ff037b82 */ /* 0x000ef00000000800 */
[----:B------:R-:W4:Y:S01]  /*68a0*/  LDC R10, c[0x0][0xbe0] ;  /* 0x0002f800ff0a7b82 */ /* 0x000f220000000800 */
[----:B-1----:R-:W-:-:S05]  /*68b0*/  SHF.L.U32 R11, R20, R11, RZ ;  /* 0x0000000b140b7219 */ /* 0x002fca00000006ff */
[----:B------:R-:W-:Y:S01]  /*68c0*/  VIADD R16, R11, UR8 ;  /* 0x000000080b107c36 */ /* 0x000fe20008000000 */
[----:B------:R-:W-:Y:S01]  /*68d0*/  P2R R11, PR, RZ, 0x2 ;  /* 0x00000002ff0b7803 */ /* 0x000fe20000000000 */
[----:B--2---:R-:W-:Y:S02]  /*68e0*/  IMAD R19, R19, R2, UR11 ;  /* 0x0000000b13137e24 */ /* 0x004fe4000f8e0202 */
[----:B---3--:R-:W-:Y:S02]  /*68f0*/  IMAD R16, R16, R3, UR32 ;  /* 0x0000002010107e24 */ /* 0x008fe4000f8e0203 */
[----:B------:R-:W-:Y:S01]  /*6900*/  IMAD.MOV.U32 R3, RZ, RZ, 0x1 ;  /* 0x00000001ff037424 */ /* 0x000fe200078e00ff */
[----:B----4-:R-:W-:Y:S01]  /*6910*/  ISETP.NE.AND P0, PT, R10, 0x1, PT ;  /* 0x000000010a00780c */ /* 0x010fe20003f05270 */
[----:B------:R-:W-:-:S03]  /*6920*/  IMAD.MOV.U32 R10, RZ, RZ, R21 ;  /* 0x000000ffff0a7224 */ /* 0x000fc600078e0015 */
[----:B------:R-:W-:Y:S02]  /*6930*/  SEL R2, R16, R19, !P0 ;  /* 0x0000001310027207 */ /* 0x000fe40004000000 */
[----:B------:R-:W-:Y:S02]  /*6940*/  SEL R18, R19, R16, !P0 ;  /* 0x0000001013127207 */ /* 0x000fe40004000000 */
.L_x_58:
[----:B------:R-:W-:-:S09]  /*6950*/  UISETP.NE.AND UP0, UPT, UR37, 0x1, UPT ;  /* 0x000000012500788c */ /* 0x000fd2000bf05270 */
[----:B------:R-:W-:Y:S05]  /*6960*/  BRA.U !UP0, `(.L_x_69) ;  /* 0x0000000108047547 */ /* 0x000fea000b800000 */
[----:B------:R-:W-:Y:S05]  /*6970*/  BPT.TRAP 0x1 ;  /* 0x000000040000795c */ /* 0x000fea0000300000 */
.L_x_69:
[----:B------:R-:W2:Y:S01]  /*6980*/  S2UR UR4, SR_CgaCtaId ;  /* 0x00000000000479c3 */ /* 0x000ea20000008800 */
[----:B------:R-:W-:Y:S01]  /*6990*/  UMOV UR5, 0x400 ;  /* 0x0000040000057882 */ /* 0x000fe20000000000 */
[----:B------:R-:W-:Y:S01]  /*69a0*/  SHF.L.U32 R16, R0, 0x1f, RZ ;  /* 0x0000001f00107819 */ /* 0x000fe200000006ff */
[----:B------:R-:W-:Y:S01]  /*69b0*/  VIADD R19, R9, 0x1 ;  /* 0x0000000109137836 */ /* 0x000fe20000000000 */
[----:B------:R-:W-:Y:S01]  /*69c0*/  ISETP.NE.AND P1, PT, R17, R10, PT ;  /* 0x0000000a1100720c */ /* 0x000fe20003f25270 */
[----:B--2---:R-:W-:-:S04]  /*69d0*/  ULEA UR4, UR4, UR5, 0x18 ;  /* 0x0000000504047291 */ /* 0x004fc8000f8ec0ff */
[----:B------:R-:W-:-:S09]  /*69e0*/  ULEA UR4, UR20, UR4, 0x3 ;  /* 0x0000000414047291 */ /* 0x000fd2000f8e18ff */
[----:B------:R-:W2:Y:S02]  /*69f0*/  SYNCS.PHASECHK.TRANS64.TRYWAIT P0, [UR4+0x100], R16 ;  /* 0x00010010ff0075a7 */ /* 0x000ea40008001104 */
[----:B--2---:R-:W-:Y:S05]  /*6a00*/  @!P0 BRA `(.L_x_70) ;  /* 0x000000b400048947 */ /* 0x004fea0003800000 */
.L_x_259:
[----:B------:R-:W-:Y:S01]  /*6a10*/  ELECT P0, URZ, PT ;  /* 0x0000000000ff782f */ /* 0x000fe20003800000 */
[----:B------:R-:W-:Y:S01]  /*6a20*/  @!P1 IMAD.MOV R19, RZ, RZ, R9 ;  /* 0x000000ffff139224 */ /* 0x000fe200078e0209 */
[----:B------:R-:W-:Y:S01]  /*6a30*/  BSSY.RECONVERGENT B0, `(.L_x_71) ;  /* 0x0000017000007945 */ /* 0x000fe20003800200 */
[----:B------:R-:W-:-:S03]  /*6a40*/  ISETP.NE.AND P2, PT, R11, RZ, PT ;  /* 0x000000ff0b00720c */ /* 0x000fc60003f45270 */
[----:B------:R-:W-:-:S07]  /*6a50*/  PRMT R9, R19, 0x7610, R9 ;  /* 0x0000761013097816 */ /* 0x000fce0000000009 */
[----:B------:R-:W-:Y:S05]  /*6a60*/  @!P0 BRA `(.L_x_72) ;  /* 0x00000000004c8947 */ /* 0x000fea0003800000 */
[----:B------:R-:W-:Y:S01]  /*6a70*/  PLOP3.LUT P0, PT, P1, P2, PT, 0x20, 0x2 ;  /* 0x000000000002781c */ /* 0x000fe20000f04470 */
[----:B------:R-:W-:Y:S01]  /*6a80*/  UIMAD UR5, UR20, 0x14, UR36 ;  /* 0x00000014140578a4 */ /* 0x000fe2000f8e0224 */
[----:B------:R-:W-:Y:S02]  /*6a90*/  SEL R11, R9, RZ, !P2 ;  /* 0x000000ff090b7207 */ /* 0x000fe40005000000 */
[----:B--2---:R-:W-:-:S04]  /*6aa0*/  SEL R16, RZ, 0x1, !P0 ;  /* 0x00000001ff107807 */ /* 0x004fc80004000000 */
[----:B------:R-:W-:Y:S02]  /*6ab0*/  PRMT R11, R16, 0x5410, R11 ;  /* 0x00005410100b7816 */ /* 0x000fe4000000000b */
[----:B------:R2:W-:Y:S04]  /*6ac0*/  STS [UR5], R2 ;  /* 0x00000002ff007988 */ /* 0x0005e80008000805 */
[----:B------:R2:W-:Y:S04]  /*6ad0*/  STS [UR5+0x4], R18 ;  /* 0x00000412ff007988 */ /* 0x0005e80008000805 */
[----:B------:R2:W-:Y:S04]  /*6ae0*/  STS [UR5+0xc], R3 ;  /* 0x00000c03ff007988 */ /* 0x0005e80008000805 */
[----:B------:R2:W-:Y:S04]  /*6af0*/  STS [UR5+0x10], R11 ;  /* 0x0000100bff007988 */ /* 0x0005e80008000805 */
[----:B------:R2:W-:Y:S01]  /*6b00*/  STS [UR5+0x8], R10 ;  /* 0x0000080aff007988 */ /* 0x0005e20008000805 */
[----:B------:R-:W-:Y:S01]  /*6b10*/  @!PT LDS RZ, [RZ] ;  /* 0x00000000fffff984 */ /* 0x000fe20000000800 */
[----:B------:R-:W-:Y:S01]  /*6b20*/  @!PT LDS RZ, [RZ] ;  /* 0x00000000fffff984 */ /* 0x000fe20000000800 */
[----:B------:R-:W-:Y:S01]  /*6b30*/  @!PT LDS RZ, [RZ] ;  /* 0x00000000fffff984 */ /* 0x000fe20000000800 */
[----:B------:R-:W-:Y:S01]  /*6b40*/  @!PT LDS RZ, [RZ] ;  /* 0x00000000fffff984 */ /* 0x000fe20000000800 */
[----:B------:R3:W-:Y:S06]  /*6b50*/  MEMBAR.ALL.CTA ;  /* 0x0000000000007992 */ /* 0x0007ec0000008000 */
[----:B---3--:R-:W3:Y:S01]  /*6b60*/  FENCE.VIEW.ASYNC.S ;  /* 0x00000000000073c6 */ /* 0x008ee20000000000 */
[----:B------:R-:W-:Y:S05]  /*6b70*/  BRA.U !UP0, `(.L_x_73) ;  /* 0x0000000108047547 */ /* 0x000fea000b800000 */
[----:B------:R-:W-:Y:S05]  /*6b80*/  BPT.TRAP 0x1 ;  /* 0x000000040000795c */ /* 0x000fea0000300000 */
.L_x_73:
[----:B---3--:R-:W-:Y:S01]  /*6b90*/  SYNCS.ARRIVE.TRANS64.A1T0 RZ, [UR4+0xc0], RZ ;  /* 0x0000c0ffffff79a7 */ /* 0x008fe20008100004 */
.L_x_72:
[----:B------:R-:W-:Y:S05]  /*6ba0*/  BSYNC.RECONVERGENT B0 ;  /* 0x0000000000007941 */ /* 0x000fea0003800200 */
.L_x_71:
[----:B------:R-:W-:Y:S01]  /*6bb0*/  UIADD3 UR20, UPT, UPT, UR20, 0x1, URZ ;  /* 0x0000000114147890 */ /* 0x000fe2000fffe0ff */
[----:B--2---:R-:W-:-:S03]  /*6bc0*/  MOV R17, R10 ;  /* 0x0000000a00117202 */ /* 0x004fc60000000f00 */
[----:B------:R-:W-:-:S04]  /*6bd0*/  UISETP.NE.AND UP0, UPT, UR20, 0x8, UPT ;  /* 0x000000081400788c */ /* 0x000fc8000bf05270 */
[----:B------:R-:W-:Y:S02]  /*6be0*/  USEL UR4, URZ, 0x1, UP0 ;  /* 0x00000001ff047887 */ /* 0x000fe40008000000 */
[----:B------:R-:W-:-:S04]  /*6bf0*/  USEL UR20, UR20, URZ, UP0 ;  /* 0x000000ff14147287 */ /* 0x000fc80008000000 */
[----:B------:R-:W-:Y:S01]  /*6c00*/  LOP3.LUT R0, R0, UR4, RZ, 0x3c, !PT ;  /* 0x0000000400007c12 */ /* 0x000fe2000f8e3cff */
[----:B------:R-:W-:Y:S07]  /*6c10*/  @!P2 BRA `(.L_x_74) ;  /* 0xffffffe40008a947 */ /* 0x000fee000383ffff */
[----:B------:R-:W-:Y:S01]  /*6c20*/  HFMA2 R9, -RZ, RZ, 0, 0 ;  /* 0x00000000ff097431 */ /* 0x000fe200000001ff */
[----:B------:R-:W-:Y:S02]  /*6c30*/  PRMT R11, RZ, 0x7610, R11 ;  /* 0x00007610ff0b7816 */ /* 0x000fe4000000000b */
.L_x_90:
[----:B--2---:R-:W2:Y:S01]  /*6c40*/  LDC.64 R2, c[0x0][0xbd0] ;  /* 0x0002f400ff027b82 */ /* 0x004ea20000000a00 */
[----:B------:R-:W-:Y:S01]  /*6c50*/  UIADD3 UR24, UP0, UPT, UR24, UR30, URZ ;  /* 0x0000001e18187290 */ /* 0x000fe2000ff1e0ff */
[----:B------:R-:W-:Y:S01]  /*6c60*/  ISETP.NE.AND P1, PT, RZ, UR16, PT ;  /* 0x00000010ff007c0c */ /* 0x000fe2000bf25270 */
[----:B------:R-:W-:Y:S01]  /*6c70*/  IMAD.MOV.U32 R23, RZ, RZ, RZ ;  /* 0x000000ffff177224 */ /* 0x000fe200078e00ff */
[----:B------:R-:W-:Y:S01]  /*6c80*/  PLOP3.LUT P2, PT, PT, PT, PT, 0x80, 0x8 ;  /* 0x000000000008781c */ /* 0x000fe20003f4f070 */
[----:B------:R-:W-:Y:S01]  /*6c90*/  UIADD3.X UR17, UPT, UPT, UR17, UR25, URZ, UP0, !UPT ;  /* 0x0000001911117290 */ /* 0x000fe200087fe4ff */
[----:B------:R-:W-:Y:S02]  /*6ca0*/  IMAD.MOV.U32 R22, RZ, RZ, -0x1 ;  /* 0xffffffffff167424 */ /* 0x000fe400078e00ff */
[----:B------:R-:W-:Y:S01]  /*6cb0*/  P2R R24, PR, RZ, 0x4 ;  /* 0x00000004ff187803 */ /* 0x000fe20000000000 */
[----:B------:R-:W-:Y:S01]  /*6cc0*/  IMAD.MOV.U32 R16, RZ, RZ, -0x1 ;  /* 0xffffffffff107424 */ /* 0x000fe200078e00ff */
[----:B--2---:R-:W-:Y:S01]  /*6cd0*/  ISETP.LE.U32.AND P0, PT, R2, UR24, PT ;  /* 0x0000001802007c0c */ /* 0x004fe2000bf03070 */
[----:B------:R-:W-:-:S05]  /*6ce0*/  IMAD.U32 R2, RZ, RZ, UR17 ;  /* 0x00000011ff027e24 */ /* 0x000fca000f8e00ff */
[----:B------:R-:W-:Y:S01]  /*6cf0*/  ISETP.GE.U32.AND.EX P0, PT, R2, R3, PT, P0 ;  /* 0x000000030200720c */ /* 0x000fe20003f06100 */
[----:B------:R-:W-:-:S12]  /*6d00*/  IMAD.MOV.U32 R3, RZ, RZ, -0x1 ;  /* 0xffffffffff037424 */ /* 0x000fd800078e00ff */
[----:B------:R-:W-:Y:S05]  /*6d10*/  @P0 BRA P1, `(.L_x_75) ;  /* 0x0000001800080947 */ /* 0x000fea0000800000 */
[----:B------:R-:W-:Y:S01]  /*6d20*/  IADD3 R3, P1, PT, R14, UR41, RZ ;  /* 0x000000290e037c10 */ /* 0x000fe2000ff3e0ff */
[----:B------:R-:W-:-:S03]  /*6d30*/  IMAD.U32 R2, RZ, RZ, UR17 ;  /* 0x00000011ff027e24 */ /* 0x000fc6000f8e00ff */
[----:B------:R-:W-:Y:S02]  /*6d40*/  ISETP.LE.U32.AND P0, PT, R3, UR24, PT ;  /* 0x0000001803007c0c */ /* 0x000fe4000bf03070 */
[----:B----4-:R-:W-:-:S04]  /*6d50*/  IADD3.X R3, PT, PT, R15, UR40, RZ, P1, !PT ;  /* 0x000000280f037c10 */ /* 0x010fc80008ffe4ff */
[----:B------:R-:W-:-:S13]  /*6d60*/  ISETP.GE.U32.AND.EX P0, PT, R2, R3, PT, P0 ;  /* 0x000000030200720c */ /* 0x000fda0003f06100 */
[----:B------:R-:W-:Y:S05]  /*6d70*/  @!P0 BRA `(.L_x_76) ;  /* 0x0000001000e88947 */ /* 0x000fea0003800000 */
[----:B------:R-:W2:Y:S01]  /*6d80*/  LDCU UR21, c[0x0][0xbe8] ;  /* 0x00017d00ff1577ac */ /* 0x000ea20008000800 */
[----:B------:R-:W-:Y:S01]  /*6d90*/  IMAD.IADD R21, R8, 0x1, R21 ;  /* 0x0000000108157824 */ /* 0x000fe200078e0215 */
[----:B-----5:R-:W-:Y:S01]  /*6da0*/  MOV R16, R6 ;  /* 0x0000000600107202 */ /* 0x020fe20000000f00 */
[----:B------:R-:W-:Y:S02]  /*6db0*/  IMAD.MOV.U32 R15, RZ, RZ, R7 ;  /* 0x000000ffff0f7224 */ /* 0x000fe400078e0007 */
[----:B------:R-:W-:-:S05]  /*6dc0*/  VIADD R2, R21, 0x20 ;  /* 0x0000002015027836 */ /* 0x000fca0000000000 */
[----:B--2---:R-:W-:-:S13]  /*6dd0*/  ISETP.GE.AND P0, PT, R2, UR21, PT ;  /* 0x0000001502007c0c */ /* 0x004fda000bf06270 */
[----:B------:R-:W2:Y:S01]  /*6de0*/  @!P0 LDC.64 R2, c[0x0][0xbf0] ;  /* 0x0002fc00ff028b82 */ /* 0x000ea20000000a00 */
[----:B------:R-:W-:Y:S01]  /*6df0*/  BSSY.RECONVERGENT B0, `(.L_x_77) ;  /* 0x0000061000007945 */ /* 0x000fe20003800200 */
[----:B------:R-:W-:Y:S01]  /*6e00*/  HFMA2 R14, -RZ, RZ, 0, 0 ;  /* 0x00000000ff0e7431 */ /* 0x000fe200000001ff */
[----:B------:R-:W-:Y:S01]  /*6e10*/  MOV R17, 0x7fffffff ;  /* 0x7fffffff00117802 */ /* 0x000fe20000000f00 */
[----:B--2---:R-:W-:-:S05]  /*6e20*/  @!P0 IMAD.WIDE R2, R21, 0xc, R2 ;  /* 0x0000000c15028825 */ /* 0x004fca00078e0202 */
[----:B------:R2:W5:Y:S04]  /*6e30*/  @!P0 LDG.E R6, desc[UR50][R2.64+0x180] ;  /* 0x0001803202068981 */ /* 0x000568000c1e1900 */
[----:B------:R2:W5:Y:S01]  /*6e40*/  @!P0 LDG.E R7, desc[UR50][R2.64+0x184] ;  /* 0x0001843202078981 */ /* 0x000562000c1e1900 */
[----:B------:R-:W-:-:S13]  /*6e50*/  ISETP.GE.AND P0, PT, R21, UR21, PT ;  /* 0x0000001515007c0c */ /* 0x000fda000bf06270 */
[----:B------:R-:W-:Y:S05]  /*6e60*/  @P0 BRA `(.L_x_78) ;  /* 0x0000000400640947 */ /* 0x000fea0003800000 */
[----:B-1----:R-:W-:Y:S01]  /*6e70*/  IABS R12, R5 ;  /* 0x00000005000c7213 */ /* 0x002fe20000000000 */
[----:B------:R-:W1:Y:S01]  /*6e80*/  LDCU.64 UR8, c[0x0][0xbb0] ;  /* 0x00017600ff0877ac */ /* 0x000e620008000a00 */
[----:B--2---:R-:W-:Y:S02]  /*6e90*/  IABS R3, R4 ;  /* 0x0000000400037213 */ /* 0x004fe40000000000 */
[----:B------:R-:W2:Y:S01]  /*6ea0*/  I2F.RP R26, R12 ;  /* 0x0000000c001a7306 */ /* 0x000ea20000209400 */
[----:B------:R-:W3:Y:S01]  /*6eb0*/  LDCU.128 UR4, c[0x0][0xbc0] ;  /* 0x00017800ff0477ac */ /* 0x000ee20008000c00 */
[C---:B------:R-:W-:Y:S02]  /*6ec0*/  IADD3 R14, P0, PT, R16.reuse, UR18, RZ ;  /* 0x00000012100e7c10 */ /* 0x040fe4000ff1e0ff */
[----:B------:R-:W-:Y:S01]  /*6ed0*/  IADD3 R18, P2, PT, R15, UR14, RZ ;  /* 0x0000000e0f127c10 */ /* 0x000fe2000ff5e0ff */
[----:B------:R-:W4:Y:S01]  /*6ee0*/  LDCU.64 UR10, c[0x0][0xba8] ;  /* 0x00017500ff0a77ac */ /* 0x000f220008000a00 */
[----:B------:R-:W-:-:S02]  /*6ef0*/  LEA.HI.X.SX32 R13, R16, UR15, 0x1, P0 ;  /* 0x0000000f100d7c11 */ /* 0x000fc400080f0eff */
[----:B------:R-:W4:Y:S01]  /*6f00*/  I2F.RP R2, R3 ;  /* 0x0000000300027306 */ /* 0x000f220000209400 */
[----:B------:R-:W-:Y:S02]  /*6f10*/  LEA.HI.X.SX32 R17, R15, UR13, 0x1, P2 ;  /* 0x0000000d0f117c11 */ /* 0x000fe400090f0eff */
[----:B-1----:R-:W-:-:S05]  /*6f20*/  IADD3 R16, P0, PT, R14, UR9, RZ ;  /* 0x000000090e107c10 */ /* 0x002fca000ff1e0ff */
[----:B--2---:R-:W1:Y:S01]  /*6f30*/  MUFU.RCP R26, R26 ;  /* 0x0000001a001a7308 */ /* 0x004e620000001000 */
[----:B---3--:R-:W-:Y:S01]  /*6f40*/  IADD3 R20, P1, PT, R18, UR7, RZ ;  /* 0x0000000712147c10 */ /* 0x008fe2000ff3e0ff */
[----:B------:R-:W-:Y:S02]  /*6f50*/  IMAD.X R15, RZ, RZ, R13, P0 ;  /* 0x000000ffff0f7224 */ /* 0x000fe400000e060d */
[----:B----4-:R-:W-:-:S04]  /*6f60*/  IMAD.WIDE.U32 R36, R16, UR10, RZ ;  /* 0x0000000a10247c25 */ /* 0x010fc8000f8e00ff */
[----:B------:R-:W2:Y:S01]  /*6f70*/  MUFU.RCP R2, R2 ;  /* 0x0000000200027308 */ /* 0x000ea20000001000 */
[----:B------:R-:W-:Y:S02]  /*6f80*/  IMAD.X R19, RZ, RZ, R17, P1 ;  /* 0x000000ffff137224 */ /* 0x000fe400008e0611 */
[----:B------:R-:W-:-:S04]  /*6f90*/  IMAD.WIDE.U32 R30, R15, UR10, RZ ;  /* 0x0000000a0f1e7c25 */ /* 0x000fc8000f8e00ff */
[----:B------:R-:W-:-:S04]  /*6fa0*/  IMAD.WIDE.U32 R28, R19, UR4, RZ ;  /* 0x00000004131c7c25 */ /* 0x000fc8000f8e00ff */
[----:B------:R-:W-:-:S04]  /*6fb0*/  IMAD.WIDE.U32 R30, P1, R16, UR11, R30 ;  /* 0x0000000b101e7c25 */ /* 0x000fc8000f82001e */
[----:B-1----:R-:W-:Y:S02]  /*6fc0*/  VIADD R26, R26, 0xffffffe ;  /* 0x0ffffffe1a1a7836 */ /* 0x002fe40000000000 */
[C---:B------:R-:W-:Y:S02]  /*6fd0*/  IMAD.WIDE.U32 R28, P0, R20.reuse, UR5, R28 ;  /* 0x00000005141c7c25 */ /* 0x040fe4000f80001c */
[----:B------:R-:W1:Y:S02]  /*6fe0*/  F2I.FTZ.U32.TRUNC.NTZ R27, R26 ;  /* 0x0000001a001b7305 */ /* 0x000e64000021f000 */
[----:B------:R-:W-:-:S04]  /*6ff0*/  IMAD.WIDE.U32 R38, R20, UR4, RZ ;  /* 0x0000000414267c25 */ /* 0x000fc8000f8e00ff */
[----:B------:R-:W-:Y:S01]  /*7000*/  IMAD.X R35, RZ, RZ, RZ, P1 ;  /* 0x000000ffff237224 */ /* 0x000fe200008e06ff */
[----:B------:R-:W-:Y:S01]  /*7010*/  IADD3 RZ, P1, PT, R37, R30, RZ ;  /* 0x0000001e25ff7210 */ /* 0x000fe20007f3e0ff */
[----:B--2---:R-:W-:Y:S01]  /*7020*/  VIADD R2, R2, 0xffffffe ;  /* 0x0ffffffe02027836 */ /* 0x004fe20000000000 */
[----:B------:R-:W-:Y:S01]  /*7030*/  IADD3 RZ, P2, PT, R39, R28, RZ ;  /* 0x0000001c27ff7210 */ /* 0x000fe20007f5e0ff */
[----:B------:R-:W-:Y:S02]  /*7040*/  IMAD.MOV.U32 R34, RZ, RZ, R31 ;  /* 0x000000ffff227224 */ /* 0x000fe400078e001f */
[----:B------:R-:W-:Y:S01]  /*7050*/  IMAD.X R33, RZ, RZ, RZ, P0 ;  /* 0x000000ffff217224 */ /* 0x000fe200000e06ff */
[----:B------:R-:W-:Y:S01]  /*7060*/  ISETP.NE.U32.AND P0, PT, RZ, UR10, PT ;  /* 0x0000000aff007c0c */ /* 0x000fe2000bf05070 */
[----:B------:R-:W-:Y:S02]  /*7070*/  IMAD.MOV.U32 R32, RZ, RZ, R29 ;  /* 0x000000ffff207224 */ /* 0x000fe400078e001d */
[----:B------:R-:W2:Y:S01]  /*7080*/  F2I.FTZ.U32.TRUNC.NTZ R29, R2 ;  /* 0x00000002001d7305 */ /* 0x000ea2000021f000 */
[----:B------:R-:W-:Y:S01]  /*7090*/  IMAD.WIDE.U32.X R34, R15, UR11, R34, P1 ;  /* 0x0000000b0f227c25 */ /* 0x000fe200088e0422 */
[----:B------:R-:W-:-:S02]  /*70a0*/  ISETP.NE.U32.AND P1, PT, RZ, UR4, PT ;  /* 0x00000004ff007c0c */ /* 0x000fc4000bf25070 */
[----:B------:R-:W-:Y:S01]  /*70b0*/  ISETP.NE.AND.EX P0, PT, RZ, UR11, PT, P0 ;  /* 0x0000000bff007c0c */ /* 0x000fe2000bf05300 */
[----:B------:R-:W-:Y:S01]  /*70c0*/  IMAD.WIDE.U32.X R32, R19, UR5, R32, P2 ;  /* 0x0000000513207c25 */ /* 0x000fe200090e0420 */
[----:B------:R-:W-:Y:S02]  /*70d0*/  ISETP.NE.AND.EX P1, PT, RZ, UR5, PT, P1 ;  /* 0x00000005ff007c0c */ /* 0x000fe4000bf25310 */
[----:B------:R-:W-:Y:S01]  /*70e0*/  SEL R14, R14, R34, !P0 ;  /* 0x000000220e0e7207 */ /* 0x000fe20004000000 */
[----:B-1----:R-:W-:Y:S01]  /*70f0*/  IMAD.MOV R16, RZ, RZ, -R27 ;  /* 0x000000ffff107224 */ /* 0x002fe200078e0a1b */
[----:B------:R-:W-:Y:S01]  /*7100*/  SEL R13, R13, R35, !P0 ;  /* 0x000000230d0d7207 */ /* 0x000fe20004000000 */
[----:B------:R-:W-:Y:S01]  /*7110*/  IMAD.MOV.U32 R26, RZ, RZ, RZ ;  /* 0x000000ffff1a7224 */ /* 0x000fe200078e00ff */
[----:B------:R-:W-:Y:S01]  /*7120*/  SEL R18, R18, R32, !P1 ;  /* 0x0000002012127207 */ /* 0x000fe20004800000 */
[----:B------:R-:W-:Y:S01]  /*7130*/  IMAD R15, R16, R12, RZ ;  /* 0x0000000c100f7224 */ /* 0x000fe200078e02ff */
[----:B------:R-:W-:Y:S01]  /*7140*/  SEL R17, R17, R33, !P1 ;  /* 0x0000002111117207 */ /* 0x000fe20004800000 */
[----:B--2---:R-:W-:Y:S01]  /*7150*/  IMAD.MOV R20, RZ, RZ, -R29 ;  /* 0x000000ffff147224 */ /* 0x004fe200078e0a1d */
[----:B------:R-:W-:Y:S01]  /*7160*/  SHF.R.U64 R2, R14, UR8, R13 ;  /* 0x000000080e027c19 */ /* 0x000fe2000800120d */
[----:B------:R-:W-:Y:S01]  /*7170*/  IMAD.HI.U32 R15, R27, R15, R26 ;  /* 0x0000000f1b0f7227 */ /* 0x000fe200078e001a */
[----:B------:R-:W-:-:S02]  /*7180*/  SHF.R.U64 R17, R18, UR6, R17 ;  /* 0x0000000612117c19 */ /* 0x000fc40008001211 */
[----:B------:R-:W-:Y:S01]  /*7190*/  IADD3 R19, PT, PT, R5, -0x1, R2 ;  /* 0xffffffff05137810 */ /* 0x000fe20007ffe002 */
[----:B------:R-:W-:Y:S01]  /*71a0*/  IMAD.MOV.U32 R28, RZ, RZ, RZ ;  /* 0x000000ffff1c7224 */ /* 0x000fe200078e00ff */
[----:B------:R-:W-:Y:S01]  /*71b0*/  IADD3 R18, PT, PT, R4, -0x1, R17 ;  /* 0xffffffff04127810 */ /* 0x000fe20007ffe011 */
[----:B------:R-:W-:Y:S01]  /*71c0*/  IMAD R17, R20, R3, RZ ;  /* 0x0000000314117224 */ /* 0x000fe200078e02ff */
[----:B------:R-:W-:Y:S02]  /*71d0*/  IABS R14, R5 ;  /* 0x00000005000e7213 */ /* 0x000fe40000000000 */
[----:B------:R-:W-:Y:S01]  /*71e0*/  IABS R16, R19 ;  /* 0x0000001300107213 */ /* 0x000fe20000000000 */
[----:B------:R-:W-:Y:S01]  /*71f0*/  IMAD.HI.U32 R17, R29, R17, R28 ;  /* 0x000000111d117227 */ /* 0x000fe200078e001c */
[----:B------:R-:W-:Y:S02]  /*7200*/  IABS R2, R4 ;  /* 0x0000000400027213 */ /* 0x000fe40000000000 */
[----:B------:R-:W-:Y:S01]  /*7210*/  IABS R13, R18 ;  /* 0x00000012000d7213 */ /* 0x000fe20000000000 */
[----:B------:R-:W-:Y:S01]  /*7220*/  IMAD.MOV R14, RZ, RZ, -R14 ;  /* 0x000000ffff0e7224 */ /* 0x000fe200078e0a0e */
        /* <DEDUP_REMOVED lines=29> */
.L_x_78:
[----:B------:R-:W-:Y:S05]  /*7400*/  BSYNC.RECONVERGENT B0 ;  /* 0x0000000000007941 */ /* 0x000fea0003800200 */
.L_x_77:
[----:B--2---:R-:W2:Y:S01]  /*7410*/  SHFL.UP PT, R2, R17, 0x1, RZ ;  /* 0x0420000011027989 */ /* 0x004ea200000e00ff */
        /* <DEDUP_REMOVED lines=14> */
[----:B---3--:R-:W-:-:S03]  /*7500*/  SEL R15, R15, RZ, P4 ;  /* 0x000000ff0f0f7207 */ /* 0x008fc60002000000 */
[----:B------:R-:W2:Y:S02]  /*7510*/  SHFL.UP PT, R19, R16, 0x4, RZ ;  /* 0x0480000010137989 */ /* 0x000ea400000e00ff */
[----:B------:R-:W-:-:S05]  /*7520*/  IMAD.X R15, R15, 0x1, R2, P0 ;  /* 0x000000010f0f7824 */ /* 0x000fca00000e0602 */
        /* <DEDUP_REMOVED lines=8> */
[----:B------:R-:W-:Y:S01]  /*75b0*/  IADD3 R20, P0, PT, R18, R19, RZ ;  /* 0x0000001312147210 */ /* 0x000fe20007f1e0ff */
[----:B------:R-:W-:Y:S01]  /*75c0*/  IMAD.U32 R18, RZ, RZ, UR17 ;  /* 0x00000011ff127e24 */ /* 0x000fe2000f8e00ff */
[----:B---3--:R-:W-:-:S03]  /*75d0*/  SEL R3, R3, RZ, P2 ;  /* 0x000000ff03037207 */ /* 0x008fc60001000000 */
[----:B------:R-:W2:Y:S02]  /*75e0*/  SHFL.UP PT, R15, R20, 0x10, RZ ;  /* 0x06000000140f7989 */ /* 0x000ea400000e00ff */
[----:B-1----:R-:W-:-:S05]  /*75f0*/  IMAD.X R25, R3, 0x1, R2, P0 ;  /* 0x0000000103197824 */ /* 0x002fca00000e0602 */
[----:B------:R-:W1:Y:S01]  /*7600*/  SHFL.UP PT, R3, R25, 0x10, RZ ;  /* 0x0600000019037989 */ /* 0x000e6200000e00ff */
[----:B--2---:R-:W-:-:S04]  /*7610*/  SEL R15, R15, RZ, P3 ;  /* 0x000000ff0f0f7207 */ /* 0x004fc80001800000 */
[----:B------:R-:W-:Y:S02]  /*7620*/  IADD3 R16, P0, PT, R15, R20, RZ ;  /* 0x000000140f107210 */ /* 0x000fe40007f1e0ff */
[----:B-1----:R-:W-:-:S05]  /*7630*/  SEL R2, R3, RZ, P3 ;  /* 0x000000ff03027207 */ /* 0x002fca0001800000 */
[----:B------:R-:W-:Y:S01]  /*7640*/  IMAD.X R15, R2, 0x1, R25, P0 ;  /* 0x00000001020f7824 */ /* 0x000fe200000e0619 */
[----:B------:R-:W-:-:S04]  /*7650*/  IADD3 R2, P0, PT, R16, UR41, RZ ;  /* 0x0000002910027c10 */ /* 0x000fc8000ff1e0ff */
        /* <DEDUP_REMOVED lines=12> */
.L_x_82:
        /* <DEDUP_REMOVED lines=100> */
.L_x_81:
[----:B------:R-:W-:Y:S05]  /*7d60*/  BSYNC.RECONVERGENT B0 ;  /* 0x0000000000007941 */ /* 0x000fea0003800200 */
.L_x_80:
        /* <DEDUP_REMOVED lines=40> */
.L_x_79:
        /* <DEDUP_REMOVED lines=12> */
[----:B------:R-:W1:Y:S04]  /*80b0*/  SHFL.IDX PT, R16, R16, R3, 0x1f ;  /* 0x00001f0310107589 */ /* 0x000e6800000e0000 */
[----:B------:R-:W3:Y:S04]  /*80c0*/  SHFL.IDX PT, R2, R2, R3, 0x1f ;  /* 0x00001f0302027589 */ /* 0x000ee800000e0000 */
[----:B------:R2:W4:Y:S04]  /*80d0*/  SHFL.IDX PT, R15, R14, R3, 0x1f ;  /* 0x00001f030e0f7589 */ /* 0x00052800000e0000 */
[----:B------:R2:W2:Y:S04]  /*80e0*/  SHFL.IDX PT, R14, R17, R3, 0x1f ;  /* 0x00001f03110e7589 */ /* 0x0004a800000e0000 */
[----:B------:R2:W2:Y:S01]  /*80f0*/  SHFL.IDX PT, R12, R12, R3, 0x1f ;  /* 0x00001f030c0c7589 */ /* 0x0004a200000e0000 */
[----:B-1----:R-:W-:-:S02]  /*8100*/  R2UR UR41, R16 ;  /* 0x00000000102972ca */ /* 0x002fc400000e0000 */
[----:B---3--:R-:W-:-:S15]  /*8110*/  R2UR UR40, R2 ;  /* 0x00000000022872ca */ /* 0x008fde00000e0000 */
.L_x_76:
[----:B------:R-:W3:Y:S01]  /*8120*/  LDCU UR4, c[0x0][0xbe8] ;  /* 0x00017d00ff0477ac */ /* 0x000ee20008000800 */
[----:B------:R-:W-:Y:S01]  /*8130*/  IMAD.MOV.U32 R16, RZ, RZ, -0x1 ;  /* 0xffffffffff107424 */ /* 0x000fe200078e00ff */
[----:B--2---:R-:W-:Y:S02]  /*8140*/  MOV R3, 0xffffffff ;  /* 0xffffffff00037802 */ /* 0x004fe40000000f00 */
[----:B---3--:R-:W-:-:S13]  /*8150*/  ISETP.GE.AND P0, PT, R21, UR4, PT ;  /* 0x0000000415007c0c */ /* 0x008fda000bf06270 */
        /* <DEDUP_REMOVED lines=38> */
.L_x_83:
[----:B------:R-:W-:Y:S01]  /*83c0*/  IMAD.U32 R19, RZ, RZ, UR5 ;  /* 0x00000005ff137e24 */ /* 0x000fe2000f8e00ff */
[----:B------:R-:W-:Y:S02]  /*83d0*/  MOV R18, UR4 ;  /* 0x0000000400127c02 */ /* 0x000fe40008000f00 */
[----:B------:R-:W-:Y:S02]  /*83e0*/  MOV R2, 0x8400 ;  /* 0x0000840000027802 */ /* 0x000fe40000000f00 */
[----:B----45:R-:W-:Y:S05]  /*83f0*/  CALL.REL.NOINC `(.L_x_68) ;  /* 0x000000a800987944 */ /* 0x030fea0003c00000 */
[----:B------:R-:W-:Y:S02]  /*8400*/  IADD3 R3, PT, PT, -R20, RZ, RZ ;  /* 0x000000ff14037210 */ /* 0x000fe40007ffe1ff */
[----:B------:R-:W-:-:S03]  /*8410*/  MOV R2, R20 ;  /* 0x0000001400027202 */ /* 0x000fc60000000f00 */
[----:B------:R-:W-:-:S07]  /*8420*/  IMAD R20, R16, R3, UR5 ;  /* 0x0000000510147e24 */ /* 0x000fce000f8e0203 */
.L_x_84:
[----:B------:R-:W1:Y:S01]  /*8430*/  LDC R17, c[0x0][0xbdc] ;  /* 0x0002f700ff117b82 */ /* 0x000e620000000800 */
[----:B------:R-:W-:Y:S01]  /*8440*/  ULOP3.LUT UR8, UR8, UR12, URZ, 0xc0, !UPT ;  /* 0x0000000c08087292 */ /* 0x000fe2000f8ec0ff */
[----:B------:R-:W-:Y:S01]  /*8450*/  PLOP3.LUT P1, PT, PT, PT, PT, 0x8, 0x80 ;  /* 0x000000000080781c */ /* 0x000fe20003f2e170 */
[----:B------:R-:W-:Y:S01]  /*8460*/  ULOP3.LUT UR11, UR19, UR11, URZ, 0xc0, !UPT ;  /* 0x0000000b130b7292 */ /* 0x000fe2000f8ec0ff */
[----:B------:R-:W-:Y:S02]  /*8470*/  IMAD.MOV.U32 R23, RZ, RZ, 0x1 ;  /* 0x00000001ff177424 */ /* 0x000fe400078e00ff */
[----:B------:R-:W-:Y:S02]  /*8480*/  P2R R24, PR, RZ, 0x2 ;  /* 0x00000002ff187803 */ /* 0x000fe40000000000 */
[----:B------:R-:W2:Y:S08]  /*8490*/  LDC R3, c[0x0][0xb80] ;  /* 0x0002e000ff037b82 */ /* 0x000eb00000000800 */
[----:B------:R-:W3:Y:S08]  /*84a0*/  LDC R16, c[0x0][0xb90] ;  /* 0x0002e400ff107b82 */ /* 0x000ef00000000800 */
[----:B------:R-:W4:Y:S01]  /*84b0*/  LDC R18, c[0x0][0xbe0] ;  /* 0x0002f800ff127b82 */ /* 0x000f220000000800 */
[----:B-1----:R-:W-:-:S05]  /*84c0*/  SHF.L.U32 R2, R2, R17, RZ ;  /* 0x0000001102027219 */ /* 0x002fca00000006ff */
[----:B------:R-:W-:Y:S02]  /*84d0*/  VIADD R17, R2, UR8 ;  /* 0x0000000802117c36 */ /* 0x000fe40008000000 */
[----:B--2---:R-:W-:Y:S02]  /*84e0*/  IMAD R3, R20, R3, UR11 ;  /* 0x0000000b14037e24 */ /* 0x004fe4000f8e0203 */
[----:B---3--:R-:W-:Y:S01]  /*84f0*/  IMAD R16, R17, R16, UR32 ;  /* 0x0000002011107e24 */ /* 0x008fe2000f8e0210 */
[----:B----4-:R-:W-:-:S04]  /*8500*/  ISETP.NE.AND P0, PT, R18, 0x1, PT ;  /* 0x000000011200780c */ /* 0x010fc80003f05270 */
[----:B------:R-:W-:Y:S02]  /*8510*/  SEL R22, R16, R3, !P0 ;  /* 0x0000000310167207 */ /* 0x000fe40004000000 */
[----:B------:R-:W-:Y:S01]  /*8520*/  SEL R16, R3, R16, !P0 ;  /* 0x0000001003107207 */ /* 0x000fe20004000000 */
[----:B------:R-:W-:Y:S02]  /*8530*/  IMAD.MOV.U32 R3, RZ, RZ, R21 ;  /* 0x000000ffff037224 */ /* 0x000fe400078e0015 */
.L_x_75:
[----:B------:R-:W-:-:S09]  /*8540*/  UISETP.NE.AND UP0, UPT, UR37, 0x1, UPT ;  /* 0x000000012500788c */ /* 0x000fd2000bf05270 */
[----:B------:R-:W-:Y:S05]  /*8550*/  BRA.U !UP0, `(.L_x_85) ;  /* 0x0000000108047547 */ /* 0x000fea000b800000 */
[----:B------:R-:W-:Y:S05]  /*8560*/  BPT.TRAP 0x1 ;  /* 0x000000040000795c */ /* 0x000fea0000300000 */
.L_x_85:
[----:B------:R-:W2:Y:S01]  /*8570*/  S2UR UR4, SR_CgaCtaId ;  /* 0x00000000000479c3 */ /* 0x000ea20000008800 */
[----:B------:R-:W-:Y:S01]  /*8580*/  UMOV UR5, 0x400 ;  /* 0x0000040000057882 */ /* 0x000fe20000000000 */
[----:B------:R-:W-:Y:S02]  /*8590*/  SHF.L.U32 R2, R0, 0x1f, RZ ;  /* 0x0000001f00027819 */ /* 0x000fe400000006ff */
[----:B------:R-:W-:Y:S02]  /*85a0*/  ISETP.NE.AND P1, PT, R10, R3, PT ;  /* 0x000000030a00720c */ /* 0x000fe40003f25270 */
[----:B------:R-:W-:-:S04]  /*85b0*/  ISETP.NE.AND P2, PT, R24, RZ, PT ;  /* 0x000000ff1800720c */ /* 0x000fc80003f45270 */
[----:B------:R-:W-:Y:S01]  /*85c0*/  ISETP.NE.AND P2, PT, R10, R3, !P2 ;  /* 0x000000030a00720c */ /* 0x000fe20005745270 */
[----:B------:R-:W-:-:S06]  /*85d0*/  VIADD R10, R11, 0x1 ;  /* 0x000000010b0a7836 */ /* 0x000fcc0000000000 */
[----:B------:R-:W-:Y:S01]  /*85e0*/  @!P1 IMAD.MOV R10, RZ, RZ, R11 ;  /* 0x000000ffff0a9224 */ /* 0x000fe200078e020b */
[----:B--2---:R-:W-:-:S04]  /*85f0*/  ULEA UR4, UR4, UR5, 0x18 ;  /* 0x0000000504047291 */ /* 0x004fc8000f8ec0ff */
[----:B------:R-:W-:-:S09]  /*8600*/  ULEA UR4, UR20, UR4, 0x3 ;  /* 0x0000000414047291 */ /* 0x000fd2000f8e18ff */
[----:B------:R-:W2:Y:S02]  /*8610*/  SYNCS.PHASECHK.TRANS64.TRYWAIT P0, [UR4+0x100], R2 ;  /* 0x00010002ff0075a7 */ /* 0x000ea40008001104 */
[----:B--2---:R-:W-:Y:S05]  /*8620*/  @!P0 BRA `(.L_x_86) ;  /* 0x0000009800148947 */ /* 0x004fea0003800000 */
.L_x_261:
[----:B------:R-:W-:Y:S02]  /*8630*/  ELECT P0, URZ, PT ;  /* 0x0000000000ff782f */ /* 0x000fe40003800000 */
[----:B------:R-:W-:Y:S01]  /*8640*/  ISETP.NE.AND P1, PT, R24, RZ, PT ;  /* 0x000000ff1800720c */ /* 0x000fe20003f25270 */
[----:B------:R-:W-:Y:S03]  /*8650*/  BSSY.RECONVERGENT B0, `(.L_x_87) ;  /* 0x0000015000007945 */ /* 0x000fe60003800200 */
[----:B------:R-:W-:-:S04]  /*8660*/  SEL R10, R10, RZ, !P1 ;  /* 0x000000ff0a0a7207 */ /* 0x000fc80004800000 */
[----:B--2---:R-:W-:-:S03]  /*8670*/  PRMT R11, R10, 0x7610, R11 ;  /* 0x000076100a0b7816 */ /* 0x004fc6000000000b */
[----:B------:R-:W-:Y:S05]  /*8680*/  @!P0 BRA `(.L_x_88) ;  /* 0x0000000000448947 */ /* 0x000fea0003800000 */
[----:B------:R-:W-:Y:S01]  /*8690*/  UIMAD UR5, UR20, 0x14, UR36 ;  /* 0x00000014140578a4 */ /* 0x000fe2000f8e0224 */
[----:B------:R-:W-:-:S04]  /*86a0*/  SEL R2, RZ, 0x1, !P2 ;  /* 0x00000001ff027807 */ /* 0x000fc80005000000 */
[----:B------:R-:W-:-:S04]  /*86b0*/  PRMT R2, R2, 0x5410, R11 ;  /* 0x0000541002027816 */ /* 0x000fc8000000000b */
        /* <DEDUP_REMOVED lines=13> */
.L_x_89:
[----:B---3--:R-:W-:Y:S01]  /*8790*/  SYNCS.ARRIVE.TRANS64.A1T0 RZ, [UR4+0xc0], RZ ;  /* 0x0000c0ffffff79a7 */ /* 0x008fe20008100004 */
.L_x_88:
[----:B------:R-:W-:Y:S05]  /*87a0*/  BSYNC.RECONVERGENT B0 ;  /* 0x0000000000007941 */ /* 0x000fea0003800200 */
.L_x_87:
[----:B------:R-:W-:Y:S01]  /*87b0*/  UIADD3 UR20, UPT, UPT, UR20, 0x1, URZ ;  /* 0x0000000114147890 */ /* 0x000fe2000fffe0ff */
[----:B------:R-:W-:Y:S02]  /*87c0*/  VIADD R9, R9, 0x1 ;  /* 0x0000000109097836 */ /* 0x000fe40000000000 */
[----:B------:R-:W-:Y:S01]  /*87d0*/  IMAD.MOV.U32 R10, RZ, RZ, R3 ;  /* 0x000000ffff0a7224 */ /* 0x000fe200078e0003 */
[----:B------:R-:W-:Y:S02]  /*87e0*/  UISETP.NE.AND UP0, UPT, UR20, 0x8, UPT ;  /* 0x000000081400788c */ /* 0x000fe4000bf05270 */
[----:B------:R-:W-:Y:S02]  /*87f0*/  ISETP.NE.AND P0, PT, R9, 0x4, PT ;  /* 0x000000040900780c */ /* 0x000fe40003f05270 */
[----:B------:R-:W-:Y:S02]  /*8800*/  USEL UR4, URZ, 0x1, UP0 ;  /* 0x00000001ff047887 */ /* 0x000fe40008000000 */
[----:B------:R-:W-:-:S04]  /*8810*/  USEL UR20, UR20, URZ, UP0 ;  /* 0x000000ff14147287 */ /* 0x000fc80008000000 */
[----:B------:R-:W-:-:S05]  /*8820*/  LOP3.LUT R0, R0, UR4, RZ, 0x3c, !PT ;  /* 0x0000000400007c12 */ /* 0x000fca000f8e3cff */
[----:B------:R-:W-:Y:S05]  /*8830*/  @!P0 EXIT ;  /* 0x000000000000894d */ /* 0x000fea0003800000 */
[----:B------:R-:W-:Y:S05]  /*8840*/  BRA `(.L_x_90) ;  /* 0xffffffe000fc7947 */ /* 0x000fea000383ffff */
.L_x_57:
[----:B------:R-:W-:-:S09]  /*8850*/  UISETP.NE.AND UP0, UPT, UR37, 0x3, UPT ;  /* 0x000000032500788c */ /* 0x000fd2000bf05270 */
[----:B------:R-:W-:Y:S05]  /*8860*/  BRA.U UP0, `(.L_x_91) ;  /* 0x0000001100cc7547 */ /* 0x000fea000b800000 */
[----:B------:R-:W-:-:S08]  /*8870*/  NOP ;  /* 0x0000000000007918 */ /* 0x000fd00000000000 */
[----:B-1--45:R-:W1:-:S00]  /*8880*/  USETMAXREG.DEALLOC.CTAPOOL 0x88 ;  /* 0x00000088000079c8 */ /* 0x032e4000080e0500 */
[----:B-1----:R-:W1:Y:S01]  /*8890*/  LDC.64 R20, c[0x0][0x390] ;  /* 0x0000e400ff147b82 */ /* 0x002e620000000a00 */
[----:B------:R-:W-:Y:S02]  /*88a0*/  HFMA2 R18, -RZ, RZ, 0, 0 ;  /* 0x00000000ff127431 */ /* 0x000fe400000001ff */
[----:B------:R-:W-:Y:S01]  /*88b0*/  IMAD.MOV.U32 R19, RZ, RZ, 0x1 ;  /* 0x00000001ff137424 */ /* 0x000fe200078e00ff */
[----:B------:R-:W-:Y:S01]  /*88c0*/  PRMT R4, RZ, 0x7610, R4 ;  /* 0x00007610ff047816 */ /* 0x000fe20000000004 */
[----:B------:R-:W2:Y:S03]  /*88d0*/  LDCU UR26, c[0x0][0x880] ;  /* 0x00011000ff1a77ac */ /* 0x000ea60008000800 */
[----:B------:R-:W3:Y:S01]  /*88e0*/  LDC.64 R10, c[0x0][0xb08] ;  /* 0x0002c200ff0a7b82 */ /* 0x000ee20000000a00 */
[----:B------:R-:W4:Y:S01]  /*88f0*/  LDCU.64 UR6, c[0x0][0x888] ;  /* 0x00011100ff0677ac */ /* 0x000f220008000a00 */
[----:B------:R-:W-:Y:S01]  /*8900*/  UPLOP3.LUT UP1, UPT, UPT, UPT, UPT, 0x40, 0x4 ;  /* 0x000000000004789c */ /* 0x000fe20003f2e870 */
[----:B------:R-:W-:-:S05]  /*8910*/  UMOV UR5, URZ ;  /* 0x000000ff00057c82 */ /* 0x000fca0008000000 */
[----:B------:R-:W1:Y:S08]  /*8920*/  LDC.64 R8, c[0x0][0xb10] ;  /* 0x0002c400ff087b82 */ /* 0x000e700000000a00 */
[----:B--2---:R-:W1:Y:S02]  /*8930*/  LDC.64 R2, c[0x0][0x890] ;  /* 0x00022400ff027b82 */ /* 0x004e640000000a00 */
.L_x_125:
[----:B------:R-:W-:Y:S04]  /*8940*/  LOP3.LUT R0, R4, 0xffff, RZ, 0xc0, !PT ;  /* 0x0000ffff04007812 */ /* 0x000fe800078ec0ff */
[----:B------:R-:W-:Y:S04]  /*8950*/  SHF.R.U32.HI R0, RZ, 0x1, R0 ;  /* 0x00000001ff007819 */ /* 0x000fe80000011600 */
[----:B------:R-:W-:Y:S05]  /*8960*/  LOP3.LUT R0, R0, 0xffff, RZ, 0xc0, !PT ;  /* 0x0000ffff00007812 */ /* 0x000fea00078ec0ff */
[----:B------:R-:W-:Y:S05]  /*8970*/  IMAD R0, R0, 0x4925, RZ ;  /* 0x0000492500007824 */ /* 0x000fea00078e02ff */
[----:B------:R-:W-:Y:S04]  /*8980*/  SHF.R.U32.HI R0, RZ, 0x11, R0 ;  /* 0x00000011ff007819 */ /* 0x000fe80000011600 */
[----:B------:R-:W-:Y:S05]  /*8990*/  PRMT R0, R0, 0x9910, RZ ;  /* 0x0000991000007816 */ /* 0x000fea00000000ff */
[----:B------:R-:W-:Y:S04]  /*89a0*/  IMAD R0, R0, 0xe, RZ ;  /* 0x0000000e00007824 */ /* 0x000fe800078e02ff */
[----:B------:R-:W-:Y:S05]  /*89b0*/  IMAD.MOV R0, RZ, RZ, -R0 ;  /* 0x000000ffff007224 */ /* 0x000fea00078e0a00 */
[----:B------:R-:W-:Y:S05]  /*89c0*/  PRMT R5, R0, 0x7710, RZ ;  /* 0x0000771000057816 */ /* 0x000fea00000000ff */
[----:B------:R-:W-:Y:S05]  /*89d0*/  IMAD.IADD R5, R5, 0x1, R4 ;  /* 0x0000000105057824 */ /* 0x000fea00078e0204 */
[----:B------:R-:W-:Y:S11]  /*89e0*/  R2UR UR4, R5 ;  /* 0x00000000050472ca */ /* 0x000ff600000e0000 */
[----:B------:R-:W-:Y:S02]  /*89f0*/  @!UPT UIADD3 URZ, UPT, UPT, URZ, URZ, URZ ;  /* 0x000000fffffff290 */ /* 0x000fe4000fffe0ff */
[----:B------:R-:W-:Y:S06]  /*8a00*/  ULOP3.LUT UR4, UR4, 0xffff, URZ, 0xc0, !UPT ;  /* 0x0000ffff04047892 */ /* 0x000fec000f8ec0ff */
[----:B------:R-:W-:Y:S02]  /*8a10*/  IMAD.U32 R4, RZ, RZ, UR4 ;  /* 0x00000004ff047e24 */ /* 0x000fe4000f8e00ff */
[----:B------:R-:W-:Y:S03]  /*8a20*/  IMAD.U32 R0, RZ, RZ, UR4 ;  /* 0x00000004ff007e24 */ /* 0x000fe6000f8e00ff */
[----:B------:R-:W-:Y:S04]  /*8a30*/  LEA R4, P0, R4, UR22, 0x7 ;  /* 0x0000001604047c11 */ /* 0x000fe8000f8038ff */
[----:B------:R-:W-:Y:S02]  /*8a40*/  LEA.HI.X R5, R0, UR23, RZ, 0x7, P0 ;  /* 0x0000001700057c11 */ /* 0x000fe400080f3cff */
[----:B------:R-:W-:Y:S02]  /*8a50*/  R2UR UR28, R4 ;  /* 0x00000000041c72ca */ /* 0x000fe400000e0000 */
[----:B------:R-:W-:Y:S01]  /*8a60*/  R2UR UR29, R5 ;  /* 0x00000000051d72ca */ /* 0x000fe200000e0000 */
[----:B------:R-:W-:Y:S03]  /*8a70*/  @!UPT UIADD3 URZ, UPT, UPT, URZ, URZ, URZ ;  /* 0x000000fffffff290 */ /* 0x000fe6000fffe0ff */
[----:B------:R-:W-:Y:S11]  /*8a80*/  BRA.U UP1, `(.L_x_92) ;  /* 0x0000000501107547 */ /* 0x000ff6000b800000 */
[----:B------:R-:W2:Y:S01]  /*8a90*/  S2R R0, SR_LANEID ;  /* 0x0000000000007919 */ /* 0x000ea20000000000 */
[----:B------:R-:W-:Y:S02]  /*8aa0*/  MOV R4, 0x400 ;  /* 0x0000040000047802 */ /* 0x000fe40000000f00 */
[----:B------:R-:W-:Y:S01]  /*8ab0*/  ELECT P0, URZ, PT ;  /* 0x0000000000ff782f */ /* 0x000fe20003800000 */
[----:B------:R-:W-:Y:S01]  /*8ac0*/  BSSY.RECONVERGENT B0, `(.L_x_93) ;  /* 0x0000037000007945 */ /* 0x000fe20003800200 */
[----:B------:R-:W5:Y:S02]  /*8ad0*/  S2R R15, SR_CgaCtaId ;  /* 0x00000000000f7919 */ /* 0x000f640000008800 */
[----:B-----5:R-:W-:Y:S01]  /*8ae0*/  LEA R15, R15, R4, 0x18 ;  /* 0x000000040f0f7211 */ /* 0x020fe200078ec0ff */
[----:B--2---:R-:W-:Y:S05]  /*8af0*/  IMAD.SHL.U32 R0, R0, 0x4, RZ ;  /* 0x0000000400007824 */ /* 0x004fea00078e00ff */
[----:B------:R-:W-:Y:S03]  /*8b00*/  IADD3 R16, PT, PT, R0, 0x380, R15 ;  /* 0x0000038000107810 */ /* 0x000fe60007ffe00f */
[----:B------:R-:W-:Y:S05]  /*8b10*/  @!P0 BRA `(.L_x_94) ;  /* 0x0000000000c48947 */ /* 0x000fea0003800000 */
[----:B-1----:R-:W-:Y:S01]  /*8b20*/  ISETP.NE.U32.AND P0, PT, R8, RZ, PT ;  /* 0x000000ff0800720c */ /* 0x002fe20003f05070 */
[----:B------:R-:W-:Y:S01]  /*8b30*/  IMAD.WIDE R12, R17, 0xc, R20 ;  /* 0x0000000c110c7825 */ /* 0x000fe200078e0214 */
[----:B---3--:R-:W-:Y:S01]  /*8b40*/  ISETP.NE.U32.AND P1, PT, R10, RZ, PT ;  /* 0x000000ff0a00720c */ /* 0x008fe20003f25070 */
[----:B------:R-:W1:Y:S01]  /*8b50*/  S2UR UR4, SR_CgaCtaId ;  /* 0x00000000000479c3 */ /* 0x000e620000008800 */
[----:B------:R-:W-:Y:S01]  /*8b60*/  ISETP.NE.AND.EX P0, PT, R9, RZ, PT, P0 ;  /* 0x000000ff0900720c */ /* 0x000fe20003f05300 */
[----:B------:R-:W-:Y:S01]  /*8b70*/  UMOV UR8, 0x400 ;  /* 0x0000040000087882 */ /* 0x000fe20000000000 */
[----:B------:R-:W2:Y:S01]  /*8b80*/  LDG.E R26, desc[UR50][R12.64] ;  /* 0x000000320c1a7981 */ /* 0x000ea2000c1e1900 */
[----:B------:R-:W-:Y:S10]  /*8b90*/  ISETP.NE.AND.EX P1, PT, R11, RZ, PT, P1 ;  /* 0x000000ff0b00720c */ /* 0x000ff40003f25310 */
[----:B------:R-:W3:Y:S08]  /*8ba0*/  @P0 LDC.64 R4, c[0x0][0xb10] ;  /* 0x0002c400ff040b82 */ /* 0x000ef00000000a00 */
[----:B------:R-:W5:Y:S01]  /*8bb0*/  @P1 LDC.64 R6, c[0x0][0xb08] ;  /* 0x0002c200ff061b82 */ /* 0x000f620000000a00 */
[----:B--2---:R-:W-:Y:S01]  /*8bc0*/  SHF.R.S32.HI R27, RZ, 0x1f, R26 ;  /* 0x0000001fff1b7819 */ /* 0x004fe2000001141a */
[C---:B---3--:R-:W-:Y:S01]  /*8bd0*/  @P0 IMAD.WIDE R4, R17.reuse, 0x8, R4 ;  /* 0x0000000811040825 */ /* 0x048fe200078e0204 */
[----:B-1----:R-:W-:Y:S03]  /*8be0*/  ULEA UR4, UR4, UR8, 0x18 ;  /* 0x0000000804047291 */ /* 0x002fe6000f8ec0ff */
[----:B-----5:R-:W-:Y:S01]  /*8bf0*/  @P1 IMAD.WIDE R6, R17, 0x8, R6 ;  /* 0x0000000811061825 */ /* 0x020fe200078e0206 */
[----:B------:R-:W2:Y:S01]  /*8c00*/  @P0 LDG.E.64 R28, desc[UR50][R4.64] ;  /* 0x00000032041c0981 */ /* 0x000ea2000c1e1b00 */
[----:B------:R-:W-:Y:S03]  /*8c10*/  UIADD3 UR8, UPT, UPT, UR4, 0x380, URZ ;  /* 0x0000038004087890 */ /* 0x000fe6000fffe0ff */
[----:B------:R1:W3:Y:S04]  /*8c20*/  @P1 LDG.E.64 R24, desc[UR50][R6.64] ;  /* 0x0000003206181981 */ /* 0x0002e8000c1e1b00 */
[----:B------:R-:W-:Y:S04]  /*8c30*/  STS [UR4+0x3b0], RZ ;  /* 0x0003b0ffff007988 */ /* 0x000fe80008000804 */
[----:B------:R5:W4:Y:S04]  /*8c40*/  LDG.E R5, desc[UR50][R12.64+0x4] ;  /* 0x000004320c057981 */ /* 0x000b28000c1e1900 */
[----:B-1----:R-:W1:Y:S01]  /*8c50*/  LDS R7, [UR4+0x39c] ;  /* 0x00039c04ff077984 */ /* 0x002e620008000800 */
[----:B------:R-:W-:Y:S05]  /*8c60*/  IMAD.U32 R6, RZ, RZ, UR8 ;  /* 0x00000008ff067e24 */ /* 0x000fea000f8e00ff */
[----:B-----5:R-:W-:Y:S05]  /*8c70*/  SHF.R.U64 R12, R6, 0x4, RZ ;  /* 0x00000004060c7819 */ /* 0x020fea00000012ff */
[----:B------:R-:W-:Y:S04]  /*8c80*/  STS [UR4+0x390], R12 ;  /* 0x0003900cff007988 */ /* 0x000fe80008000804 */
[----:B------:R-:W-:Y:S01]  /*8c90*/  STS [UR4+0x394], R12 ;  /* 0x0003940cff007988 */ /* 0x000fe20008000804 */
[----:B------:R-:W-:Y:S02]  /*8ca0*/  @!P0 IMAD.MOV.U32 R28, RZ, RZ, R26 ;  /* 0x000000ffff1c8224 */ /* 0x000fe400078e001a */
[----:B------:R-:W-:Y:S01]  /*8cb0*/  @!P0 IMAD.MOV.U32 R29, RZ, RZ, R27 ;  /* 0x000000ffff1d8224 */ /* 0x000fe200078e001b */
[----:B---3--:R-:W-:Y:S04]  /*8cc0*/  @P1 STS.64 [UR4+0x380], R24 ;  /* 0x00038018ff001988 */ /* 0x008fe80008000a04 */
[----:B--2---:R-:W-:Y:S04]  /*8cd0*/  SHF.L.U64.HI R14, R28, 0x1, R29 ;  /* 0x000000011c0e7819 */ /* 0x004fe8000001021d */
[----:B------:R-:W-:Y:S04]  /*8ce0*/  LOP3.LUT R14, R14, 0x1fffffff, RZ, 0xc0, !PT ;  /* 0x1fffffff0e0e7812 */ /* 0x000fe800078ec0ff */
[----:B------:R-:W-:Y:S04]  /*8cf0*/  SHF.R.U32.HI R4, RZ, 0x4, R14 ;  /* 0x00000004ff047819 */ /* 0x000fe8000001160e */
[----:B-1----:R-:W-:Y:S02]  /*8d00*/  LOP3.LUT R23, R7, 0xf, R4, 0xb8, !PT ;  /* 0x0000000f07177812 */ /* 0x002fe400078eb804 */
[----:B------:R-:W-:Y:S03]  /*8d10*/  CS2R R6, SRZ ;  /* 0x0000000000067805 */ /* 0x000fe6000001ff00 */
[----:B------:R1:W-:Y:S01]  /*8d20*/  STS [UR4+0x39c], R23 ;  /* 0x00039c17ff007988 */ /* 0x0003e20008000804 */
[----:B----4-:R-:W-:Y:S03]  /*8d30*/  VIADD R5, R5, 0xffffffff ;  /* 0xffffffff05057836 */ /* 0x010fe60000000000 */
[----:B------:R-:W2:Y:S01]  /*8d40*/  LDS R4, [UR4+0x39c] ;  /* 0x00039c04ff047984 */ /* 0x000ea20008000800 */
[----:B-1----:R-:W-:Y:S05]  /*8d50*/  IMAD.SHL.U32 R23, R28, 0x2, RZ ;  /* 0x000000021c177824 */ /* 0x002fea00078e00ff */
[----:B------:R-:W-:Y:S04]  /*8d60*/  LOP3.LUT R23, R23, 0xfffffffe, RZ, 0xc0, !PT ;  /* 0xfffffffe17177812 */ /* 0x000fe800078ec0ff */
[----:B------:R-:W-:Y:S05]  /*8d70*/  SHF.R.U64 R14, R23, 0x4, R14 ;  /* 0x00000004170e7819 */ /* 0x000fea000000120e */
[----:B------:R-:W-:Y:S01]  /*8d80*/  STS [UR4+0x38c], R14 ;  /* 0x00038c0eff007988 */ /* 0x000fe20008000804 */
[----:B--2---:R-:W-:Y:S05]  /*8d90*/  LOP3.LUT R30, R4, 0xf0, RZ, 0xb8, !PT ;  /* 0x000000f0041e7812 */ /* 0x004fea00078eb8ff */
[----:B------:R-:W-:Y:S04]  /*8da0*/  STS [UR4+0x39c], R30 ;  /* 0x00039c1eff007988 */ /* 0x000fe80008000804 */
[----:B------:R-:W1:Y:S02]  /*8db0*/  LDS R4, [UR4+0x39c] ;  /* 0x00039c04ff047984 */ /* 0x000e640008000800 */
[----:B-1----:R-:W-:Y:S01]  /*8dc0*/  LOP3.LUT R13, R4, 0xf00, RZ, 0xb8, !PT ;  /* 0x00000f00040d7812 */ /* 0x002fe200078eb8ff */
[----:B------:R-:W-:Y:S04]  /*8dd0*/  VIADD R4, R26, 0xffffffff ;  /* 0xffffffff1a047836 */ /* 0x000fe80000000000 */
[----:B------:R-:W-:Y:S04]  /*8de0*/  STS.64 [UR4+0x398], R12 ;  /* 0x0003980cff007988 */ /* 0x000fe80008000a04 */
[----:B------:R-:W1:Y:S04]  /*8df0*/  LDS R22, [UR4+0x39c] ;  /* 0x00039c04ff167984 */ /* 0x000e680008000800 */
[----:B------:R2:W-:Y:S01]  /*8e00*/  STS.128 [UR4+0x3a0], R4 ;  /* 0x0003a004ff007988 */ /* 0x0005e20008000c04 */
[----:B-1----:R-:W-:Y:S05]  /*8e10*/  LOP3.LUT R22, R22, 0xf000, RZ, 0xb8, !PT ;  /* 0x0000f00016167812 */ /* 0x002fea00078eb8ff */
[----:B------:R2:W-:Y:S02]  /*8e20*/  STS [UR4+0x39c], R22 ;  /* 0x00039c16ff007988 */ /* 0x0005e40008000804 */
.L_x_94:
[----:B----4-:R-:W-:Y:S05]  /*8e30*/  BSYNC.RECONVERGENT B0 ;  /* 0x0000000000007941 */ /* 0x010fea0003800200 */
.L_x_93:
[----:B------:R-:W-:Y:S01]  /*8e40*/  NOP ;  /* 0x0000000000007918 */ /* 0x000fe20000000000 */
[----:B------:R-:W4:Y:S01]  /*8e50*/  LDS R16, [R16] ;  /* 0x0000000010107984 */ /* 0x000f220000000800 */
[----:B--2---:R-:W-:Y:S01]  /*8e60*/  IADD3 R4, P0, PT, R0, UR28, RZ ;  /* 0x0000001c00047c10 */ /* 0x004fe2000ff1e0ff */
[----:B------:R-:W-:Y:S04]  /*8e70*/  IMAD.U32 R0, RZ, RZ, UR20 ;  /* 0x00000014ff007e24 */ /* 0x000fe8000f8e00ff */
[----:B------:R-:W-:Y:S01]  /*8e80*/  IMAD.X R5, RZ, RZ, UR29, P0 ;  /* 0x0000001dff057e24 */ /* 0x000fe200080e06ff */
[----:B------:R-:W-:Y:S04]  /*8e90*/  SHF.L.U32 R6, R0, 0x1f, RZ ;  /* 0x0000001f00067819 */ /* 0x000fe800000006ff */
[----:B----4-:R2:W4:Y:S02]  /*8ea0*/  ATOMG.E.EXCH.STRONG.GPU PT, RZ, [R4], R16 ;  /* 0x0000001004ff73a8 */ /* 0x01052400041ee100 */
[----:B----4-:R-:W4:Y:S02]  /*8eb0*/  SYNCS.PHASECHK.TRANS64.TRYWAIT P0, [R15+URZ+0xb8], R6 ;  /* 0x0000b8060f0075a7 */ /* 0x010f2400080011ff */
[----:B--2-4-:R-:W-:Y:S05]  /*8ec0*/  @!P0 BRA `(.L_x_95) ;  /* 0x0000009000048947 */ /* 0x014fea0003800000 */
.L_x_92:
[----:B-1----:R-:W-:Y:S04]  /*8ed0*/  ISETP.NE.U32.AND P0, PT, R2, RZ, PT ;  /* 0x000000ff0200720c */ /* 0x002fe80003f05070 */
[----:B------:R-:W-:Y:S11]  /*8ee0*/  ISETP.NE.AND.EX P0, PT, R3, RZ, PT, P0 ;  /* 0x000000ff0300720c */ /* 0x000ff60003f05300 */
[----:B------:R-:W-:Y:S02]  /*8ef0*/  @!UPT UIADD3 URZ, UPT, UPT, URZ, URZ, URZ ;  /* 0x000000fffffff290 */ /* 0x000fe4000fffe0ff */
[----:B------:R-:W1:Y:S02]  /*8f00*/  @P0 LDC.64 R4, c[0x0][0x890] ;  /* 0x00022400ff040b82 */ /* 0x000e640000000a00 */
[----:B-1----:R-:W-:Y:S01]  /*8f10*/  @P0 IMAD.WIDE R4, R17, 0x8, R4 ;  /* 0x0000000811040825 */ /* 0x002fe200078e0204 */
[----:B------:R-:W-:Y:S06]  /*8f20*/  BRA.U UP1, `(.L_x_96) ;  /* 0x0000000101107547 */ /* 0x000fec000b800000 */
[----:B------:R-:W-:Y:S04]  /*8f30*/  DEPBAR {5,4,3,2,1,0} ;  /* 0x0000003f0000791a */ /* 0x000fe80000000000 */
[----:B------:R-:W1:Y:S02]  /*8f40*/  CCTL.E.C.LDCU.IV.DEEP [UR28] ;  /* 0x000000001c007540 */ /* 0x000e640009c08000 */
[----:B-1----:R1:W-:Y:S01]  /*8f50*/  UTMACCTL.IV [UR28] ;  /* 0x000000001c0079b9 */ /* 0x0023e20008000000 */
[----:B------:R-:W-:Y:S01]  /*8f60*/  NOP ;  /* 0x0000000000007918 */ /* 0x000fe20000000000 */
.L_x_96:
[----:B------:R-:W5:Y:S01]  /*8f70*/  @P0 LDG.E.64 R4, desc[UR50][R4.64] ;  /* 0x0000003204040981 */ /* 0x000f62000c1e1b00 */
[----:B------:R-:W-:Y:S02]  /*8f80*/  USHF.L.U32 UR18, UR18, 0x7, URZ ;  /* 0x0000000712127899 */ /* 0x000fe400080006ff */
[----:B------:R-:W-:Y:S01]  /*8f90*/  USHF.L.U32 UR19, UR19, 0x7, URZ ;  /* 0x0000000713137899 */ /* 0x000fe200080006ff */
[----:B-----5:R-:W5:Y:S02]  /*8fa0*/  @P0 LD.E R0, desc[UR50][R4.64] ;  /* 0x0000003204000980 */ /* 0x020f64000c101900 */
[----:B-----5:R-:W-:Y:S01]  /*8fb0*/  @P0 FSETP.NEU.AND P1, PT, R0, RZ, PT ;  /* 0x000000ff0000020b */ /* 0x020fe20003f2d000 */
[----:B------:R-:W-:Y:S01]  /*8fc0*/  @!UPT UIADD3 URZ, UPT, UPT, URZ, URZ, URZ ;  /* 0x000000fffffff290 */ /* 0x000fe2000fffe0ff */
[----:B------:R-:W-:Y:S11]  /*8fd0*/  @P0 BRA `(.L_x_97) ;  /* 0x00000000002c0947 */ /* 0x000ff60003800000 */
[----:B----4-:R-:W-:Y:S02]  /*8fe0*/  ISETP.NE.U32.AND P0, PT, RZ, UR6, PT ;  /* 0x00000006ff007c0c */ /* 0x010fe4000bf05070 */
[----:B------:R-:W-:Y:S02]  /*8ff0*/  FSETP.NEU.AND P1, PT, RZ, UR26, PT ;  /* 0x0000001aff007c0b */ /* 0x000fe4000bf2d000 */
[----:B------:R-:W-:Y:S11]  /*9000*/  ISETP.NE.AND.EX P0, PT, RZ, UR7, PT, P0 ;  /* 0x00000007ff007c0c */ /* 0x000ff6000bf05300 */
[----:B------:R-:W-:Y:S02]  /*9010*/  @!UPT UIADD3 URZ, UPT, UPT, URZ, URZ, URZ ;  /* 0x000000fffffff290 */ /* 0x000fe4000fffe0ff */
[----:B------:R-:W4:Y:S08]  /*9020*/  @P0 LDC R0, c[0x0][0x898] ;  /* 0x00022600ff000b82 */ /* 0x000f300000000800 */
[----:B------:R-:W5:Y:S01]  /*9030*/  @P0 LDC.64 R4, c[0x0][0x888] ;  /* 0x00022200ff040b82 */ /* 0x000f620000000a00 */
[----:B----4-:R-:W-:Y:S04]  /*9040*/  @P0 IMAD R17, R17, R0, RZ ;  /* 0x0000000011110224 */ /* 0x010fe800078e02ff */
[----:B-----5:R-:W-:Y:S06]  /*9050*/  @P0 IMAD.WIDE R4, R17, 0x4, R4 ;  /* 0x0000000411040825 */ /* 0x020fec00078e0204 */
[----:B------:R-:W4:Y:S02]  /*9060*/  @P0 LDG.E R4, desc[UR50][R4.64] ;  /* 0x0000003204040981 */ /* 0x000f24000c1e1900 */
[----:B----4-:R-:W-:Y:S11]  /*9070*/  @P0 FSETP.NEU.AND P1, PT, R4, RZ, PT ;  /* 0x000000ff0400020b */ /* 0x010ff60003f2d000 */
[----:B------:R-:W-:Y:S02]  /*9080*/  @!UPT UIADD3 URZ, UPT, UPT, URZ, URZ, URZ ;  /* 0x000000fffffff290 */ /* 0x000fe4000fffe0ff */
.L_x_97:
[----:B------:R-:W-:Y:S01]  /*9090*/  UISETP.NE.AND UP0, UPT, UR21, 0x4, UPT ;  /* 0x000000041500788c */ /* 0x000fe2000bf05270 */
[----:B------:R-:W-:Y:S04]  /*90a0*/  ELECT P0, URZ, PT ;  /* 0x0000000000ff782f */ /* 0x000fe80003800000 */
[----:B------:R-:W-:Y:S04]  /*90b0*/  PLOP3.LUT P1, PT, P1, P0, PT, 0x80, 0x8 ;  /* 0x000000000008781c */ /* 0x000fe80000f21070 */
[----:B------:R-:W-:Y:S09]  /*90c0*/  BRA.U UP0, `(.L_x_98) ;  /* 0x0000000100047547 */ /* 0x000ff2000b800000 */
[----:B-1--4-:R-:W-:Y:S05]  /*90d0*/  BPT.TRAP 0x1 ;  /* 0x000000040000795c */ /* 0x012fea0000300000 */
.L_x_98:
[----:B------:R-:W5:Y:S01]  /*90e0*/  S2UR UR25, SR_CgaCtaId ;  /* 0x00000000001979c3 */ /* 0x000f620000008800 */
[----:B------:R-:W-:Y:S01]  /*90f0*/  UMOV UR24, 0x400 ;  /* 0x0000040000187882 */ /* 0x000fe20000000000 */
[----:B------:R-:W-:Y:S01]  /*9100*/  SHF.L.U32 R5, R19, 0x1f, RZ ;  /* 0x0000001f13057819 */ /* 0x000fe200000006ff */
[----:B-----5:R-:W-:Y:S09]  /*9110*/  ULEA UR24, UR25, UR24, 0x18 ;  /* 0x0000001819187291 */ /* 0x020ff2000f8ec0ff */
[----:B------:R-:W5:Y:S02]  /*9120*/  SYNCS.PHASECHK.TRANS64.TRYWAIT P0, [UR24+0x90], R5 ;  /* 0x00009005ff0075a7 */ /* 0x000f640008001118 */
[----:B-----5:R-:W-:Y:S05]  /*9130*/  @!P0 BRA `(.L_x_99) ;  /* 0x0000008c007c8947 */ /* 0x020fea0003800000 */
.L_x_263:
[----:B------:R-:W-:Y:S04]  /*9140*/  BSSY.RECONVERGENT B0, `(.L_x_100) ;  /* 0x0000011000007945 */ /* 0x000fe80003800200 */
[----:B------:R-:W-:Y:S05]  /*9150*/  @!P1 BRA `(.L_x_101) ;  /* 0x00000000003c9947 */ /* 0x000fea0003800000 */
[----:B------:R-:W-:Y:S02]  /*9160*/  UIADD3 UR17, UPT, UPT, UR24, 0x70, URZ ;  /* 0x0000007018117890 */ /* 0x000fe4000fffe0ff */
[----:B------:R-:W-:Y:S01]  /*9170*/  UIADD3 UR16, UPT, UPT, UR24, 0x1000, URZ ;  /* 0x0000100018107890 */ /* 0x000fe2000fffe0ff */
[----:B------:R-:W-:Y:S01]  /*9180*/  UMOV UR12, 0x0 ;  /* 0x00000000000c7882 */ /* 0x000fe20000000000 */
[----:B------:R-:W-:Y:S01]  /*9190*/  UMOV UR13, 0x10000000 ;  /* 0x10000000000d7882 */ /* 0x000fe20000000000 */
[----:B------:R-:W-:Y:S02]  /*91a0*/  UIADD3 UR10, UPT, UPT, UR18, 0x40, URZ ;  /* 0x00000040120a7890 */ /* 0x000fe4000fffe0ff */
[----:B------:R-:W-:Y:S01]  /*91b0*/  UIADD3 UR8, UPT, UPT, UR24, 0x2000, URZ ;  /* 0x0000200018087890 */ /* 0x000fe2000fffe0ff */
[----:B------:R-:W-:Y:S03]  /*91c0*/  UMOV UR11, UR19 ;  /* 0x00000013000b7c82 */ /* 0x000fe60008000000 */
[----:B------:R1:W-:Y:S01]  /*91d0*/  UTMALDG.2D [UR16], [UR28], desc[UR12] ;  /* 0x00000c101c0075b4 */ /* 0x0003e20008009000 */
[----:B------:R-:W-:Y:S01]  /*91e0*/  UMOV UR9, UR17 ;  /* 0x0000001100097c82 */ /* 0x000fe20008000000 */
[----:B------:R-:W-:Y:S03]  /*91f0*/  UISETP.NE.AND UP0, UPT, UR21, 0x4, UPT ;  /* 0x000000041500788c */ /* 0x000fe6000bf05270 */
[----:B------:R1:W-:Y:S06]  /*9200*/  UTMALDG.2D [UR8], [UR28], desc[UR12] ;  /* 0x00000c081c0075b4 */ /* 0x0003ec0008009000 */
[----:B-1----:R-:W-:Y:S05]  /*9210*/  BRA.U UP0, `(.L_x_102) ;  /* 0x0000000100047547 */ /* 0x002fea000b800000 */
[----:B----4-:R-:W-:Y:S05]  /*9220*/  BPT.TRAP 0x1 ;  /* 0x000000040000795c */ /* 0x010fea0000300000 */
.L_x_102:
[----:B------:R-:W-:Y:S04]  /*9230*/  HFMA2 R0, -RZ, RZ, 0, 0.0078125 ;  /* 0x00002000ff007431 */ /* 0x000fe800000001ff */
[----:B------:R1:W-:Y:S03]  /*9240*/  SYNCS.ARRIVE.TRANS64.RED.A0TR RZ, [UR24+0x70], R0 ;  /* 0x00007000ffff79a7 */ /* 0x0003e60008300418 */
.L_x_101:
[----:B-1--4-:R-:W-:Y:S05]  /*9250*/  BSYNC.RECONVERGENT B0 ;  /* 0x0000000000007941 */ /* 0x012fea0003800200 */
.L_x_100:
[----:B------:R-:W-:Y:S09]  /*9260*/  UISETP.NE.AND UP0, UPT, UR21, 0x4, UPT ;  /* 0x000000041500788c */ /* 0x000ff2000bf05270 */
[----:B------:R-:W-:Y:S05]  /*9270*/  BRA.U UP0, `(.L_x_103) ;  /* 0x0000000100047547 */ /* 0x000fea000b800000 */
[----:B------:R-:W-:Y:S05]  /*9280*/  BPT.TRAP 0x1 ;  /* 0x000000040000795c */ /* 0x000fea0000300000 */
.L_x_103:
[----:B------:R-:W-:Y:S04]  /*9290*/  UIADD3 UR4, UPT, UPT, UR24, 0x70, URZ ;  /* 0x0000007018047890 */ /* 0x000fe8000fffe0ff */
[----:B------:R-:W-:Y:S09]  /*92a0*/  UPRMT UR4, UR25, 0x654, UR4 ;  /* 0x0000065419047896 */ /* 0x000ff20008000004 */
[----:B------:R-:W-:Y:S01]  /*92b0*/  SYNCS.ARRIVE.TRANS64.RED.A1T0 RZ, [UR4], RZ ;  /* 0x000000ffffff79a7 */ /* 0x000fe20008100404 */
[----:B------:R-:W-:Y:S05]  /*92c0*/  BRA.U UP0, `(.L_x_104) ;  /* 0x0000000100047547 */ /* 0x000fea000b800000 */
[----:B------:R-:W-:Y:S05]  /*92d0*/  BPT.TRAP 0x1 ;  /* 0x000000040000795c */ /* 0x000fea0000300000 */
.L_x_104:
[----:B------:R-:W1:Y:S02]  /*92e0*/  SYNCS.PHASECHK.TRANS64.TRYWAIT P0, [UR24+0x98], R5 ;  /* 0x00009805ff0075a7 */ /* 0x000e640008001118 */
[----:B-1----:R-:W-:Y:S05]  /*92f0*/  @!P0 BRA `(.L_x_105) ;  /* 0x0000008c00248947 */ /* 0x002fea0003800000 */
.L_x_265:
[----:B------:R-:W-:Y:S04]  /*9300*/  BSSY.RECONVERGENT B0, `(.L_x_106) ;  /* 0x0000012000007945 */ /* 0x000fe80003800200 */
[----:B------:R-:W-:Y:S05]  /*9310*/  @!P1 BRA `(.L_x_107) ;  /* 0x0000000000409947 */ /* 0x000fea0003800000 */
[----:B------:R-:W-:Y:S02]  /*9320*/  UIADD3 UR13, UPT, UPT, UR24, 0x78, URZ ;  /* 0x00000078180d7890 */ /* 0x000fe4000fffe0ff */
[----:B------:R-:W-:Y:S02]  /*9330*/  UIADD3 UR15, UPT, UPT, UR19, 0x20, URZ ;  /* 0x00000020130f7890 */ /* 0x000fe4000fffe0ff */
[----:B------:R-:W-:Y:S01]  /*9340*/  UIADD3 UR12, UPT, UPT, UR24, 0x3000, URZ ;  /* 0x00003000180c7890 */ /* 0x000fe2000fffe0ff */
[----:B------:R-:W-:Y:S01]  /*9350*/  UMOV UR16, 0x0 ;  /* 0x0000000000107882 */ /* 0x000fe20000000000 */
[----:B------:R-:W-:Y:S01]  /*9360*/  UMOV UR17, 0x10000000 ;  /* 0x1000000000117882 */ /* 0x000fe20000000000 */
[----:B------:R-:W-:Y:S01]  /*9370*/  UMOV UR14, UR18 ;  /* 0x00000012000e7c82 */ /* 0x000fe20008000000 */
[----:B------:R-:W-:Y:S02]  /*9380*/  UIADD3 UR10, UPT, UPT, UR18, 0x40, URZ ;  /* 0x00000040120a7890 */ /* 0x000fe4000fffe0ff */
[----:B------:R-:W-:Y:S03]  /*9390*/  UIADD3 UR8, UPT, UPT, UR24, 0x4000, URZ ;  /* 0x0000400018087890 */ /* 0x000fe6000fffe0ff */
[----:B------:R4:W-:Y:S01]  /*93a0*/  UTMALDG.2D [UR12], [UR28], desc[UR16] ;  /* 0x0000100c1c0075b4 */ /* 0x0009e20008009000 */
[----:B------:R-:W-:Y:S01]  /*93b0*/  UMOV UR9, UR13 ;  /* 0x0000000d00097c82 */ /* 0x000fe20008000000 */
[----:B------:R-:W-:Y:S04]  /*93c0*/  UMOV UR11, UR15 ;  /* 0x0000000f000b7c82 */ /* 0x000fe80008000000 */
[----:B------:R4:W-:Y:S02]  /*93d0*/  UTMALDG.2D [UR8], [UR28], desc[UR16] ;  /* 0x000010081c0075b4 */ /* 0x0009e40008009000 */
[----:B----4-:R-:W-:Y:S05]  /*93e0*/  BRA.U UP0, `(.L_x_108) ;  /* 0x0000000100047547 */ /* 0x010fea000b800000 */
[----:B------:R-:W-:Y:S05]  /*93f0*/  BPT.TRAP 0x1 ;  /* 0x000000040000795c */ /* 0x000fea0000300000 */
.L_x_108:
[----:B-1----:R-:W-:Y:S04]  /*9400*/  HFMA2 R0, -RZ, RZ, 0, 0.0078125 ;  /* 0x00002000ff007431 */ /* 0x002fe800000001ff */
[----:B------:R4:W-:Y:S03]  /*9410*/  SYNCS.ARRIVE.TRANS64.RED.A0TR RZ, [UR24+0x78], R0 ;  /* 0x00007800ffff79a7 */ /* 0x0009e60008300418 */
.L_x_107:
[----:B------:R-:W-:Y:S05]  /*9420*/  BSYNC.RECONVERGENT B0 ;  /* 0x0000000000007941 */ /* 0x000fea0003800200 */
.L_x_106:
[----:B------:R-:W-:Y:S05]  /*9430*/  BRA.U UP0, `(.L_x_109) ;  /* 0x0000000100047547 */ /* 0x000fea000b800000 */
[----:B------:R-:W-:Y:S05]  /*9440*/  BPT.TRAP 0x1 ;  /* 0x000000040000795c */ /* 0x000fea0000300000 */
.L_x_109:
[----:B------:R-:W-:Y:S04]  /*9450*/  UIADD3 UR4, UPT, UPT, UR24, 0x78, URZ ;  /* 0x0000007818047890 */ /* 0x000fe8000fffe0ff */
[----:B------:R-:W-:Y:S09]  /*9460*/  UPRMT UR4, UR25, 0x654, UR4 ;  /* 0x0000065419047896 */ /* 0x000ff20008000004 */
[----:B------:R-:W-:Y:S01]  /*9470*/  SYNCS.ARRIVE.TRANS64.RED.A1T0 RZ, [UR4], RZ ;  /* 0x000000ffffff79a7 */ /* 0x000fe20008100404 */
[----:B------:R-:W-:Y:S05]  /*9480*/  BRA.U UP0, `(.L_x_110) ;  /* 0x0000000100047547 */ /* 0x000fea000b800000 */
[----:B------:R-:W-:Y:S05]  /*9490*/  BPT.TRAP 0x1 ;  /* 0x000000040000795c */ /* 0x000fea0000300000 */
.L_x_110:
[----:B------:R-:W5:Y:S02]  /*94a0*/  SYNCS.PHASECHK.TRANS64.TRYWAIT P0, [UR24+0xa0], R5 ;  /* 0x0000a005ff0075a7 */ /* 0x000f640008001118 */
[----:B-----5:R-:W-:Y:S05]  /*94b0*/  @!P0 BRA `(.L_x_111) ;  /* 0x0000008800cc8947 */ /* 0x020fea0003800000 */
.L_x_267:
        /* <DEDUP_REMOVED lines=14> */
[----:B-1----:R-:W-:Y:S05]  /*95a0*/  BRA.U UP0, `(.L_x_114) ;  /* 0x0000000100047547 */ /* 0x002fea000b800000 */
[----:B------:R-:W-:Y:S05]  /*95b0*/  BPT.TRAP 0x1 ;  /* 0x000000040000795c */ /* 0x000fea0000300000 */
.L_x_114:
[----:B----4-:R-:W-:Y:S04]  /*95c0*/  HFMA2 R0, -RZ, RZ, 0, 0.0078125 ;  /* 0x00002000ff007431 */ /* 0x010fe800000001ff */
[----:B------:R1:W-:Y:S03]  /*95d0*/  SYNCS.ARRIVE.TRANS64.RED.A0TR RZ, [UR24+0x80], R0 ;  /* 0x00008000ffff79a7 */ /* 0x0003e60008300418 */
.L_x_113:
[----:B------:R-:W-:Y:S05]  /*95e0*/  BSYNC.RECONVERGENT B0 ;  /* 0x0000000000007941 */ /* 0x000fea0003800200 */
.L_x_112:
[----:B------:R-:W-:Y:S05]  /*95f0*/  BRA.U UP0, `(.L_x_115) ;  /* 0x0000000100047547 */ /* 0x000fea000b800000 */
[----:B------:R-:W-:Y:S05]  /*9600*/  BPT.TRAP 0x1 ;  /* 0x000000040000795c */ /* 0x000fea0000300000 */
.L_x_115:
[----:B------:R-:W-:Y:S04]  /*9610*/  UIADD3 UR4, UPT, UPT, UR24, 0x80, URZ ;  /* 0x0000008018047890 */ /* 0x000fe8000fffe0ff */
[----:B------:R-:W-:Y:S09]  /*9620*/  UPRMT UR4, UR25, 0x654, UR4 ;  /* 0x0000065419047896 */ /* 0x000ff20008000004 */
[----:B------:R-:W-:Y:S01]  /*9630*/  SYNCS.ARRIVE.TRANS64.RED.A1T0 RZ, [UR4], RZ ;  /* 0x000000ffffff79a7 */ /* 0x000fe20008100404 */
[----:B------:R-:W-:Y:S05]  /*9640*/  BRA.U UP0, `(.L_x_116) ;  /* 0x0000000100047547 */ /* 0x000fea000b800000 */
[----:B------:R-:W-:Y:S05]  /*9650*/  BPT.TRAP 0x1 ;  /* 0x000000040000795c */ /* 0x000fea0000300000 */
.L_x_116:
[----:B------:R-:W5:Y:S02]  /*9660*/  SYNCS.PHASECHK.TRANS64.TRYWAIT P0, [UR24+0xa8], R5 ;  /* 0x0000a805ff0075a7 */ /* 0x000f640008001118 */
[----:B-----5:R-:W-:Y:S05]  /*9670*/  @!P0 BRA `(.L_x_117) ;  /* 0x0000008800748947 */ /* 0x020fea0003800000 */
.L_x_269:
        /* <DEDUP_REMOVED lines=16> */
.L_x_120:
[----:B----4-:R-:W-:Y:S04]  /*9780*/  HFMA2 R0, -RZ, RZ, 0, 0.0078125 ;  /* 0x00002000ff007431 */ /* 0x010fe800000001ff */
[----:B------:R1:W-:Y:S03]  /*9790*/  SYNCS.ARRIVE.TRANS64.RED.A0TR RZ, [UR24+0x88], R0 ;  /* 0x00008800ffff79a7 */ /* 0x0003e60008300418 */
.L_x_119:
[----:B------:R-:W-:Y:S05]  /*97a0*/  BSYNC.RECONVERGENT B0 ;  /* 0x0000000000007941 */ /* 0x000fea0003800200 */
.L_x_118:
[----:B------:R-:W-:Y:S05]  /*97b0*/  BRA.U UP0, `(.L_x_121) ;  /* 0x0000000100047547 */ /* 0x000fea000b800000 */
[----:B------:R-:W-:Y:S05]  /*97c0*/  BPT.TRAP 0x1 ;  /* 0x000000040000795c */ /* 0x000fea0000300000 */
.L_x_121:
[----:B------:R-:W-:Y:S01]  /*97d0*/  UIADD3 UR4, UPT, UPT, UR24, 0x88, URZ ;  /* 0x0000008818047890 */ /* 0x000fe2000fffe0ff */
[----:B------:R-:W-:Y:S01]  /*97e0*/  LOP3.LUT R19, R19, 0x1, RZ, 0x3c, !PT ;  /* 0x0000000113137812 */ /* 0x000fe200078e3cff */
[----:B------:R-:W-:Y:S02]  /*97f0*/  UISETP.NE.AND UP1, UPT, UR37, 0x8, UPT ;  /* 0x000000082500788c */ /* 0x000fe4000bf25270 */
[----:B------:R-:W-:Y:S09]  /*9800*/  UPRMT UR4, UR25, 0x654, UR4 ;  /* 0x0000065419047896 */ /* 0x000ff20008000004 */
[----:B------:R-:W-:Y:S01]  /*9810*/  SYNCS.ARRIVE.TRANS64.RED.A1T0 RZ, [UR4], RZ ;  /* 0x000000ffffff79a7 */ /* 0x000fe20008100404 */
[----:B------:R-:W-:Y:S05]  /*9820*/  BRA.U UP1, `(.L_x_122) ;  /* 0x0000000101047547 */ /* 0x000fea000b800000 */
[----:B------:R-:W-:Y:S05]  /*9830*/  BPT.TRAP 0x1 ;  /* 0x000000040000795c */ /* 0x000fea0000300000 */
.L_x_122:
[----:B------:R-:W-:Y:S01]  /*9840*/  ULEA UR8, UR5, UR24, 0x3 ;  /* 0x0000001805087291 */ /* 0x000fe2000f8e18ff */
[----:B-1----:R-:W-:Y:S08]  /*9850*/  SHF.L.U32 R5, R18, 0x1f, RZ ;  /* 0x0000001f12057819 */ /* 0x002ff000000006ff */
[----:B------:R-:W1:Y:S02]  /*9860*/  SYNCS.PHASECHK.TRANS64.TRYWAIT P0, [UR8+0x1a0], R5 ;  /* 0x0001a005ff0075a7 */ /* 0x000e640008001108 */
[----:B-1----:R-:W-:Y:S05]  /*9870*/  @!P0 BRA `(.L_x_123) ;  /* 0x00000088000c8947 */ /* 0x002fea0003800000 */
.L_x_271:
[----:B------:R-:W-:Y:S09]  /*9880*/  UIMAD UR4, UR5, 0x14, UR36 ;  /* 0x00000014050478a4 */ /* 0x000ff2000f8e0224 */
[----:B--2---:R-:W2:Y:S04]  /*9890*/  LDS R6, [UR4] ;  /* 0x00000004ff067984 */ /* 0x004ea80008000800 */
[----:B-1----:R-:W1:Y:S04]  /*98a0*/  LDS R5, [UR4+0x4] ;  /* 0x00000404ff057984 */ /* 0x002e680008000800 */
[----:B------:R-:W3:Y:S04]  /*98b0*/  LDS.U16 R4, [UR4+0x12] ;  /* 0x00001204ff047984 */ /* 0x000ee80008000400 */
[----:B------:R-:W3:Y:S04]  /*98c0*/  LDS R17, [UR4+0x8] ;  /* 0x00000804ff117984 */ /* 0x000ee80008000800 */
[----:B----4-:R-:W4:Y:S01]  /*98d0*/  LDS R0, [UR4+0xc] ;  /* 0x00000c04ff007984 */ /* 0x010f220008000800 */
[----:B------:R-:W-:Y:S01]  /*98e0*/  @!PT LDS RZ, [RZ] ;  /* 0x00000000fffff984 */ /* 0x000fe20000000800 */
[----:B------:R-:W-:Y:S01]  /*98f0*/  @!PT LDS RZ, [RZ] ;  /* 0x00000000fffff984 */ /* 0x000fe20000000800 */
[----:B------:R-:W-:Y:S01]  /*9900*/  @!PT LDS RZ, [RZ] ;  /* 0x00000000fffff984 */ /* 0x000fe20000000800 */
[----:B------:R-:W-:Y:S01]  /*9910*/  @!PT LDS RZ, [RZ] ;  /* 0x00000000fffff984 */ /* 0x000fe20000000800 */
[----:B------:R5:W-:Y:S06]  /*9920*/  MEMBAR.ALL.CTA ;  /* 0x0000000000007992 */ /* 0x000bec0000008000 */
[----:B-----5:R-:W3:Y:S01]  /*9930*/  FENCE.VIEW.ASYNC.S ;  /* 0x00000000000073c6 */ /* 0x020ee20000000000 */
[----:B--2---:R-:W-:Y:S02]  /*9940*/  R2UR UR18, R6 ;  /* 0x00000000061272ca */ /* 0x004fe400000e0000 */
[----:B-1----:R-:W-:Y:S01]  /*9950*/  R2UR UR19, R5 ;  /* 0x00000000051372ca */ /* 0x002fe200000e0000 */
[----:B------:R-:W-:Y:S03]  /*9960*/  @!UPT UIADD3 URZ, UPT, UPT, URZ, URZ, URZ ;  /* 0x000000fffffff290 */ /* 0x000fe6000fffe0ff */
[----:B------:R-:W-:Y:S11]  /*9970*/  BRA.U UP1, `(.L_x_124) ;  /* 0x0000000101047547 */ /* 0x000ff6000b800000 */
[----:B------:R-:W-:Y:S05]  /*9980*/  BPT.TRAP 0x1 ;  /* 0x000000040000795c */ /* 0x000fea0000300000 */
.L_x_124:
[----:B------:R-:W-:Y:S01]  /*9990*/  UIADD3 UR8, UPT, UPT, UR8, 0x1e0, URZ ;  /* 0x000001e008087890 */ /* 0x000fe2000fffe0ff */
[----:B----4-:R-:W-:Y:S03]  /*99a0*/  ISETP.NE.AND P0, PT, R0, RZ, PT ;  /* 0x000000ff0000720c */ /* 0x010fe60003f05270 */
[----:B------:R-:W-:Y:S09]  /*99b0*/  UPRMT UR8, UR25, 0x654, UR8 ;  /* 0x0000065419087896 */ /* 0x000ff20008000008 */
[----:B---3--:R-:W-:Y:S01]  /*99c0*/  SYNCS.ARRIVE.TRANS64.RED.A1T0 RZ, [UR8], RZ ;  /* 0x000000ffffff79a7 */ /* 0x008fe20008100408 */
[----:B------:R-:W-:Y:S04]  /*99d0*/  UIADD3 UR8, UPT, UPT, UR5, 0x1, URZ ;  /* 0x0000000105087890 */ /* 0x000fe8000fffe0ff */
[----:B------:R-:W-:Y:S04]  /*99e0*/  UISETP.NE.AND UP1, UPT, UR8, 0x8, UPT ;  /* 0x000000080800788c */ /* 0x000fe8000bf25270 */
[----:B------:R-:W-:Y:S02]  /*99f0*/  USEL UR4, URZ, 0x1, UP1 ;  /* 0x00000001ff047887 */ /* 0x000fe40008800000 */
[----:B------:R-:W-:Y:S02]  /*9a00*/  USEL UR5, UR8, URZ, UP1 ;  /* 0x000000ff08057287 */ /* 0x000fe40008800000 */
[----:B------:R-:W-:Y:S02]  /*9a10*/  UPLOP3.LUT UP1, UPT, UPT, UPT, UPT, 0x80, 0x8 ;  /* 0x000000000008789c */ /* 0x000fe40003f2f070 */
[----:B------:R-:W-:Y:S01]  /*9a20*/  LOP3.LUT R18, R18, UR4, RZ, 0x3c, !PT ;  /* 0x0000000412127c12 */ /* 0x000fe2000f8e3cff */
[----:B------:R-:W-:Y:S08]  /*9a30*/  @P0 BRA `(.L_x_125) ;  /* 0xffffffec00c00947 */ /* 0x000ff0000383ffff */
[----:B------:R-:W-:Y:S05]  /*9a40*/  BRA.U UP0, `(.L_x_126) ;  /* 0x0000000100047547 */ /* 0x000fea000b800000 */
[----:B------:R-:W-:Y:S05]  /*9a50*/  BPT.TRAP 0x1 ;  /* 0x000000040000795c */ /* 0x000fea0000300000 */
.L_x_126:
[----:B------:R-:W-:-:S04]  /*9a60*/  SHF.L.U32 R3, R19, 0x1f, RZ ;  /* 0x0000001f13037819 */ /* 0x000fc800000006ff */
[----:B------:R-:W1:Y:S02]  /*9a70*/  SYNCS.PHASECHK.TRANS64.TRYWAIT P0, [UR24+0x90], R3 ;  /* 0x00009003ff0075a7 */ /* 0x000e640008001118 */
[----:B-1----:R-:W-:Y:S05]  /*9a80*/  @!P0 BRA `(.L_x_127) ;  /* 0x0000008400a08947 */ /* 0x002fea0003800000 */
.L_x_273:
[----:B------:R-:W-:Y:S05]  /*9a90*/  BRA.U UP0, `(.L_x_128) ;  /* 0x0000000100047547 */ /* 0x000fea000b800000 */
[----:B------:R-:W-:Y:S05]  /*9aa0*/  BPT.TRAP 0x1 ;  /* 0x000000040000795c */ /* 0x000fea0000300000 */
.L_x_128:
[----:B------:R-:W2:Y:S02]  /*9ab0*/  SYNCS.PHASECHK.TRANS64.TRYWAIT P0, [UR24+0x98], R3 ;  /* 0x00009803ff0075a7 */ /* 0x000ea40008001118 */
[----:B--2---:R-:W-:Y:S05]  /*9ac0*/  @!P0 BRA `(.L_x_129) ;  /* 0x0000008400a88947 */ /* 0x004fea0003800000 */
.L_x_275:
[----:B------:R-:W-:Y:S05]  /*9ad0*/  BRA.U UP0, `(.L_x_130) ;  /* 0x0000000100047547 */ /* 0x000fea000b800000 */
[----:B------:R-:W-:Y:S05]  /*9ae0*/  BPT.TRAP 0x1 ;  /* 0x000000040000795c */ /* 0x000fea0000300000 */
.L_x_130:
[----:B------:R-:W2:Y:S02]  /*9af0*/  SYNCS.PHASECHK.TRANS64.TRYWAIT P0, [UR24+0xa0], R3 ;  /* 0x0000a003ff0075a7 */ /* 0x000ea40008001118 */
[----:B--2---:R-:W-:Y:S05]  /*9b00*/  @!P0 BRA `(.L_x_131) ;  /* 0x0000008400b08947 */ /* 0x004fea0003800000 */
.L_x_277:
[----:B------:R-:W-:Y:S05]  /*9b10*/  BRA.U UP0, `(.L_x_132) ;  /* 0x0000000100047547 */ /* 0x000fea000b800000 */
[----:B------:R-:W-:Y:S05]  /*9b20*/  BPT.TRAP 0x1 ;  /* 0x000000040000795c */ /* 0x000fea0000300000 */
.L_x_132:
[----:B-1----:R-:W-:Y:S02]  /*9b30*/  SHF.L.U32 R3, R19, 0x1f, RZ ;  /* 0x0000001f13037819 */ /* 0x002fe400000006ff */
[----:B------:R-:W-:-:S04]  /*9b40*/  MOV R0, UR24 ;  /* 0x0000001800007c02 */ /* 0x000fc80008000f00 */
[----:B------:R1:W2:Y:S03]  /*9b50*/  SYNCS.PHASECHK.TRANS64.TRYWAIT P0, [R0+URZ+0xa8], R3 ;  /* 0x0000a803000075a7 */ /* 0x0002a600080011ff */
[----:B--2---:R-:W-:Y:S05]  /*9b60*/  @!P0 NANOSLEEP.SYNCS 0x989680 ;  /* 0x009896800000895d */ /* 0x004fea0003900000 */
[----:B------:R-:W2:Y:S02]  /*9b70*/  @!P0 SYNCS.PHASECHK.TRANS64 P0, [R0+URZ+0xa8], R3 ;  /* 0x0000a803000085a7 */ /* 0x000ea400080010ff */
[----:B--2---:R-:W-:Y:S05]  /*9b80*/  @P0 EXIT ;  /* 0x000000000000094d */ /* 0x004fea0003800000 */
[----:B------:R-:W-:Y:S05]  /*9b90*/  BRA `(.L_x_132) ;  /* 0xfffffffc00e47947 */ /* 0x000fea000383ffff */
.L_x_91:
[----:B------:R-:W-:-:S09]  /*9ba0*/  UISETP.NE.AND UP0, UPT, UR21, 0x4, UPT ;  /* 0x000000041500788c */ /* 0x000fd2000bf05270 */
[----:B------:R-:W-:Y:S05]  /*9bb0*/  BRA.U UP0, `(.L_x_133) ;  /* 0x0000004d004c7547 */ /* 0x000fea000b800000 */
.L_x_134:
[----:B------:R-:W-:-:S08]  /*9bc0*/  NOP ;  /* 0x0000000000007918 */ /* 0x000fd00000000000 */
[----:B------:R-:W2:Y:S02]  /*9bd0*/  USETMAXREG.TRY_ALLOC.CTAPOOL UP0, 0xe8 ;  /* 0x000000e8000079c8 */ /* 0x000ea40008000600 */
[----:B--2---:R-:W-:Y:S05]  /*9be0*/  BRA.U !UP0, `(.L_x_134) ;  /* 0xfffffffd08f47547 */ /* 0x004fea000b83ffff */
[----:B------:R-:W2:Y:S08]  /*9bf0*/  S2UR UR52, SR_CgaCtaId ;  /* 0x00000000003479c3 */ /* 0x000eb00000008800 */
[----:B------:R-:W-:Y:S01]  /*9c00*/  BAR.SYNC.DEFER_BLOCKING 0x6, 0xa0 ;  /* 0x0182800000007b1d */ /* 0x000fe20000010000 */
[C---:B------:R-:W-:Y:S01]  /*9c10*/  IMAD.SHL.U32 R3, R0.reuse, 0x40, RZ ;  /* 0x0000004000037824 */ /* 0x040fe200078e00ff */
[C---:B------:R-:W-:Y:S01]  /*9c20*/  LOP3.LUT P1, RZ, R0.reuse, 0x2, RZ, 0xc0, !PT ;  /* 0x0000000200ff7812 */ /* 0x040fe2000782c0ff */
[C---:B------:R-:W-:Y:S01]  /*9c30*/  IMAD.SHL.U32 R92, R0.reuse, 0x8, RZ ;  /* 0x00000008005c7824 */ /* 0x040fe200078e00ff */
[C---:B------:R-:W-:Y:S01]  /*9c40*/  LOP3.LUT R94, R0.reuse, 0x60, RZ, 0xc0, !PT ;  /* 0x00000060005e7812 */ /* 0x040fe200078ec0ff */
[----:B------:R-:W-:Y:S01]  /*9c50*/  IMAD.U32 R93, R0, 0x10000, RZ ;  /* 0x00010000005d7824 */ /* 0x000fe200078e00ff */
[----:B------:R-:W-:-:S02]  /*9c60*/  UMOV UR43, 0x400 ;  /* 0x00000400002b7882 */ /* 0x000fc40000000000 */
[----:B------:R-:W3:Y:S01]  /*9c70*/  LDC.64 R98, c[0x0][0x390] ;  /* 0x0000e400ff627b82 */ /* 0x000ee20000000a00 */
[----:B------:R-:W1:Y:S01]  /*9c80*/  SHFL.IDX PT, R96, R80, RZ, 0x1f ;  /* 0x00001fff50607589 */ /* 0x000e6200000e0000 */
[----:B------:R-:W-:Y:S01]  /*9c90*/  LOP3.LUT R3, R3, 0x1c0, RZ, 0xc0, !PT ;  /* 0x000001c003037812 */ /* 0x000fe200078ec0ff */
[----:B------:R-:W-:Y:S01]  /*9ca0*/  IMAD.MOV.U32 R95, RZ, RZ, 0x10 ;  /* 0x00000010ff5f7424 */ /* 0x000fe200078e00ff */
[----:B------:R-:W-:Y:S01]  /*9cb0*/  LOP3.LUT R93, R93, 0x600000, RZ, 0xc0, !PT ;  /* 0x006000005d5d7812 */ /* 0x000fe200078ec0ff */
[----:B------:R-:W-:Y:S01]  /*9cc0*/  UMOV UR58, URZ ;  /* 0x000000ff003a7c82 */ /* 0x000fe20008000000 */
[----:B------:R-:W-:Y:S01]  /*9cd0*/  LOP3.LUT R3, R3, 0x28, R0, 0xf8, !PT ;  /* 0x0000002803037812 */ /* 0x000fe200078ef800 */
[----:B------:R-:W-:Y:S01]  /*9ce0*/  UMOV UR59, URZ ;  /* 0x000000ff003b7c82 */ /* 0x000fe20008000000 */
[----:B------:R-:W3:Y:S01]  /*9cf0*/  LDC.64 R76, c[0x0][0x890] ;  /* 0x00022400ff4c7b82 */ /* 0x000ee20000000a00 */
[----:B------:R-:W3:Y:S01]  /*9d00*/  LDCU.64 UR38, c[0x0][0x888] ;  /* 0x00011100ff2677ac */ /* 0x000ee20008000a00 */
[----:B------:R-:W-:Y:S01]  /*9d10*/  LOP3.LUT R92, R3, 0x38, R92, 0x78, !PT ;  /* 0x00000038035c7812 */ /* 0x000fe200078e785c */
[----:B------:R-:W-:Y:S01]  /*9d20*/  IMAD.SHL.U32 R3, R0, 0x20, RZ ;  /* 0x0000002000037824 */ /* 0x000fe200078e00ff */
[----:B------:R-:W-:Y:S01]  /*9d30*/  PLOP3.LUT P2, PT, PT, PT, PT, 0x80, 0x8 ;  /* 0x000000000008781c */ /* 0x000fe20003f4f070 */
[----:B------:R-:W3:Y:S01]  /*9d40*/  LDCU.64 UR48, c[0x0][0xb18] ;  /* 0x00016300ff3077ac */ /* 0x000ee20008000a00 */
[----:B------:R-:W-:Y:S01]  /*9d50*/  IMAD.MOV.U32 R91, RZ, RZ, 0x1 ;  /* 0x00000001ff5b7424 */ /* 0x000fe200078e00ff */
[----:B------:R-:W-:Y:S01]  /*9d60*/  PRMT R89, RZ, 0x7610, R89 ;  /* 0x00007610ff597816 */ /* 0x000fe20000000059 */
[----:B------:R-:W3:Y:S01]  /*9d70*/  LDC.64 R78, c[0x0][0x8b8] ;  /* 0x00022e00ff4e7b82 */ /* 0x000ee20000000a00 */
[----:B--2---:R-:W-:Y:S01]  /*9d80*/  ULEA UR43, UR52, UR43, 0x18 ;  /* 0x0000002b342b7291 */ /* 0x004fe2000f8ec0ff */
[----:B------:R-:W-:Y:S01]  /*9d90*/  LOP3.LUT R92, R92, 0xa00, R3, 0xf8, !PT ;  /* 0x00000a005c5c7812 */ /* 0x000fe200078ef803 */
[----:B------:R-:W2:Y:S01]  /*9da0*/  LDCU.64 UR46, c[0x0][0xb20] ;  /* 0x00016400ff2e77ac */ /* 0x000ea20008000a00 */
[----:B------:R-:W-:Y:S01]  /*9db0*/  IMAD.MOV.U32 R90, RZ, RZ, RZ ;  /* 0x000000ffff5a7224 */ /* 0x000fe200078e00ff */
[----:B------:R-:W-:Y:S01]  /*9dc0*/  SEL R95, R95, 0xfffffff0, !P1 ;  /* 0xfffffff05f5f7807 */ /* 0x000fe20004800000 */
[----:B------:R-:W-:Y:S01]  /*9dd0*/  IMAD.MOV.U32 R88, RZ, RZ, RZ ;  /* 0x000000ffff587224 */ /* 0x000fe200078e00ff */
[----:B------:R-:W2:Y:S01]  /*9de0*/  LDCU.64 UR44, c[0x0][0x8b0] ;  /* 0x00011600ff2c77ac */ /* 0x000ea20008000a00 */
[----:B------:R-:W-:Y:S01]  /*9df0*/  IMAD.MOV.U32 R87, RZ, RZ, RZ ;  /* 0x000000ffff577224 */ /* 0x000fe200078e00ff */
[----:B-1----:R-:W-:Y:S01]  /*9e00*/  ISETP.NE.AND P0, PT, R96, 0x4, PT ;  /* 0x000000046000780c */ /* 0x002fe20003f05270 */
[----:B------:R-:W1:Y:S01]  /*9e10*/  LDS R2, [UR43+0x360] ;  /* 0x0003602bff027984 */ /* 0x000e620008000800 */
[----:B------:R-:W-:Y:S01]  /*9e20*/  UIADD3 UR4, UPT, UPT, UR43, 0x1000, URZ ;  /* 0x000010002b047890 */ /* 0x000fe2000fffe0ff */
[----:B------:R-:W-:Y:S01]  /*9e30*/  UMOV UR5, URZ ;  /* 0x000000ff00057c82 */ /* 0x000fe20008000000 */
[----:B-1----:R-:W-:-:S09]  /*9e40*/  IMAD.IADD R93, R2, 0x1, R93 ;  /* 0x00000001025d7824 */ /* 0x002fd200078e025d */
[----:B--23--:R-:W-:Y:S05]  /*9e50*/  @P0 BRA `(.L_x_135) ;  /* 0x00000000007c0947 */ /* 0x00cfea0003800000 */
[----:B------:R-:W1:Y:S01]  /*9e60*/  LDC.64 R36, c[0x0][0xa00] ;  /* 0x00028000ff247b82 */ /* 0x000e620000000a00 */
[----:B------:R-:W2:Y:S01]  /*9e70*/  LDCU UR6, c[0x0][0xc1c] ;  /* 0x00018380ff0677ac */ /* 0x000ea20008000800 */
[----:B------:R-:W3:Y:S06]  /*9e80*/  LDCU.64 UR58, c[0x0][0xb00] ;  /* 0x00016000ff3a77ac */ /* 0x000eec0008000a00 */
[----:B------:R-:W1:Y:S01]  /*9e90*/  LDC.64 R38, c[0x0][0xa08] ;  /* 0x00028200ff267b82 */ /* 0x000e620000000a00 */
[----:B------:R-:W-:-:S07]  /*9ea0*/  ELECT P0, URZ, PT ;  /* 0x0000000000ff782f */ /* 0x000fce0003800000 */
[----:B------:R-:W4:Y:S01]  /*9eb0*/  LDC.64 R32, c[0x0][0xa10] ;  /* 0x00028400ff207b82 */ /* 0x000f220000000a00 */
[----:B--2---:R-:W-:-:S04]  /*9ec0*/  UIADD3 UR6, UPT, UPT, UR28, UR6, URZ ;  /* 0x000000061c067290 */ /* 0x004fc8000fffe0ff */
[----:B------:R-:W-:-:S03]  /*9ed0*/  UIMAD UR6, UR6, 0xe, URZ ;  /* 0x0000000e060678a4 */ /* 0x000fc6000f8e02ff */
[----:B------:R-:W4:Y:S01]  /*9ee0*/  LDC.64 R34, c[0x0][0xa18] ;  /* 0x00028600ff227b82 */ /* 0x000f220000000a00 */
[----:B---3--:R-:W-:-:S07]  /*9ef0*/  UIMAD.WIDE.U32 UR58, UR6, 0x80, UR58 ;  /* 0x00000080063a78a5 */ /* 0x008fce000f8e003a */
[----:B------:R-:W2:Y:S01]  /*9f00*/  LDC.64 R28, c[0x0][0xa20] ;  /* 0x00028800ff1c7b82 */ /* 0x000ea20000000a00 */
[----:B-1----:R1:W-:Y:S07]  /*9f10*/  @P0 STS.128 [UR43+0x400], R36 ;  /* 0x00040024ff000988 */ /* 0x0023ee0008000c2b */
[----:B------:R-:W2:Y:S08]  /*9f20*/  LDC.64 R30, c[0x0][0xa28] ;  /* 0x00028a00ff1e7b82 */ /* 0x000eb00000000a00 */
[----:B------:R-:W3:Y:S01]  /*9f30*/  LDC.64 R24, c[0x0][0xa30] ;  /* 0x00028c00ff187b82 */ /* 0x000ee20000000a00 */
[----:B----4-:R1:W-:Y:S07]  /*9f40*/  @P0 STS.128 [UR43+0x410], R32 ;  /* 0x00041020ff000988 */ /* 0x0103ee0008000c2b */
[----:B------:R-:W3:Y:S08]  /*9f50*/  LDC.64 R26, c[0x0][0xa38] ;  /* 0x00028e00ff1a7b82 */ /* 0x000ef00000000a00 */
[----:B------:R-:W4:Y:S01]  /*9f60*/  LDC.64 R20, c[0x0][0xa40] ;  /* 0x00029000ff147b82 */ /* 0x000f220000000a00 */
[----:B--2---:R1:W-:Y:S07]  /*9f70*/  @P0 STS.128 [UR43+0x420], R28 ;  /* 0x0004201cff000988 */ /* 0x0043ee0008000c2b */
[----:B------:R-:W4:Y:S08]  /*9f80*/  LDC.64 R22, c[0x0][0xa48] ;  /* 0x00029200ff167b82 */ /* 0x000f300000000a00 */
[----:B------:R-:W2:Y:S01]  /*9f90*/  LDC.64 R12, c[0x0][0xa50] ;  /* 0x00029400ff0c7b82 */ /* 0x000ea20000000a00 */
[----:B---3--:R1:W-:Y:S07]  /*9fa0*/  @P0 STS.128 [UR43+0x430], R24 ;  /* 0x00043018ff000988 */ /* 0x0083ee0008000c2b */
[----:B------:R-:W2:Y:S08]  /*9fb0*/  LDC.64 R14, c[0x0][0xa58] ;  /* 0x00029600ff0e7b82 */ /* 0x000eb00000000a00 */
[----:B------:R-:W3:Y:S01]  /*9fc0*/  LDC.64 R8, c[0x0][0xa60] ;  /* 0x00029800ff087b82 */ /* 0x000ee20000000a00 */
[----:B----4-:R1:W-:Y:S07]  /*9fd0*/  @P0 STS.128 [UR43+0x440], R20 ;  /* 0x00044014ff000988 */ /* 0x0103ee0008000c2b */
[----:B------:R-:W3:Y:S08]  /*9fe0*/  LDC.64 R10, c[0x0][0xa68] ;  /* 0x00029a00ff0a7b82 */ /* 0x000ef00000000a00 */
[----:B------:R-:W4:Y:S01]  /*9ff0*/  LDC.64 R4, c[0x0][0xa70] ;  /* 0x00029c00ff047b82 */ /* 0x000f220000000a00 */
[----:B--2---:R1:W-:Y:S07]  /*a000*/  @P0 STS.128 [UR43+0x450], R12 ;  /* 0x0004500cff000988 */ /* 0x0043ee0008000c2b */
[----:B-----5:R-:W4:Y:S01]  /*a010*/  LDC.64 R6, c[0x0][0xa78] ;  /* 0x00029e00ff067b82 */ /* 0x020f220000000a00 */
[----:B---3--:R1:W-:Y:S04]  /*a020*/  @P0 STS.128 [UR43+0x460], R8 ;  /* 0x00046008ff000988 */ /* 0x0083e80008000c2b */
[----:B----4-:R1:W-:Y:S01]  /*a030*/  @P0 STS.128 [UR43+0x470], R4 ;  /* 0x00047004ff000988 */ /* 0x0103e20008000c2b */
[----:B------:R-:W-:Y:S01]  /*a040*/  NOP ;  /* 0x0000000000007918 */ /* 0x000fe20000000000 */
.L_x_135:
[----:B------:R-:W-:Y:S01]  /*a050*/  MOV R81, UR4 ;  /* 0x0000000400517c02 */ /* 0x000fe20008000f00 */
[----:B------:R-:W-:Y:S01]  /*a060*/  UMOV UR54, URZ ;  /* 0x000000ff00367c82 */ /* 0x000fe20008000000 */
[----:B------:R-:W-:Y:S01]  /*a070*/  SHF.L.U32 R92, R92, 0x1, RZ ;  /* 0x000000015c5c7819 */ /* 0x000fe200000006ff */
[----:B------:R-:W-:-:S06]  /*a080*/  UMOV UR53, URZ ;  /* 0x000000ff00357c82 */ /* 0x000fcc0008000000 */
.L_x_189:
        /* <DEDUP_REMOVED lines=17> */
[----:B------:R-:W-:Y:S02]  /*a1a0*/  ISETP.NE.OR P0, PT, R96, 0x4, !P2 ;  /* 0x000000046000780c */ /* 0x000fe40005705670 */
[----:B------:R-:W-:Y:S02]  /*a1b0*/  R2UR UR56, R2 ;  /* 0x00000000023872ca */ /* 0x000fe400000e0000 */
[----:B------:R-:W-:Y:S09]  /*a1c0*/  R2UR UR57, R3 ;  /* 0x00000000033972ca */ /* 0x000ff200000e0000 */
[----:B--234-:R-:W-:Y:S06]  /*a1d0*/  @P0 BRA `(.L_x_136) ;  /* 0x0000000000ec0947 */ /* 0x01cfec0003800000 */
[----:B-1----:R-:W-:Y:S01]  /*a1e0*/  IMAD.U32 R9, RZ, RZ, UR43 ;  /* 0x0000002bff097e24 */ /* 0x002fe2000f8e00ff */
[----:B------:R-:W1:Y:S01]  /*a1f0*/  S2R R0, SR_LANEID ;  /* 0x0000000000007919 */ /* 0x000e620000000000 */
[----:B------:R-:W-:Y:S01]  /*a200*/  ELECT P0, URZ, PT ;  /* 0x0000000000ff782f */ /* 0x000fe20003800000 */
[----:B------:R-:W-:Y:S01]  /*a210*/  BSSY.RECONVERGENT B0, `(.L_x_137) ;  /* 0x0000032000007945 */ /* 0x000fe20003800200 */
[----:B-1----:R-:W-:Y:S05]  /*a220*/  IMAD.SHL.U32 R0, R0, 0x4, RZ ;  /* 0x0000000400007824 */ /* 0x002fea00078e00ff */
[----:B------:R-:W-:Y:S06]  /*a230*/  IADD3 R9, PT, PT, R0, 0x400, R9 ;  /* 0x0000040000097810 */ /* 0x000fec0007ffe009 */
[----:B------:R-:W-:Y:S05]  /*a240*/  @!P0 BRA `(.L_x_138) ;  /* 0x0000000000b88947 */ /* 0x000fea0003800000 */
[----:B------:R-:W-:Y:S01]  /*a250*/  STS [UR43+0x430], RZ ;  /* 0x000430ffff007988 */ /* 0x000fe2000800082b */
[----:B------:R-:W-:Y:S01]  /*a260*/  ISETP.NE.U32.AND P0, PT, RZ, UR46, PT ;  /* 0x0000002eff007c0c */ /* 0x000fe2000bf05070 */
[C---:B-----5:R-:W-:Y:S01]  /*a270*/  IMAD.WIDE R6, R17.reuse, 0xc, R98 ;  /* 0x0000000c11067825 */ /* 0x060fe200078e0262 */
[----:B------:R-:W-:Y:S02]  /*a280*/  UIADD3 UR4, UPT, UPT, UR43, 0x400, URZ ;  /* 0x000004002b047890 */ /* 0x000fe4000fffe0ff */
[----:B------:R-:W-:Y:S02]  /*a290*/  ISETP.NE.AND.EX P1, PT, RZ, UR47, PT, P0 ;  /* 0x0000002fff007c0c */ /* 0x000fe4000bf25300 */
[----:B----4-:R-:W2:Y:S01]  /*a2a0*/  LDG.E R14, desc[UR50][R6.64] ;  /* 0x00000032060e7981 */ /* 0x010ea2000c1e1900 */
[C---:B------:R-:W-:Y:S03]  /*a2b0*/  LEA R2, P0, R17.reuse, RZ, 0x3 ;  /* 0x000000ff11027211 */ /* 0x040fe600078018ff */
[----:B------:R1:W3:Y:S01]  /*a2c0*/  LDG.E R5, desc[UR50][R6.64+0x4] ;  /* 0x0000043206057981 */ /* 0x0002e2000c1e1900 */
[----:B------:R-:W-:Y:S06]  /*a2d0*/  LEA.HI.X.SX32 R3, R17, RZ, 0x3, P0 ;  /* 0x000000ff11037211 */ /* 0x000fec00000f1eff */
[C---:B------:R-:W-:Y:S04]  /*a2e0*/  @P1 IADD3 R10, P0, PT, R2.reuse, UR46, RZ ;  /* 0x0000002e020a1c10 */ /* 0x040fe8000ff1e0ff */
[C---:B------:R-:W-:Y:S02]  /*a2f0*/  @P1 IADD3.X R11, PT, PT, R3.reuse, UR47, RZ, P0, !PT ;  /* 0x0000002f030b1c10 */ /* 0x040fe400087fe4ff */
[----:B------:R-:W-:Y:S03]  /*a300*/  IADD3 R12, P0, PT, R2, UR48, RZ ;  /* 0x00000030020c7c10 */ /* 0x000fe6000ff1e0ff */
[----:B------:R-:W4:Y:S01]  /*a310*/  @P1 LDG.E.64 R18, desc[UR50][R10.64] ;  /* 0x000000320a121981 */ /* 0x000f22000c1e1b00 */
[----:B------:R-:W-:Y:S03]  /*a320*/  IADD3.X R13, PT, PT, R3, UR49, RZ, P0, !PT ;  /* 0x00000031030d7c10 */ /* 0x000fe600087fe4ff */
[----:B------:R-:W4:Y:S04]  /*a330*/  LDS R3, [UR43+0x41c] ;  /* 0x00041c2bff037984 */ /* 0x000f280008000800 */
[----:B------:R-:W2:Y:S01]  /*a340*/  LDG.E.64 R12, desc[UR50][R12.64] ;  /* 0x000000320c0c7981 */ /* 0x000ea2000c1e1b00 */
[----:B-1----:R-:W-:Y:S03]  /*a350*/  IMAD.U32 R6, RZ, RZ, UR4 ;  /* 0x00000004ff067e24 */ /* 0x002fe6000f8e00ff */
[----:B--2---:R-:W-:Y:S01]  /*a360*/  STS.64 [UR43+0x400], R12 ;  /* 0x0004000cff007988 */ /* 0x004fe20008000a2b */
[--C-:B------:R-:W-:Y:S01]  /*a370*/  SHF.R.S32.HI R15, RZ, 0x1f, R14.reuse ;  /* 0x0000001fff0f7819 */ /* 0x100fe2000001140e */
[----:B------:R-:W-:Y:S02]  /*a380*/  @!P1 IMAD.MOV.U32 R18, RZ, RZ, R14 ;  /* 0x000000ffff129224 */ /* 0x000fe400078e000e */
[----:B---3--:R-:W-:Y:S02]  /*a390*/  VIADD R5, R5, 0xffffffff ;  /* 0xffffffff05057836 */ /* 0x008fe40000000000 */
[----:B------:R-:W-:Y:S05]  /*a3a0*/  @!P1 IMAD.MOV.U32 R19, RZ, RZ, R15 ;  /* 0x000000ffff139224 */ /* 0x000fea00078e000f */
[----:B----4-:R-:W-:Y:S04]  /*a3b0*/  SHF.L.U64.HI R8, R18, 0x1, R19 ;  /* 0x0000000112087819 */ /* 0x010fe80000010213 */
[----:B------:R-:W-:Y:S04]  /*a3c0*/  LOP3.LUT R8, R8, 0x1fffffff, RZ, 0xc0, !PT ;  /* 0x1fffffff08087812 */ /* 0x000fe800078ec0ff */
[----:B------:R-:W-:Y:S04]  /*a3d0*/  SHF.R.U32.HI R2, RZ, 0x4, R8 ;  /* 0x00000004ff027819 */ /* 0x000fe80000011608 */
[----:B------:R-:W-:Y:S02]  /*a3e0*/  LOP3.LUT R11, R3, 0xf, R2, 0xb8, !PT ;  /* 0x0000000f030b7812 */ /* 0x000fe400078eb802 */
[----:B------:R-:W-:Y:S03]  /*a3f0*/  SHF.R.U64 R2, R6, 0x4, RZ ;  /* 0x0000000406027819 */ /* 0x000fe600000012ff */
[----:B------:R1:W-:Y:S04]  /*a400*/  STS [UR43+0x41c], R11 ;  /* 0x00041c0bff007988 */ /* 0x0003e8000800082b */
[----:B------:R-:W2:Y:S04]  /*a410*/  LDS R4, [UR43+0x41c] ;  /* 0x00041c2bff047984 */ /* 0x000ea80008000800 */
[----:B------:R-:W-:Y:S04]  /*a420*/  STS [UR43+0x410], R2 ;  /* 0x00041002ff007988 */ /* 0x000fe8000800082b */
[----:B------:R-:W-:Y:S01]  /*a430*/  STS [UR43+0x414], R2 ;  /* 0x00041402ff007988 */ /* 0x000fe2000800082b */
[----:B-1----:R-:W-:Y:S05]  /*a440*/  IMAD.SHL.U32 R11, R18, 0x2, RZ ;  /* 0x00000002120b7824 */ /* 0x002fea00078e00ff */
[----:B------:R-:W-:Y:S04]  /*a450*/  LOP3.LUT R11, R11, 0xfffffffe, RZ, 0xc0, !PT ;  /* 0xfffffffe0b0b7812 */ /* 0x000fe800078ec0ff */
[----:B------:R-:W-:Y:S05]  /*a460*/  SHF.R.U64 R8, R11, 0x4, R8 ;  /* 0x000000040b087819 */ /* 0x000fea0000001208 */
[----:B------:R-:W-:Y:S01]  /*a470*/  STS [UR43+0x40c], R8 ;  /* 0x00040c08ff007988 */ /* 0x000fe2000800082b */
[----:B--2---:R-:W-:Y:S05]  /*a480*/  LOP3.LUT R7, R4, 0xf0, RZ, 0xb8, !PT ;  /* 0x000000f004077812 */ /* 0x004fea00078eb8ff */
[----:B------:R1:W-:Y:S04]  /*a490*/  STS [UR43+0x41c], R7 ;  /* 0x00041c07ff007988 */ /* 0x0003e8000800082b */
[----:B------:R-:W2:Y:S01]  /*a4a0*/  LDS R4, [UR43+0x41c] ;  /* 0x00041c2bff047984 */ /* 0x000ea20008000800 */
[----:B-1----:R-:W-:Y:S02]  /*a4b0*/  CS2R R6, SRZ ;  /* 0x0000000000067805 */ /* 0x002fe4000001ff00 */
[----:B--2---:R-:W-:Y:S01]  /*a4c0*/  LOP3.LUT R3, R4, 0xf00, RZ, 0xb8, !PT ;  /* 0x00000f0004037812 */ /* 0x004fe200078eb8ff */
[----:B------:R-:W-:Y:S04]  /*a4d0*/  VIADD R4, R14, 0xffffffff ;  /* 0xffffffff0e047836 */ /* 0x000fe80000000000 */
[----:B------:R-:W-:Y:S04]  /*a4e0*/  STS.64 [UR43+0x418], R2 ;  /* 0x00041802ff007988 */ /* 0x000fe80008000a2b */
[----:B------:R-:W1:Y:S04]  /*a4f0*/  LDS R10, [UR43+0x41c] ;  /* 0x00041c2bff0a7984 */ /* 0x000e680008000800 */
[----:B------:R2:W-:Y:S01]  /*a500*/  STS.128 [UR43+0x420], R4 ;  /* 0x00042004ff007988 */ /* 0x0005e20008000c2b */
[----:B-1----:R-:W-:Y:S05]  /*a510*/  LOP3.LUT R10, R10, 0xf000, RZ, 0xb8, !PT ;  /* 0x0000f0000a0a7812 */ /* 0x002fea00078eb8ff */
[----:B------:R2:W-:Y:S02]  /*a520*/  STS [UR43+0x41c], R10 ;  /* 0x00041c0aff007988 */ /* 0x0005e4000800082b */
.L_x_138:
[----:B------:R-:W-:Y:S05]  /*a530*/  BSYNC.RECONVERGENT B0 ;  /* 0x0000000000007941 */ /* 0x000fea0003800200 */
.L_x_137:
[----:B------:R-:W-:Y:S01]  /*a540*/  NOP ;  /* 0x0000000000007918 */ /* 0x000fe20000000000 */
[----:B------:R-:W1:Y:S01]  /*a550*/  LDS R9, [R9] ;  /* 0x0000000009097984 */ /* 0x000e620000000800 */
[----:B------:R-:W-:Y:S04]  /*a560*/  IADD3 R2, P0, PT, R0, UR56, RZ ;  /* 0x0000003800027c10 */ /* 0x000fe8000ff1e0ff */
[----:B------:R-:W-:Y:S05]  /*a570*/  IADD3.X R3, PT, PT, RZ, UR57, RZ, P0, !PT ;  /* 0x00000039ff037c10 */ /* 0x000fea00087fe4ff */
[----:B-1----:R3:W5:Y:S04]  /*a580*/  ATOMG.E.EXCH.STRONG.GPU PT, RZ, [R2], R9 ;  /* 0x0000000902ff73a8 */ /* 0x00276800041ee100 */
.L_x_136:
[----:B------:R-:W-:Y:S09]  /*a590*/  UISETP.NE.AND UP0, UPT, UR37, 0x8, UPT ;  /* 0x000000082500788c */ /* 0x000ff2000bf05270 */
[----:B------:R-:W-:Y:S05]  /*a5a0*/  BRA.U UP0, `(.L_x_139) ;  /* 0x0000000100047547 */ /* 0x000fea000b800000 */
[----:B------:R-:W-:Y:S05]  /*a5b0*/  BPT.TRAP 0x1 ;  /* 0x000000040000795c */ /* 0x000fea0000300000 */
.L_x_139:
[----:B------:R-:W-:Y:S01]  /*a5c0*/  ULEA UR6, UR5, UR43, 0x3 ;  /* 0x0000002b05067291 */ /* 0x000fe2000f8e18ff */
[----:B---3--:R-:W-:Y:S08]  /*a5d0*/  SHF.L.U32 R3, R87, 0x1f, RZ ;  /* 0x0000001f57037819 */ /* 0x008ff000000006ff */
[----:B-----5:R-:W3:Y:S02]  /*a5e0*/  SYNCS.PHASECHK.TRANS64.TRYWAIT P0, [UR6+0x1a0], R3 ;  /* 0x0001a003ff0075a7 */ /* 0x020ee40008001106 */
[----:B---3--:R-:W-:Y:S05]  /*a5f0*/  @!P0 BRA `(.L_x_140) ;  /* 0x0000007c000c8947 */ /* 0x008fea0003800000 */
.L_x_279:
[----:B------:R-:W-:Y:S09]  /*a600*/  UIMAD UR4, UR5, 0x14, UR36 ;  /* 0x00000014050478a4 */ /* 0x000ff2000f8e0224 */
[----:B------:R-:W1:Y:S04]  /*a610*/  LDS.U16 R89, [UR4+0x12] ;  /* 0x00001204ff597984 */ /* 0x000e680008000400 */
[----:B------:R-:W1:Y:S04]  /*a620*/  LDS R85, [UR4] ;  /* 0x00000004ff557984 */ /* 0x000e680008000800 */
[----:B------:R-:W1:Y:S04]  /*a630*/  LDS R84, [UR4+0x4] ;  /* 0x00000404ff547984 */ /* 0x000e680008000800 */
[----:B------:R-:W1:Y:S04]  /*a640*/  LDS R83, [UR4+0x8] ;  /* 0x00000804ff537984 */ /* 0x000e680008000800 */
[----:B------:R-:W1:Y:S01]  /*a650*/  LDS R82, [UR4+0xc] ;  /* 0x00000c04ff527984 */ /* 0x000e620008000800 */
[----:B------:R-:W-:Y:S01]  /*a660*/  @!PT LDS RZ, [RZ] ;  /* 0x00000000fffff984 */ /* 0x000fe20000000800 */
[----:B------:R-:W-:Y:S01]  /*a670*/  @!PT LDS RZ, [RZ] ;  /* 0x00000000fffff984 */ /* 0x000fe20000000800 */
[----:B------:R-:W-:Y:S01]  /*a680*/  @!PT LDS RZ, [RZ] ;  /* 0x00000000fffff984 */ /* 0x000fe20000000800 */
[----:B------:R-:W-:Y:S01]  /*a690*/  @!PT LDS RZ, [RZ] ;  /* 0x00000000fffff984 */ /* 0x000fe20000000800 */
[----:B------:R5:W-:Y:S06]  /*a6a0*/  MEMBAR.ALL.CTA ;  /* 0x0000000000007992 */ /* 0x000bec0000008000 */
[----:B-----5:R-:W1:Y:S01]  /*a6b0*/  FENCE.VIEW.ASYNC.S ;  /* 0x00000000000073c6 */ /* 0x020e620000000000 */
[----:B------:R-:W-:Y:S05]  /*a6c0*/  BRA.U UP0, `(.L_x_141) ;  /* 0x0000000100047547 */ /* 0x000fea000b800000 */
[----:B------:R-:W-:Y:S05]  /*a6d0*/  BPT.TRAP 0x1 ;  /* 0x000000040000795c */ /* 0x000fea0000300000 */
.L_x_141:
[----:B------:R-:W-:Y:S01]  /*a6e0*/  UIADD3 UR4, UPT, UPT, UR6, 0x1e0, URZ ;  /* 0x000001e006047890 */ /* 0x000fe2000fffe0ff */
[----:B------:R-:W-:Y:S01]  /*a6f0*/  IMAD.WIDE R100, R17, 0xc, R98 ;  /* 0x0000000c11647825 */ /* 0x000fe200078e0262 */
[----:B------:R-:W-:Y:S01]  /*a700*/  USHF.L.U32 UR41, UR18, 0x7, URZ ;  /* 0x0000000712297899 */ /* 0x000fe200080006ff */
[----:B------:R-:W-:Y:S01]  /*a710*/  ISETP.NE.OR P1, PT, R94, RZ, !P2 ;  /* 0x000000ff5e00720c */ /* 0x000fe20005725670 */
[----:B------:R-:W-:Y:S01]  /*a720*/  UPRMT UR4, UR52, 0x654, UR4 ;  /* 0x0000065434047896 */ /* 0x000fe20008000004 */
[----:B------:R-:W-:Y:S01]  /*a730*/  BSSY.RECONVERGENT B0, `(.L_x_142) ;  /* 0x000000b000007945 */ /* 0x000fe20003800200 */
[----:B------:R-:W-:Y:S01]  /*a740*/  USHF.L.U32 UR42, UR19, 0x7, URZ ;  /* 0x00000007132a7899 */ /* 0x000fe200080006ff */
[----:B------:R-:W-:Y:S01]  /*a750*/  LOP3.LUT P0, RZ, R81, 0x3f0, RZ, 0xc0, !PT ;  /* 0x000003f051ff7812 */ /* 0x000fe2000780c0ff */
[----:B------:R-:W-:Y:S05]  /*a760*/  UIADD3 UR55, UPT, UPT, UR5, 0x1, URZ ;  /* 0x0000000105377890 */ /* 0x000fea000fffe0ff */
[----:B-1----:R-:W-:Y:S01]  /*a770*/  SYNCS.ARRIVE.TRANS64.RED.A1T0 RZ, [UR4], RZ ;  /* 0x000000ffffff79a7 */ /* 0x002fe20008100404 */
[----:B------:R1:W5:Y:S02]  /*a780*/  LDG.E R100, desc[UR50][R100.64+0x8] ;  /* 0x0000083264647981 */ /* 0x000364000c1e1900 */
[----:B------:R-:W-:Y:S05]  /*a790*/  @P1 BRA `(.L_x_143) ;  /* 0x0000000000101947 */ /* 0x000fea0003800000 */
[----:B------:R-:W-:Y:S04]  /*a7a0*/  DEPBAR {5,4,3,2,1,0} ;  /* 0x0000003f0000791a */ /* 0x000fe80000000000 */
[----:B------:R-:W2:Y:S02]  /*a7b0*/  CCTL.E.C.LDCU.IV.DEEP [UR56] ;  /* 0x0000000038007540 */ /* 0x000ea40009c08000 */
[----:B--2---:R2:W-:Y:S01]  /*a7c0*/  UTMACCTL.IV [UR56] ;  /* 0x00000000380079b9 */ /* 0x0045e20008000000 */
[----:B------:R-:W-:Y:S01]  /*a7d0*/  NOP ;  /* 0x0000000000007918 */ /* 0x000fe20000000000 */
.L_x_143:
[----:B--2---:R-:W-:Y:S05]  /*a7e0*/  BSYNC.RECONVERGENT B0 ;  /* 0x0000000000007941 */ /* 0x004fea0003800200 */
.L_x_142:
[----:B------:R-:W-:Y:S04]  /*a7f0*/  BSSY.RECONVERGENT B6, `(.L_x_144) ;  /* 0x0000021000067945 */ /* 0x000fe80003800200 */
[----:B------:R-:W-:Y:S05]  /*a800*/  @!P0 BRA `(.L_x_145) ;  /* 0x00000000007c8947 */ /* 0x000fea0003800000 */
[----:B------:R-:W2:Y:S01]  /*a810*/  LDCU.64 UR8, c[0x4][0x80] ;  /* 0x01001000ff0877ac */ /* 0x000ea20008000a00 */
[----:B------:R-:W-:Y:S01]  /*a820*/  MOV R2, 0x0 ;  /* 0x0000000000027802 */ /* 0x000fe20000000f00 */
[----:B------:R-:W-:Y:S02]  /*a830*/  HFMA2 R12, -RZ, RZ, 0, 5.9604644775390625e-08 ;  /* 0x00000001ff0c7431 */ /* 0x000fe400000001ff */
[----:B------:R-:W-:Y:S01]  /*a840*/  IMAD.MOV.U32 R8, RZ, RZ, 0x70 ;  /* 0x00000070ff087424 */ /* 0x000fe200078e00ff */
[----:B----4-:R4:W1:Y:S01]  /*a850*/  LDC.64 R14, c[0x4][R2] ;  /* 0x01000000020e7b82 */ /* 0x0108620000000a00 */
[----:B------:R-:W3:Y:S01]  /*a860*/  LDCU.64 UR6, c[0x4][0x88] ;  /* 0x01001100ff0677ac */ /* 0x000ee20008000a00 */
[----:B------:R-:W-:Y:S01]  /*a870*/  IMAD.MOV.U32 R13, RZ, RZ, RZ ;  /* 0x000000ffff0d7224 */ /* 0x000fe200078e00ff */
[----:B------:R-:W3:Y:S01]  /*a880*/  LDCU.64 UR4, c[0x4][0x8] ;  /* 0x01000100ff0477ac */ /* 0x000ee20008000a00 */
[----:B--2---:R-:W-:Y:S01]  /*a890*/  MOV R5, UR9 ;  /* 0x0000000900057c02 */ /* 0x004fe20008000f00 */
[----:B------:R-:W-:Y:S01]  /*a8a0*/  IMAD.U32 R4, RZ, RZ, UR8 ;  /* 0x00000008ff047e24 */ /* 0x000fe2000f8e00ff */
[----:B---3--:R-:W-:Y:S01]  /*a8b0*/  MOV R7, UR7 ;  /* 0x0000000700077c02 */ /* 0x008fe20008000f00 */
[----:B------:R-:W-:Y:S01]  /*a8c0*/  IMAD.U32 R6, RZ, RZ, UR6 ;  /* 0x00000006ff067e24 */ /* 0x000fe2000f8e00ff */
[----:B------:R-:W-:Y:S01]  /*a8d0*/  MOV R11, UR5 ;  /* 0x00000005000b7c02 */ /* 0x000fe20008000f00 */
[----:B------:R-:W-:Y:S02]  /*a8e0*/  IMAD.U32 R10, RZ, RZ, UR4 ;  /* 0x00000004ff0a7e24 */ /* 0x000fe4000f8e00ff */
[----:B------:R-:W-:Y:S07]  /*a8f0*/  LEPC R20, `(.L_x_146) ;  /* 0x000000001014794e */ /* 0x000fee0000000000 */
[----:B-1--45:R-:W-:Y:S05]  /*a900*/  CALL.ABS.NOINC R14 ;  /* 0x000000000e007343 */ /* 0x032fea0003c00000 */
.L_x_146:
[----:B------:R-:W1:Y:S01]  /*a910*/  LDCU.64 UR8, c[0x4][0x80] ;  /* 0x01001000ff0877ac */ /* 0x000e620008000a00 */
[----:B------:R-:W2:Y:S01]  /*a920*/  LDC.64 R2, c[0x4][R2] ;  /* 0x0100000002027b82 */ /* 0x000ea20000000a00 */
[----:B------:R-:W-:Y:S02]  /*a930*/  HFMA2 R12, -RZ, RZ, 0, 5.9604644775390625e-08 ;  /* 0x00000001ff0c7431 */ /* 0x000fe400000001ff */
[----:B------:R-:W-:Y:S02]  /*a940*/  IMAD.MOV.U32 R8, RZ, RZ, 0x70 ;  /* 0x00000070ff087424 */ /* 0x000fe400078e00ff */
[----:B------:R-:W-:Y:S01]  /*a950*/  IMAD.MOV.U32 R13, RZ, RZ, RZ ;  /* 0x000000ffff0d7224 */ /* 0x000fe200078e00ff */
[----:B------:R-:W3:Y:S01]  /*a960*/  LDCU.64 UR6, c[0x4][0x88] ;  /* 0x01001100ff0677ac */ /* 0x000ee20008000a00 */
[----:B------:R-:W4:Y:S01]  /*a970*/  LDCU.64 UR4, c[0x4][0x8] ;  /* 0x01000100ff0477ac */ /* 0x000f220008000a00 */
[----:B-1----:R-:W-:Y:S02]  /*a980*/  MOV R4, UR8 ;  /* 0x0000000800047c02 */ /* 0x002fe40008000f00 */
[----:B------:R-:W-:Y:S02]  /*a990*/  MOV R5, UR9 ;  /* 0x0000000900057c02 */ /* 0x000fe40008000f00 */
[----:B---3--:R-:W-:Y:S01]  /*a9a0*/  MOV R7, UR7 ;  /* 0x0000000700077c02 */ /* 0x008fe20008000f00 */
[----:B------:R-:W-:Y:S01]  /*a9b0*/  IMAD.U32 R6, RZ, RZ, UR6 ;  /* 0x00000006ff067e24 */ /* 0x000fe2000f8e00ff */
[----:B----4-:R-:W-:Y:S01]  /*a9c0*/  MOV R11, UR5 ;  /* 0x00000005000b7c02 */ /* 0x010fe20008000f00 */
[----:B------:R-:W-:Y:S02]  /*a9d0*/  IMAD.U32 R10, RZ, RZ, UR4 ;  /* 0x00000004ff0a7e24 */ /* 0x000fe4000f8e00ff */
[----:B------:R-:W-:Y:S07]  /*a9e0*/  LEPC R20, `(.L_x_145) ;  /* 0x000000001014794e */ /* 0x000fee0000000000 */
[----:B--2---:R-:W-:Y:S05]  /*a9f0*/  CALL.ABS.NOINC R2 ;  /* 0x0000000002007343 */ /* 0x004fea0003c00000 */
.L_x_145:
[----:B------:R-:W-:Y:S05]  /*aa00*/  BSYNC.RECONVERGENT B6 ;  /* 0x0000000000067941 */ /* 0x000fea0003800200 */
.L_x_144:
[----:B------:R-:W-:Y:S01]  /*aa10*/  ISETP.NE.AND P0, PT, R94, RZ, PT ;  /* 0x000000ff5e00720c */ /* 0x000fe20003f05270 */
[----:B------:R-:W-:Y:S01]  /*aa20*/  BSSY B0, `(.L_x_147) ;  /* 0x0000009000007945 */ /* 0x000fe20003800000 */
[----:B------:R-:W-:Y:S04]  /*aa30*/  PLOP3.LUT P1, PT, PT, PT, PT, 0x8, 0x80 ;  /* 0x000000000080781c */ /* 0x000fe80003f2e170 */
[----:B-1----:R-:W-:Y:S07]  /*aa40*/  P2R R101, PR, RZ, 0x2 ;  /* 0x00000002ff657803 */ /* 0x002fee0000000000 */
[----:B------:R-:W-:Y:S05]  /*aa50*/  @P0 BRA `(.L_x_148) ;  /* 0x0000000000140947 */ /* 0x000fea0003800000 */
[----:B------:R-:W-:Y:S03]  /*aa60*/  UMOV UR4, 0xffffffff ;  /* 0xffffffff00047882 */ /* 0x000fe60000000000 */
[----:B------:R-:W-:Y:S05]  /*aa70*/  BRA.DIV UR4, `(.L_x_149) ;  /* 0x0000007a04047947 */ /* 0x000fea000b800000 */
[----:B------:R-:W-:Y:S11]  /*aa80*/  ELECT P6, URZ, PT ;  /* 0x0000000000ff782f */ /* 0x000ff600038c0000 */
[----:B------:R-:W-:Y:S02]  /*aa90*/  @!UPT UIADD3 URZ, UPT, UPT, URZ, URZ, URZ ;  /* 0x000000fffffff290 */ /* 0x000fe4000fffe0ff */
.L_x_281:
[----:B------:R-:W-:Y:S07]  /*aaa0*/  P2R R101, PR, RZ, 0x40 ;  /* 0x00000040ff657803 */ /* 0x000fee0000000000 */
.L_x_148:
[----:B------:R-:W-:Y:S05]  /*aab0*/  BSYNC B0 ;  /* 0x0000000000007941 */ /* 0x000fea0003800000 */
.L_x_147:
[----:B------:R-:W-:Y:S02]  /*aac0*/  ISETP.NE.U32.AND P0, PT, R78, RZ, PT ;  /* 0x000000ff4e00720c */ /* 0x000fe40003f05070 */
[----:B------:R-:W-:Y:S02]  /*aad0*/  LOP3.LUT R91, R91, 0x1, RZ, 0x3c, !PT ;  /* 0x000000015b5b7812 */ /* 0x000fe400078e3cff */
[----:B------:R-:W-:Y:S02]  /*aae0*/  ISETP.NE.AND.EX P1, PT, R79, RZ, PT, P0 ;  /* 0x000000ff4f00720c */ /* 0x000fe40003f25300 */
[----:B------:R-:W-:Y:S04]  /*aaf0*/  ISETP.NE.U32.AND P0, PT, R76, RZ, PT ;  /* 0x000000ff4c00720c */ /* 0x000fe80003f05070 */
[----:B------:R-:W-:Y:S07]  /*ab00*/  ISETP.NE.AND.EX P0, PT, R77, RZ, PT, P0 ;  /* 0x000000ff4d00720c */ /* 0x000fee0003f05300 */
[----:B------:R-:W1:Y:S08]  /*ab10*/  @P1 LDC.64 R8, c[0x0][0x8b8] ;  /* 0x00022e00ff081b82 */ /* 0x000e700000000a00 */
[----:B---3--:R-:W2:Y:S02]  /*ab20*/  @P0 LDC.64 R2, c[0x0][0x890] ;  /* 0x00022400ff020b82 */ /* 0x008ea40000000a00 */
[C---:B--2---:R-:W-:Y:S04]  /*ab30*/  @P0 IMAD.WIDE R2, R17.reuse, 0x8, R2 ;  /* 0x0000000811020825 */ /* 0x044fe800078e0202 */
[----:B-1----:R-:W-:Y:S01]  /*ab40*/  @P1 IMAD.WIDE R8, R17, 0x8, R8 ;  /* 0x0000000811081825 */ /* 0x002fe200078e0208 */
[----:B------:R1:W2:Y:S04]  /*ab50*/  @P0 LDG.E.64 R4, desc[UR50][R2.64] ;  /* 0x0000003202040981 */ /* 0x0002a8000c1e1b00 */
[----:B------:R-:W3:Y:S01]  /*ab60*/  @P1 LDG.E.64 R6, desc[UR50][R8.64] ;  /* 0x0000003208061981 */ /* 0x000ee2000c1e1b00 */
[----:B-1----:R-:W-:Y:S03]  /*ab70*/  SHF.L.U32 R2, R91, 0x1f, RZ ;  /* 0x0000001f5b027819 */ /* 0x002fe600000006ff */
[----:B--2---:R1:W5:Y:S04]  /*ab80*/  @P0 LD.E R48, desc[UR50][R4.64] ;  /* 0x0000003204300980 */ /* 0x004368000c101900 */
[----:B---3--:R1:W5:Y:S01]  /*ab90*/  @P1 LD.E R47, desc[UR50][R6.64] ;  /* 0x00000032062f1980 */ /* 0x008362000c101900 */
[----:B------:R-:W-:Y:S05]  /*aba0*/  @P0 BRA `(.L_x_150) ;  /* 0x0000000000240947 */ /* 0x000fea0003800000 */
[----:B------:R-:W-:Y:S04]  /*abb0*/  ISETP.NE.U32.AND P0, PT, RZ, UR38, PT ;  /* 0x00000026ff007c0c */ /* 0x000fe8000bf05070 */
[----:B------:R-:W-:Y:S11]  /*abc0*/  ISETP.NE.AND.EX P0, PT, RZ, UR39, PT, P0 ;  /* 0x00000027ff007c0c */ /* 0x000ff6000bf05300 */
[----:B------:R-:W-:Y:S02]  /*abd0*/  @!UPT UIADD3 URZ, UPT, UPT, URZ, URZ, URZ ;  /* 0x000000fffffff290 */ /* 0x000fe4000fffe0ff */
[----:B------:R-:W2:Y:S08]  /*abe0*/  @P0 LDC R0, c[0x0][0x898] ;  /* 0x00022600ff000b82 */ /* 0x000eb00000000800 */
[----:B-1----:R-:W1:Y:S01]  /*abf0*/  @P0 LDC.64 R4, c[0x0][0x888] ;  /* 0x00022200ff040b82 */ /* 0x002e620000000a00 */
[----:B--2---:R-:W-:Y:S04]  /*ac00*/  @P0 IMAD R0, R17, R0, RZ ;  /* 0x0000000011000224 */ /* 0x004fe800078e02ff */
[----:B-1----:R-:W-:Y:S05]  /*ac10*/  @P0 IMAD.WIDE R4, R0, 0x4, R4 ;  /* 0x0000000400040825 */ /* 0x002fea00078e0204 */
[----:B-----5:R2:W5:Y:S02]  /*ac20*/  @P0 LDG.E R48, desc[UR50][R4.64] ;  /* 0x0000003204300981 */ /* 0x020564000c1e1900 */
[----:B--2---:R-:W3:Y:S02]  /*ac30*/  @!P0 LDC R48, c[0x0][0x880] ;  /* 0x00022000ff308b82 */ /* 0x004ee40000000800 */
.L_x_150:
        /* <DEDUP_REMOVED lines=9> */
[----:B--2---:R-:W1:Y:S02]  /*acd0*/  @!P0 LDC R47, c[0x0][0x8a8] ;  /* 0x00022a00ff2f8b82 */ /* 0x004e640000000800 */
.L_x_151:
[----:B------:R-:W2:Y:S01]  /*ace0*/  SYNCS.PHASECHK.TRANS64.TRYWAIT P0, [UR43+0x70], R2 ;  /* 0x00007002ff0075a7 */ /* 0x000ea2000800112b */
[----:B------:R-:W-:Y:S01]  /*acf0*/  LEA R97, R90, UR43, 0x3 ;  /* 0x0000002b5a617c11 */ /* 0x000fe2000f8e18ff */
[----:B------:R-:W-:Y:S01]  /*ad00*/  BSSY B0, `(.L_x_152) ;  /* 0x0000008000007945 */ /* 0x000fe20003800000 */
[----:B------:R-:W-:Y:S01]  /*ad10*/  SHF.L.U32 R0, R88, 0x1f, RZ ;  /* 0x0000001f58007819 */ /* 0x000fe200000006ff */
[----:B------:R-:W-:Y:S02]  /*ad20*/  VIADD R86, R92, UR43 ;  /* 0x0000002b5c567c36 */ /* 0x000fe40008000000 */
[----:B------:R-:W-:Y:S01]  /*ad30*/  IMAD.MOV.U32 R71, RZ, RZ, RZ ;  /* 0x000000ffff477224 */ /* 0x000fe200078e00ff */
[----:B------:R1:W1:Y:S01]  /*ad40*/  SYNCS.PHASECHK.TRANS64.TRYWAIT P2, [R97+URZ+0x140], R0 ;  /* 0x00014000610075a7 */ /* 0x00026200080411ff */
[----:B--2---:R-:W-:Y:S05]  /*ad50*/  @P0 BRA `(.L_x_153) ;  /* 0x0000000000080947 */ /* 0x004fea0003800000 */
[----:B------:R-:W2:Y:S02]  /*ad60*/  SYNCS.PHASECHK.TRANS64.TRYWAIT P0, [UR43+0x70], R2 ;  /* 0x00007002ff0075a7 */ /* 0x000ea4000800112b */
[----:B--2---:R-:W-:Y:S05]  /*ad70*/  @!P0 BRA `(.L_x_154) ;  /* 0x00000074005c8947 */ /* 0x004fea0003800000 */
.L_x_153:
[----:B------:R-:W-:Y:S05]  /*ad80*/  BSYNC B0 ;  /* 0x0000000000007941 */ /* 0x000fea0003800000 */
.L_x_152:
[----:B---3-5:R-:W-:Y:S01]  /*ad90*/  FSETP.NEU.AND P0, PT, R48, RZ, PT ;  /* 0x000000ff3000720b */ /* 0x028fe20003f0d000 */
[----:B------:R-:W-:Y:S01]  /*ada0*/  IMAD.MOV.U32 R70, RZ, RZ, RZ ;  /* 0x000000ffff467224 */ /* 0x000fe200078e00ff */
[----:B------:R-:W-:Y:S02]  /*adb0*/  CS2R R68, SRZ ;  /* 0x0000000000447805 */ /* 0x000fe4000001ff00 */
[----:B------:R-:W-:Y:S02]  /*adc0*/  CS2R R74, SRZ ;  /* 0x00000000004a7805 */ /* 0x000fe4000001ff00 */
[----:B------:R-:W-:Y:S02]  /*add0*/  CS2R R72, SRZ ;  /* 0x0000000000487805 */ /* 0x000fe4000001ff00 */
[----:B------:R-:W-:Y:S02]  /*ade0*/  CS2R R62, SRZ ;  /* 0x00000000003e7805 */ /* 0x000fe4000001ff00 */
[----:B------:R-:W-:Y:S02]  /*adf0*/  CS2R R60, SRZ ;  /* 0x00000000003c7805 */ /* 0x000fe4000001ff00 */
[----:B------:R-:W-:Y:S02]  /*ae00*/  CS2R R58, SRZ ;  /* 0x00000000003a7805 */ /* 0x000fe4000001ff00 */
[----:B------:R-:W-:Y:S02]  /*ae10*/  CS2R R56, SRZ ;  /* 0x0000000000387805 */ /* 0x000fe4000001ff00 */
[----:B------:R-:W-:Y:S01]  /*ae20*/  ISETP.GE.AND P1, PT, R100, 0x1, PT ;  /* 0x000000016400780c */ /* 0x000fe20003f26270 */
[----:B------:R-:W-:Y:S01]  /*ae30*/  IMAD R54, R90, 0x80, R93 ;  /* 0x000000805a367824 */ /* 0x000fe200078e025d */
[----:B------:R-:W-:Y:S02]  /*ae40*/  CS2R R38, SRZ ;  /* 0x0000000000267805 */ /* 0x000fe4000001ff00 */
[----:B------:R-:W-:Y:S01]  /*ae50*/  CS2R R36, SRZ ;  /* 0x0000000000247805 */ /* 0x000fe2000001ff00 */
[----:B--2---:R-:W-:Y:S01]  /*ae60*/  @P0 IMAD R2, R95, 0x2, R86 ;  /* 0x000000025f020824 */ /* 0x004fe200078e0256 */
[----:B------:R-:W-:Y:S05]  /*ae70*/  @P0 WARPSYNC.ALL ;  /* 0x0000000000000948 */ /* 0x000fea0003800000 */
[----:B------:R2:W3:Y:S01]  /*ae80*/  @P0 LDSM.16.MT88.4 R68, [R2+0x1000] ;  /* 0x001000000244083b */ /* 0x0004e20000004200 */
[----:B------:R-:W-:Y:S02]  /*ae90*/  CS2R R34, SRZ ;  /* 0x0000000000227805 */ /* 0x000fe4000001ff00 */
[----:B------:R-:W-:Y:S02]  /*aea0*/  CS2R R32, SRZ ;  /* 0x0000000000207805 */ /* 0x000fe4000001ff00 */
[----:B------:R-:W-:Y:S02]  /*aeb0*/  CS2R R30, SRZ ;  /* 0x00000000001e7805 */ /* 0x000fe4000001ff00 */
[----:B------:R-:W-:Y:S02]  /*aec0*/  CS2R R28, SRZ ;  /* 0x00000000001c7805 */ /* 0x000fe4000001ff00 */
[----:B------:R-:W-:Y:S01]  /*aed0*/  CS2R R26, SRZ ;  /* 0x00000000001a7805 */ /* 0x000fe2000001ff00 */
[----:B------:R2:W2:Y:S01]  /*aee0*/  @P0 LDSM.16.MT88.4 R72, [R2+0x1800] ;  /* 0x001800000248083b */ /* 0x0004a20000004200 */
[----:B------:R-:W-:Y:S02]  /*aef0*/  CS2R R24, SRZ ;  /* 0x0000000000187805 */ /* 0x000fe4000001ff00 */
[----:B------:R-:W-:Y:S02]  /*af00*/  CS2R R18, SRZ ;  /* 0x0000000000127805 */ /* 0x000fe4000001ff00 */
[----:B------:R-:W-:Y:S02]  /*af10*/  CS2R R16, SRZ ;  /* 0x0000000000107805 */ /* 0x000fe4000001ff00 */
[----:B----4-:R-:W-:Y:S02]  /*af20*/  CS2R R14, SRZ ;  /* 0x00000000000e7805 */ /* 0x010fe4000001ff00 */
[----:B------:R-:W-:Y:S01]  /*af30*/  CS2R R12, SRZ ;  /* 0x00000000000c7805 */ /* 0x000fe2000001ff00 */
[----:B------:R4:W2:Y:S01]  /*af40*/  @P0 LDSM.16.MT88.4 R60, [R92+UR43+0x1000] ;  /* 0x0010002b5c3c083b */ /* 0x0008a20008004200 */
[----:B------:R-:W-:Y:S02]  /*af50*/  CS2R R10, SRZ ;  /* 0x00000000000a7805 */ /* 0x000fe4000001ff00 */
[----:B------:R-:W-:Y:S02]  /*af60*/  CS2R R8, SRZ ;  /* 0x0000000000087805 */ /* 0x000fe4000001ff00 */
[----:B-1----:R-:W-:Y:S02]  /*af70*/  CS2R R6, SRZ ;  /* 0x0000000000067805 */ /* 0x002fe4000001ff00 */
[----:B------:R-:W-:Y:S01]  /*af80*/  CS2R R4, SRZ ;  /* 0x0000000000047805 */ /* 0x000fe2000001ff00 */
[----:B------:R-:W-:Y:S01]  /*af90*/  VIADD R102, R86, 0x1000 ;  /* 0x0000100056667836 */ /* 0x000fe20000000000 */
[----:B------:R4:W1:Y:S01]  /*afa0*/  @P0 LDSM.16.MT88.4 R56, [R92+UR43+0x1800] ;  /* 0x0018002b5c38083b */ /* 0x0008620008004200 */
[----:B------:R-:W-:Y:S05]  /*afb0*/  @!P1 BRA `(.L_x_155) ;  /* 0x0000000000d49947 */ /* 0x000fea0003800000 */
[----:B------:R-:W-:Y:S01]  /*afc0*/  SHF.R.U32.HI R3, RZ, 0x15, R54 ;  /* 0x00000015ff037819 */ /* 0x000fe20000011636 */
[----:B------:R-:W-:Y:S03]  /*afd0*/  BSSY B0, `(.L_x_156) ;  /* 0x0000006000007945 */ /* 0x000fe60003800000 */
[----:B------:R-:W-:Y:S01]  /*afe0*/  LOP3.LUT P0, RZ, R3, 0x3, R80, 0x48, !PT ;  /* 0x0000000303ff7812 */ /* 0x000fe20007804850 */
[----:B------:R-:W-:Y:S01]  /*aff0*/  @!UPT UIADD3 URZ, UPT, UPT, URZ, URZ, URZ ;  /* 0x000000fffffff290 */ /* 0x000fe2000fffe0ff */
[----:B------:R-:W-:Y:S11]  /*b000*/  @P2 BRA `(.L_x_157) ;  /* 0x0000000000082947 */ /* 0x000ff60003800000 */
[----:B------:R-:W5:Y:S02]  /*b010*/  SYNCS.PHASECHK.TRANS64.TRYWAIT P1, [R97+URZ+0x140], R0 ;  /* 0x00014000610075a7 */ /* 0x000f6400080211ff */
[----:B-----5:R-:W-:Y:S05]  /*b020*/  @!P1 BRA `(.L_x_158) ;  /* 0x0000007000c89947 */ /* 0x020fea0003800000 */
.L_x_157:
[----:B------:R-:W-:Y:S05]  /*b030*/  BSYNC B0 ;  /* 0x0000000000007941 */ /* 0x000fea0003800000 */
.L_x_156:
[----:B------:R-:W-:Y:S05]  /*b040*/  @!P0 BRA `(.L_x_159) ;  /* 0x0000000000408947 */ /* 0x000fea0003800000 */
[----:B------:R-:W5:Y:S01]  /*b050*/  LDCU.64 UR8, c[0x4][0x70] ;  /* 0x01000e00ff0877ac */ /* 0x000f620008000a00 */
[----:B------:R-:W-:Y:S01]  /*b060*/  MOV R3, 0x0 ;  /* 0x0000000000037802 */ /* 0x000fe20000000f00 */
[----:B------:R-:W-:Y:S02]  /*b070*/  HFMA2 R12, -RZ, RZ, 0, 5.9604644775390625e-08 ;  /* 0x00000001ff0c7431 */ /* 0x000fe400000001ff */
[----:B------:R-:W-:Y:S02]  /*b080*/  IMAD.MOV.U32 R8, RZ, RZ, 0x192 ;  /* 0x00000192ff087424 */ /* 0x000fe400078e00ff */
[----:B------:R-:W-:Y:S01]  /*b090*/  IMAD.MOV.U32 R13, RZ, RZ, RZ ;  /* 0x000000ffff0d7224 */ /* 0x000fe200078e00ff */
[----:B------:R-:W3:Y:S01]  /*b0a0*/  LDCU.64 UR6, c[0x4][0x78] ;  /* 0x01000f00ff0677ac */ /* 0x000ee20008000a00 */
[----:B--2---:R-:W2:Y:S01]  /*b0b0*/  LDC.64 R2, c[0x4][R3] ;  /* 0x0100000003027b82 */ /* 0x004ea20000000a00 */
[----:B------:R-:W4:Y:S01]  /*b0c0*/  LDCU.64 UR4, c[0x4][0x10] ;  /* 0x01000200ff0477ac */ /* 0x000f220008000a00 */
[----:B-----5:R-:W-:Y:S01]  /*b0d0*/  MOV R5, UR9 ;  /* 0x0000000900057c02 */ /* 0x020fe20008000f00 */
[----:B------:R-:W-:Y:S01]  /*b0e0*/  IMAD.U32 R4, RZ, RZ, UR8 ;  /* 0x00000008ff047e24 */ /* 0x000fe2000f8e00ff */
[----:B---3--:R-:W-:Y:S01]  /*b0f0*/  MOV R7, UR7 ;  /* 0x0000000700077c02 */ /* 0x008fe20008000f00 */
[----:B------:R-:W-:Y:S01]  /*b100*/  IMAD.U32 R6, RZ, RZ, UR6 ;  /* 0x00000006ff067e24 */ /* 0x000fe2000f8e00ff */
[----:B----4-:R-:W-:Y:S01]  /*b110*/  MOV R11, UR5 ;  /* 0x00000005000b7c02 */ /* 0x010fe20008000f00 */
[----:B------:R-:W-:Y:S02]  /*b120*/  IMAD.U32 R10, RZ, RZ, UR4 ;  /* 0x00000004ff0a7e24 */ /* 0x000fe4000f8e00ff */
[----:B------:R-:W-:Y:S07]  /*b130*/  LEPC R20, `(.L_x_159) ;  /* 0x000000001014794e */ /* 0x000fee0000000000 */
[----:B-12---:R-:W-:Y:S05]  /*b140*/  CALL.ABS.NOINC R2 ;  /* 0x0000000002007343 */ /* 0x006fea0003c00000 */
.L_x_159:
[----:B------:R-:W-:Y:S05]  /*b150*/  WARPSYNC.ALL ;  /* 0x0000000000007948 */ /* 0x000fea0003800000 */
[C---:B------:R-:W-:Y:S01]  /*b160*/  R2UR UR4, R54.reuse ;  /* 0x00000000360472ca */ /* 0x040fe200000e0000 */
[----:B------:R-:W-:Y:S05]  /*b170*/  VIADD R3, R54, 0x100000 ;  /* 0x0010000036037836 */ /* 0x000fea0000000000 */
[----:B------:R-:W-:Y:S04]  /*b180*/  SHF.R.U32.HI R3, RZ, 0x15, R3 ;  /* 0x00000015ff037819 */ /* 0x000fe80000011603 */
[----:B------:R-:W-:Y:S03]  /*b190*/  LOP3.LUT P0, RZ, R3, 0x3, R80, 0x48, !PT ;  /* 0x0000000303ff7812 */ /* 0x000fe60007804850 */
[----:B------:R-:W1:Y:S10]  /*b1a0*/  LDTM.16dp256bit.x4 R24, tmem[UR4] ;  /* 0x00000004001879ee */ /* 0x000e740008120000 */
[----:B-1----:R-:W-:Y:S05]  /*b1b0*/  @!P0 BRA `(.L_x_160) ;  /* 0x0000000000408947 */ /* 0x002fea0003800000 */
[----:B------:R-:W1:Y:S01]  /*b1c0*/  LDCU.64 UR8, c[0x4][0x70] ;  /* 0x01000e00ff0877ac */ /* 0x000e620008000a00 */
[----:B------:R-:W-:Y:S01]  /*b1d0*/  MOV R3, 0x0 ;  /* 0x0000000000037802 */ /* 0x000fe20000000f00 */
[----:B------:R-:W-:Y:S02]  /*b1e0*/  HFMA2 R12, -RZ, RZ, 0, 5.9604644775390625e-08 ;  /* 0x00000001ff0c7431 */ /* 0x000fe400000001ff */
[----:B------:R-:W-:Y:S02]  /*b1f0*/  IMAD.MOV.U32 R8, RZ, RZ, 0x192 ;  /* 0x00000192ff087424 */ /* 0x000fe400078e00ff */
[----:B------:R-:W-:Y:S01]  /*b200*/  IMAD.MOV.U32 R13, RZ, RZ, RZ ;  /* 0x000000ffff0d7224 */ /* 0x000fe200078e00ff */
[----:B------:R-:W5:Y:S01]  /*b210*/  LDCU.64 UR6, c[0x4][0x78] ;  /* 0x01000f00ff0677ac */ /* 0x000f620008000a00 */
[----:B--2---:R-:W2:Y:S01]  /*b220*/  LDC.64 R2, c[0x4][R3] ;  /* 0x0100000003027b82 */ /* 0x004ea20000000a00 */
[----:B------:R-:W3:Y:S01]  /*b230*/  LDCU.64 UR4, c[0x4][0x10] ;  /* 0x01000200ff0477ac */ /* 0x000ee20008000a00 */
[----:B-1----:R-:W-:Y:S01]  /*b240*/  MOV R5, UR9 ;  /* 0x0000000900057c02 */ /* 0x002fe20008000f00 */
[----:B------:R-:W-:Y:S01]  /*b250*/  IMAD.U32 R4, RZ, RZ, UR8 ;  /* 0x00000008ff047e24 */ /* 0x000fe2000f8e00ff */
[----:B-----5:R-:W-:Y:S01]  /*b260*/  MOV R7, UR7 ;  /* 0x0000000700077c02 */ /* 0x020fe20008000f00 */
[----:B------:R-:W-:Y:S01]  /*b270*/  IMAD.U32 R6, RZ, RZ, UR6 ;  /* 0x00000006ff067e24 */ /* 0x000fe2000f8e00ff */
[----:B---3--:R-:W-:Y:S01]  /*b280*/  MOV R11, UR5 ;  /* 0x00000005000b7c02 */ /* 0x008fe20008000f00 */
[----:B------:R-:W-:Y:S02]  /*b290*/  IMAD.U32 R10, RZ, RZ, UR4 ;  /* 0x00000004ff0a7e24 */ /* 0x000fe4000f8e00ff */
[----:B------:R-:W-:Y:S07]  /*b2a0*/  LEPC R20, `(.L_x_160) ;  /* 0x000000001014794e */ /* 0x000fee0000000000 */
[----:B--2-4-:R-:W-:Y:S05]  /*b2b0*/  CALL.ABS.NOINC R2 ;  /* 0x0000000002007343 */ /* 0x014fea0003c00000 */
.L_x_160:
[----:B------:R-:W-:Y:S05]  /*b2c0*/  WARPSYNC.ALL ;  /* 0x0000000000007948 */ /* 0x000fea0003800000 */
[----:B------:R-:W-:Y:S11]  /*b2d0*/  R2UR UR4, R54 ;  /* 0x00000000360472ca */ /* 0x000ff600000e0000 */
[----:B------:R-:W-:Y:S02]  /*b2e0*/  @!UPT UIADD3 URZ, UPT, UPT, URZ, URZ, URZ ;  /* 0x000000fffffff290 */ /* 0x000fe4000fffe0ff */
[----:B------:R-:W1:Y:S02]  /*b2f0*/  LDTM.16dp256bit.x4 R4, tmem[UR4+0x100000] ;  /* 0x10000004000479ee */ /* 0x000e640008120000 */
[----:B-1----:R-:W-:Y:S01]  /*b300*/  NOP ;  /* 0x0000000000007918 */ /* 0x002fe20000000000 */
.L_x_155:
[--C-:B--2---:R-:W-:Y:S01]  /*b310*/  HADD2.F32 R49, -RZ, R60.reuse.H0_H0 ;  /* 0x2000003cff317230 */ /* 0x104fe20000004100 */
[----:B------:R-:W-:Y:S05]  /*b320*/  WARPSYNC.ALL ;  /* 0x0000000000007948 */ /* 0x000fea0003800000 */
[----:B------:R-:W-:Y:S01]  /*b330*/  LEA R55, R95, R86, 0x1 ;  /* 0x000000565f377211 */ /* 0x000fe200078e08ff */
[-C--:B------:R-:W-:Y:S01]  /*b340*/  FMUL R0, R24, R47.reuse ;  /* 0x0000002f18007220 */ /* 0x080fe20000400000 */
[----:B------:R-:W-:Y:S02]  /*b350*/  HADD2.F32 R51, -RZ, R60.H1_H1 ;  /* 0x3000003cff337230 */ /* 0x000fe40000004100 */
[-C--:B------:R-:W-:Y:S01]  /*b360*/  FMUL R2, R25, R47.reuse ;  /* 0x0000002f19027220 */ /* 0x080fe20000400000 */
[----:B------:R-:W-:Y:S01]  /*b370*/  FMUL R3, R26, R47 ;  /* 0x0000002f1a037220 */ /* 0x000fe20000400000 */
[C---:B------:R-:W-:Y:S01]  /*b380*/  FFMA R0, R48.reuse, R49, R0 ;  /* 0x0000003130007223 */ /* 0x040fe20000000000 */
[--C-:B------:R-:W-:Y:S02]  /*b390*/  HADD2.F32 R49, -RZ, R61.reuse.H0_H0 ;  /* 0x2000003dff317230 */ /* 0x100fe40000004100 */
[----:B------:R-:W-:Y:S01]  /*b3a0*/  FFMA R2, R48, R51, R2 ;  /* 0x0000003330027223 */ /* 0x000fe20000000002 */
[-C--:B------:R-:W-:Y:S01]  /*b3b0*/  FMUL R20, R4, R47.reuse ;  /* 0x0000002f04147220 */ /* 0x080fe20000400000 */
[----:B------:R-:W-:Y:S02]  /*b3c0*/  HADD2.F32 R51, -RZ, R61.H1_H1 ;  /* 0x3000003dff337230 */ /* 0x000fe40000004100 */
[----:B------:R-:W-:Y:S01]  /*b3d0*/  FMUL R21, R5, R47 ;  /* 0x0000002f05157220 */ /* 0x000fe20000400000 */
[----:B------:R-:W-:Y:S01]  /*b3e0*/  FFMA R3, R48, R49, R3 ;  /* 0x0000003130037223 */ /* 0x000fe20000000003 */
[----:B------:R-:W-:Y:S01]  /*b3f0*/  F2FP.F16.F32.PACK_AB R64, R2, R0 ;  /* 0x000000000240723e */ /* 0x000fe200000000ff */
[-C--:B------:R-:W-:Y:S01]  /*b400*/  FMUL R4, R27, R47.reuse ;  /* 0x0000002f1b047220 */ /* 0x080fe20000400000 */
[--C-:B------:R-:W-:Y:S02]  /*b410*/  HADD2.F32 R50, -RZ, R62.reuse.H0_H0 ;  /* 0x2000003eff327230 */ /* 0x100fe40000004100 */
[-C--:B------:R-:W-:Y:S01]  /*b420*/  FMUL R5, R28, R47.reuse ;  /* 0x0000002f1c057220 */ /* 0x080fe20000400000 */
[----:B------:R-:W-:Y:S01]  /*b430*/  FMUL R22, R6, R47 ;  /* 0x0000002f06167220 */ /* 0x000fe20000400000 */
[----:B------:R-:W-:Y:S02]  /*b440*/  HADD2.F32 R49, -RZ, R62.H1_H1 ;  /* 0x3000003eff317230 */ /* 0x000fe40000004100 */
[C---:B------:R-:W-:Y:S01]  /*b450*/  FFMA R4, R48.reuse, R51, R4 ;  /* 0x0000003330047223 */ /* 0x040fe20000000004 */
[----:B------:R-:W-:Y:S01]  /*b460*/  FFMA R5, R48, R50, R5 ;  /* 0x0000003230057223 */ /* 0x000fe20000000005 */
[--C-:B------:R-:W-:Y:S02]  /*b470*/  HADD2.F32 R50, -RZ, R63.reuse.H0_H0 ;  /* 0x2000003fff327230 */ /* 0x100fe40000004100 */
[-C--:B------:R-:W-:Y:S01]  /*b480*/  FMUL R6, R29, R47.reuse ;  /* 0x0000002f1d067220 */ /* 0x080fe20000400000 */
[----:B------:R-:W-:Y:S01]  /*b490*/  FMUL R23, R7, R47 ;  /* 0x0000002f07177220 */ /* 0x000fe20000400000 */
[----:B------:R-:W-:Y:S01]  /*b4a0*/  HADD2.F32 R51, -RZ, R63.H1_H1 ;  /* 0x3000003fff337230 */ /* 0x000fe20000004100 */
[----:B------:R-:W-:Y:S01]  /*b4b0*/  F2FP.F16.F32.PACK_AB R65, R4, R3 ;  /* 0x000000030441723e */ /* 0x000fe200000000ff */
[----:B------:R-:W-:Y:S01]  /*b4c0*/  FFMA R6, R48, R49, R6 ;  /* 0x0000003130067223 */ /* 0x000fe20000000006 */
[-C--:B------:R-:W-:Y:S01]  /*b4d0*/  FMUL R24, R8, R47.reuse ;  /* 0x0000002f08187220 */ /* 0x080fe20000400000 */
[--C-:B-1----:R-:W-:Y:S02]  /*b4e0*/  HADD2.F32 R49, -RZ, R56.reuse.H0_H0 ;  /* 0x20000038ff317230 */ /* 0x102fe40000004100 */
[-C--:B------:R-:W-:Y:S01]  /*b4f0*/  FMUL R7, R30, R47.reuse ;  /* 0x0000002f1e077220 */ /* 0x080fe20000400000 */
[----:B------:R-:W-:Y:S01]  /*b500*/  FMUL R8, R31, R47 ;  /* 0x0000002f1f087220 */ /* 0x000fe20000400000 */
[----:B---3--:R-:W-:Y:S01]  /*b510*/  HADD2.F32 R52, -RZ, R69.H1_H1 ;  /* 0x30000045ff347230 */ /* 0x008fe20000004100 */
[----:B------:R-:W-:Y:S01]  /*b520*/  F2FP.F16.F32.PACK_AB R66, R6, R5 ;  /* 0x000000050642723e */ /* 0x000fe200000000ff */
[C---:B------:R-:W-:Y:S01]  /*b530*/  FFMA R7, R48.reuse, R50, R7 ;  /* 0x0000003230077223 */ /* 0x040fe20000000007 */
[----:B------:R-:W-:Y:S01]  /*b540*/  FFMA R8, R48, R51, R8 ;  /* 0x0000003330087223 */ /* 0x000fe20000000008 */
[----:B------:R-:W-:Y:S02]  /*b550*/  HADD2.F32 R51, -RZ, R56.H1_H1 ;  /* 0x30000038ff337230 */ /* 0x000fe40000004100 */
[-C--:B------:R-:W-:Y:S01]  /*b560*/  FMUL R25, R9, R47.reuse ;  /* 0x0000002f09197220 */ /* 0x080fe20000400000 */
[----:B------:R-:W-:Y:S01]  /*b570*/  FMUL R9, R32, R47 ;  /* 0x0000002f20097220 */ /* 0x000fe20000400000 */
[--C-:B------:R-:W-:Y:S01]  /*b580*/  HADD2.F32 R50, -RZ, R58.reuse.H0_H0 ;  /* 0x2000003aff327230 */ /* 0x100fe20000004100 */
[----:B------:R-:W-:Y:S01]  /*b590*/  F2FP.F16.F32.PACK_AB R67, R8, R7 ;  /* 0x000000070843723e */ /* 0x000fe200000000ff */
[----:B------:R-:W-:Y:S01]  /*b5a0*/  FMUL R40, R10, R47 ;  /* 0x0000002f0a287220 */ /* 0x000fe20000400000 */
[C---:B------:R-:W-:Y:S01]  /*b5b0*/  FFMA R9, R48.reuse, R49, R9 ;  /* 0x0000003130097223 */ /* 0x040fe20000000009 */
[----:B------:R-:W-:Y:S02]  /*b5c0*/  HADD2.F32 R49, -RZ, R57.H0_H0 ;  /* 0x20000039ff317230 */ /* 0x000fe40000004100 */
[-C--:B------:R-:W-:Y:S01]  /*b5d0*/  FMUL R10, R33, R47.reuse ;  /* 0x0000002f210a7220 */ /* 0x080fe20000400000 */
[----:B------:R1:W-:Y:S01]  /*b5e0*/  STSM.16.MT88.4 [R86+0x1000], R64 ;  /* 0x0010004056007844 */ /* 0x0003e20000004200 */
[----:B------:R-:W-:Y:S01]  /*b5f0*/  FMUL R41, R11, R47 ;  /* 0x0000002f0b297220 */ /* 0x000fe20000400000 */
[----:B------:R-:W-:Y:S02]  /*b600*/  HADD2.F32 R53, -RZ, R73.H0_H0 ;  /* 0x20000049ff357230 */ /* 0x000fe40000004100 */
[----:B------:R-:W-:Y:S01]  /*b610*/  FFMA R10, R48, R51, R10 ;  /* 0x00000033300a7223 */ /* 0x000fe2000000000a */
[-C--:B------:R-:W-:Y:S01]  /*b620*/  FMUL R11, R34, R47.reuse ;  /* 0x0000002f220b7220 */ /* 0x080fe20000400000 */
[----:B------:R-:W-:Y:S02]  /*b630*/  HADD2.F32 R51, -RZ, R57.H1_H1 ;  /* 0x30000039ff337230 */ /* 0x000fe40000004100 */
[-C--:B------:R-:W-:Y:S01]  /*b640*/  FMUL R42, R12, R47.reuse ;  /* 0x0000002f0c2a7220 */ /* 0x080fe20000400000 */
[----:B------:R-:W-:Y:S01]  /*b650*/  FMUL R43, R13, R47 ;  /* 0x0000002f0d2b7220 */ /* 0x000fe20000400000 */
[----:B------:R-:W-:Y:S01]  /*b660*/  FFMA R11, R48, R49, R11 ;  /* 0x00000031300b7223 */ /* 0x000fe2000000000b */
[----:B------:R-:W-:Y:S01]  /*b670*/  HADD2.F32 R49, -RZ, R58.H1_H1 ;  /* 0x3000003aff317230 */ /* 0x000fe20000004100 */
[----:B------:R-:W-:Y:S01]  /*b680*/  F2FP.F16.F32.PACK_AB R104, R10, R9 ;  /* 0x000000090a68723e */ /* 0x000fe200000000ff */
[-C--:B------:R-:W-:Y:S01]  /*b690*/  FMUL R12, R35, R47.reuse ;  /* 0x0000002f230c7220 */ /* 0x080fe20000400000 */
[-C--:B------:R-:W-:Y:S01]  /*b6a0*/  FMUL R44, R14, R47.reuse ;  /* 0x0000002f0e2c7220 */ /* 0x080fe20000400000 */
[-C--:B------:R-:W-:Y:S01]  /*b6b0*/  FMUL R13, R36, R47.reuse ;  /* 0x0000002f240d7220 */ /* 0x080fe20000400000 */
[----:B------:R-:W-:Y:S01]  /*b6c0*/  FMUL R14, R37, R47 ;  /* 0x0000002f250e7220 */ /* 0x000fe20000400000 */
[C---:B------:R-:W-:Y:S01]  /*b6d0*/  FFMA R12, R48.reuse, R51, R12 ;  /* 0x00000033300c7223 */ /* 0x040fe2000000000c */
[--C-:B------:R-:W-:Y:S02]  /*b6e0*/  HADD2.F32 R51, -RZ, R68.reuse.H0_H0 ;  /* 0x20000044ff337230 */ /* 0x100fe40000004100 */
[C---:B------:R-:W-:Y:S01]  /*b6f0*/  FFMA R13, R48.reuse, R50, R13 ;  /* 0x00000032300d7223 */ /* 0x040fe2000000000d */
[--C-:B------:R-:W-:Y:S02]  /*b700*/  HADD2.F32 R50, -RZ, R59.reuse.H0_H0 ;  /* 0x2000003bff327230 */ /* 0x100fe40000004100 */
[----:B------:R-:W-:Y:S01]  /*b710*/  FFMA R14, R48, R49, R14 ;  /* 0x00000031300e7223 */ /* 0x000fe2000000000e */
[----:B------:R-:W-:Y:S02]  /*b720*/  HADD2.F32 R49, -RZ, R59.H1_H1 ;  /* 0x3000003bff317230 */ /* 0x000fe40000004100 */
[-C--:B------:R-:W-:Y:S01]  /*b730*/  FMUL R45, R15, R47.reuse ;  /* 0x0000002f0f2d7220 */ /* 0x080fe20000400000 */
[-C--:B------:R-:W-:Y:S01]  /*b740*/  FMUL R46, R16, R47.reuse ;  /* 0x0000002f102e7220 */ /* 0x080fe20000400000 */
[-C--:B------:R-:W-:Y:S01]  /*b750*/  FMUL R15, R38, R47.reuse ;  /* 0x0000002f260f7220 */ /* 0x080fe20000400000 */
[-C--:B------:R-:W-:Y:S01]  /*b760*/  FMUL R16, R39, R47.reuse ;  /* 0x0000002f27107220 */ /* 0x080fe20000400000 */
[-C--:B------:R-:W-:Y:S01]  /*b770*/  FMUL R17, R17, R47.reuse ;  /* 0x0000002f11117220 */ /* 0x080fe20000400000 */
[----:B------:R-:W-:Y:S01]  /*b780*/  FMUL R18, R18, R47 ;  /* 0x0000002f12127220 */ /* 0x000fe20000400000 */
[C---:B------:R-:W-:Y:S01]  /*b790*/  FFMA R15, R48.reuse, R50, R15 ;  /* 0x00000032300f7223 */ /* 0x040fe2000000000f */
[----:B------:R-:W-:Y:S02]  /*b7a0*/  HADD2.F32 R50, -RZ, R68.H1_H1 ;  /* 0x30000044ff327230 */ /* 0x000fe40000004100 */
[C---:B------:R-:W-:Y:S01]  /*b7b0*/  FFMA R16, R48.reuse, R49, R16 ;  /* 0x0000003130107223 */ /* 0x040fe20000000010 */
[----:B------:R-:W-:Y:S02]  /*b7c0*/  HADD2.F32 R49, -RZ, R69.H0_H0 ;  /* 0x20000045ff317230 */ /* 0x000fe40000004100 */
[C---:B------:R-:W-:Y:S01]  /*b7d0*/  FFMA R20, R48.reuse, R51, R20 ;  /* 0x0000003330147223 */ /* 0x040fe20000000014 */
[----:B------:R-:W-:Y:S02]  /*b7e0*/  HADD2.F32 R51, -RZ, R71.H0_H0 ;  /* 0x20000047ff337230 */ /* 0x000fe40000004100 */
[C---:B------:R-:W-:Y:S01]  /*b7f0*/  FFMA R21, R48.reuse, R50, R21 ;  /* 0x0000003230157223 */ /* 0x040fe20000000015 */
[--C-:B------:R-:W-:Y:S02]  /*b800*/  HADD2.F32 R50, -RZ, R70.reuse.H1_H1 ;  /* 0x30000046ff327230 */ /* 0x100fe40000004100 */
[C---:B------:R-:W-:Y:S01]  /*b810*/  FFMA R22, R48.reuse, R49, R22 ;  /* 0x0000003130167223 */ /* 0x040fe20000000016 */
[----:B------:R-:W-:Y:S02]  /*b820*/  HADD2.F32 R49, -RZ, R70.H0_H0 ;  /* 0x20000046ff317230 */ /* 0x000fe40000004100 */
[----:B------:R-:W-:Y:S01]  /*b830*/  FFMA R23, R48, R52, R23 ;  /* 0x0000003430177223 */ /* 0x000fe20000000017 */
[----:B------:R-:W-:Y:S02]  /*b840*/  HADD2.F32 R52, -RZ, R75.H1_H1 ;  /* 0x3000004bff347230 */ /* 0x000fe40000004100 */
[----:B------:R-:W-:Y:S01]  /*b850*/  FMUL R19, R19, R47 ;  /* 0x0000002f13137220 */ /* 0x000fe20000400000 */
[----:B------:R-:W-:Y:S01]  /*b860*/  F2FP.F16.F32.PACK_AB R105, R12, R11 ;  /* 0x0000000b0c69723e */ /* 0x000fe200000000ff */
[C---:B------:R-:W-:Y:S01]  /*b870*/  FFMA R24, R48.reuse, R49, R24 ;  /* 0x0000003130187223 */ /* 0x040fe20000000018 */
[C---:B------:R-:W-:Y:S01]  /*b880*/  FFMA R25, R48.reuse, R50, R25 ;  /* 0x0000003230197223 */ /* 0x040fe20000000019 */
[----:B------:R-:W-:Y:S01]  /*b890*/  FFMA R40, R48, R51, R40 ;  /* 0x0000003330287223 */ /* 0x000fe20000000028 */
[----:B------:R-:W-:Y:S01]  /*b8a0*/  HADD2.F32 R49, -RZ, R71.H1_H1 ;  /* 0x30000047ff317230 */ /* 0x000fe20000004100 */
[----:B------:R-:W-:Y:S01]  /*b8b0*/  F2FP.F16.F32.PACK_AB R106, R14, R13 ;  /* 0x0000000d0e6a723e */ /* 0x000fe200000000ff */
[--C-:B------:R-:W-:Y:S01]  /*b8c0*/  HADD2.F32 R51, -RZ, R72.reuse.H0_H0 ;  /* 0x20000048ff337230 */ /* 0x100fe20000004100 */
[----:B------:R-:W-:Y:S01]  /*b8d0*/  F2FP.F16.F32.PACK_AB R107, R16, R15 ;  /* 0x0000000f106b723e */ /* 0x000fe200000000ff */
[----:B------:R-:W-:Y:S02]  /*b8e0*/  HADD2.F32 R50, -RZ, R72.H1_H1 ;  /* 0x30000048ff327230 */ /* 0x000fe40000004100 */
[C---:B------:R-:W-:Y:S01]  /*b8f0*/  FFMA R41, R48.reuse, R49, R41 ;  /* 0x0000003130297223 */ /* 0x040fe20000000029 */
[----:B------:R-:W-:Y:S02]  /*b900*/  HADD2.F32 R49, -RZ, R73.H1_H1 ;  /* 0x30000049ff317230 */ /* 0x000fe40000004100 */
[C---:B------:R-:W-:Y:S01]  /*b910*/  FFMA R42, R48.reuse, R51, R42 ;  /* 0x00000033302a7223 */ /* 0x040fe2000000002a */
[----:B------:R1:W-:Y:S01]  /*b920*/  STSM.16.MT88.4 [R86+0x1800], R104 ;  /* 0x0018006856007844 */ /* 0x0003e20000004200 */
[C---:B------:R-:W-:Y:S01]  /*b930*/  FFMA R43, R48.reuse, R50, R43 ;  /* 0x00000032302b7223 */ /* 0x040fe2000000002b */
[--C-:B------:R-:W-:Y:S02]  /*b940*/  HADD2.F32 R51, -RZ, R74.reuse.H0_H0 ;  /* 0x2000004aff337230 */ /* 0x100fe40000004100 */
[C---:B------:R-:W-:Y:S01]  /*b950*/  FFMA R44, R48.reuse, R53, R44 ;  /* 0x00000035302c7223 */ /* 0x040fe2000000002c */
[----:B------:R-:W-:Y:S02]  /*b960*/  HADD2.F32 R50, -RZ, R74.H1_H1 ;  /* 0x3000004aff327230 */ /* 0x000fe40000004100 */
[C---:B------:R-:W-:Y:S01]  /*b970*/  FFMA R45, R48.reuse, R49, R45 ;  /* 0x00000031302d7223 */ /* 0x040fe2000000002d */
[----:B------:R-:W-:Y:S02]  /*b980*/  HADD2.F32 R53, -RZ, R75.H0_H0 ;  /* 0x2000004bff357230 */ /* 0x000fe40000004100 */
[C---:B------:R-:W-:Y:S01]  /*b990*/  FFMA R46, R48.reuse, R51, R46 ;  /* 0x00000033302e7223 */ /* 0x040fe2000000002e */
[----:B------:R-:W-:Y:S01]  /*b9a0*/  F2FP.F16.F32.PACK_AB R108, R21, R20 ;  /* 0x00000014156c723e */ /* 0x000fe200000000ff */
[C---:B------:R-:W-:Y:S01]  /*b9b0*/  FFMA R17, R48.reuse, R50, R17 ;  /* 0x0000003230117223 */ /* 0x040fe20000000011 */
[----:B------:R-:W-:Y:S01]  /*b9c0*/  F2FP.F16.F32.PACK_AB R109, R23, R22 ;  /* 0x00000016176d723e */ /* 0x000fe200000000ff */
[C---:B------:R-:W-:Y:S01]  /*b9d0*/  FFMA R18, R48.reuse, R53, R18 ;  /* 0x0000003530127223 */ /* 0x040fe20000000012 */
[----:B------:R-:W-:Y:S01]  /*b9e0*/  FFMA R19, R48, R52, R19 ;  /* 0x0000003430137223 */ /* 0x000fe20000000013 */
[----:B------:R-:W-:Y:S01]  /*b9f0*/  F2FP.F16.F32.PACK_AB R110, R25, R24 ;  /* 0x00000018196e723e */ /* 0x000fe200000000ff */
[----:B------:R-:W-:Y:S01]  /*ba00*/  BSSY.RECONVERGENT B0, `(.L_x_161) ;  /* 0x000001c000007945 */ /* 0x000fe20003800200 */
[----:B------:R-:W-:Y:S02]  /*ba10*/  F2FP.F16.F32.PACK_AB R111, R41, R40 ;  /* 0x00000028296f723e */ /* 0x000fe400000000ff */
[----:B------:R-:W-:Y:S02]  /*ba20*/  F2FP.F16.F32.PACK_AB R112, R43, R42 ;  /* 0x0000002a2b70723e */ /* 0x000fe400000000ff */
[----:B------:R-:W-:Y:S01]  /*ba30*/  F2FP.F16.F32.PACK_AB R113, R45, R44 ;  /* 0x0000002c2d71723e */ /* 0x000fe200000000ff */
[----:B------:R1:W-:Y:S01]  /*ba40*/  STSM.16.MT88.4 [R55+0x1000], R108 ;  /* 0x0010006c37007844 */ /* 0x0003e20000004200 */
[----:B------:R-:W-:Y:S02]  /*ba50*/  F2FP.F16.F32.PACK_AB R114, R17, R46 ;  /* 0x0000002e1172723e */ /* 0x000fe400000000ff */
[----:B------:R-:W-:Y:S02]  /*ba60*/  F2FP.F16.F32.PACK_AB R115, R19, R18 ;  /* 0x000000121373723e */ /* 0x000fe400000000ff */
[----:B------:R-:W-:Y:S03]  /*ba70*/  ISETP.NE.AND P0, PT, R101, RZ, PT ;  /* 0x000000ff6500720c */ /* 0x000fe60003f05270 */
[----:B------:R1:W-:Y:S01]  /*ba80*/  STSM.16.MT88.4 [R55+0x1800], R112 ;  /* 0x0018007037007844 */ /* 0x0003e20000004200 */
[----:B------:R-:W-:Y:S01]  /*ba90*/  @!PT LDS RZ, [RZ] ;  /* 0x00000000fffff984 */ /* 0x000fe20000000800 */
[----:B------:R-:W-:Y:S01]  /*baa0*/  @!PT LDS RZ, [RZ] ;  /* 0x00000000fffff984 */ /* 0x000fe20000000800 */
[----:B------:R-:W-:Y:S01]  /*bab0*/  @!PT LDS RZ, [RZ] ;  /* 0x00000000fffff984 */ /* 0x000fe20000000800 */
[----:B------:R-:W-:Y:S01]  /*bac0*/  @!PT LDS RZ, [RZ] ;  /* 0x00000000fffff984 */ /* 0x000fe20000000800 */
[----:B------:R2:W-:Y:S07]  /*bad0*/  MEMBAR.ALL.CTA ;  /* 0x0000000000007992 */ /* 0x0005ee0000008000 */
[----:B--2---:R-:W2:Y:S02]  /*bae0*/  FENCE.VIEW.ASYNC.S ;  /* 0x00000000000073c6 */ /* 0x004ea40000000000 */
[----:B--2---:R-:W-:Y:S06]  /*baf0*/  BAR.SYNC.DEFER_BLOCKING 0x1, 0x80 ;  /* 0x0042000000007b1d */ /* 0x004fec0000010000 */
[----:B------:R-:W-:Y:S05]  /*bb00*/  @!P0 BRA `(.L_x_162) ;  /* 0x00000000002c8947 */ /* 0x000fea0003800000 */
[----:B------:R-:W-:Y:S02]  /*bb10*/  UIADD3 UR7, UPT, UPT, UR43, 0x1000, URZ ;  /* 0x000010002b077890 */ /* 0x000fe4000fffe0ff */
[----:B------:R-:W-:Y:S02]  /*bb20*/  UIADD3 UR5, UPT, UPT, UR41, 0x40, URZ ;  /* 0x0000004029057890 */ /* 0x000fe4000fffe0ff */
[----:B------:R-:W-:Y:S02]  /*bb30*/  UIADD3 UR4, UPT, UPT, UR43, 0x2000, URZ ;  /* 0x000020002b047890 */ /* 0x000fe4000fffe0ff */
[----:B------:R-:W-:Y:S01]  /*bb40*/  MOV R81, UR7 ;  /* 0x0000000700517c02 */ /* 0x000fe20008000f00 */
[----:B------:R-:W-:Y:S03]  /*bb50*/  UMOV UR6, UR42 ;  /* 0x0000002a00067c82 */ /* 0x000fe60008000000 */
[----:B------:R-:W-:Y:S11]  /*bb60*/  R2UR UR40, R81 ;  /* 0x00000000512872ca */ /* 0x000ff600000e0000 */
[----:B------:R-:W-:Y:S02]  /*bb70*/  @!UPT UIADD3 URZ, UPT, UPT, URZ, URZ, URZ ;  /* 0x000000fffffff290 */ /* 0x000fe4000fffe0ff */
[----:B------:R2:W-:Y:S01]  /*bb80*/  UTMASTG.2D [UR40], [UR56] ;  /* 0x00000028380073b5 */ /* 0x0005e20008008000 */
[----:B------:R2:W-:Y:S01]  /*bb90*/  UTMASTG.2D [UR4], [UR56] ;  /* 0x00000004380073b5 */ /* 0x0005e20008008000 */
[----:B------:R0:W-:Y:S01]  /*bba0*/  UTMACMDFLUSH ;  /* 0x00000000000079b7 */ /* 0x0001e20000000000 */
[----:B--2---:R-:W-:Y:S04]  /*bbb0*/  DEPBAR.LE SB0, 0x1 ;  /* 0x000080400000791a */ /* 0x004fe80000000000 */
.L_x_162:
[----:B------:R-:W-:Y:S05]  /*bbc0*/  BSYNC.RECONVERGENT B0 ;  /* 0x0000000000007941 */ /* 0x000fea0003800200 */
.L_x_161:
[----:B------:R-:W-:Y:S01]  /*bbd0*/  UISETP.NE.AND UP1, UPT, UR54, URZ, UPT ;  /* 0x000000ff3600728c */ /* 0x000fe2000bf25270 */
[----:B------:R-:W-:Y:S01]  /*bbe0*/  BAR.SYNC.DEFER_BLOCKING 0x1, 0x80 ;  /* 0x0042000000007b1d */ /* 0x000fe20000010000 */
[----:B------:R-:W-:Y:S01]  /*bbf0*/  SHF.L.U32 R0, R91, 0x1f, RZ ;  /* 0x0000001f5b007819 */ /* 0x000fe200000006ff */
[----:B------:R-:W-:Y:S03]  /*bc00*/  IMAD R102, R95, 0x2, R102 ;  /* 0x000000025f667824 */ /* 0x000fe600078e0266 */
[----:B------:R-:W-:Y:S05]  /*bc10*/  PLOP3.LUT P0, PT, PT, PT, UP1, 0x80, 0x8 ;  /* 0x000000000008781c */ /* 0x000fea0003f0f018 */
[----:B------:R-:W-:Y:S04]  /*bc20*/  @UP1 ULEA UR4, UR53, UR43, 0x3 ;  /* 0x0000002b35041291 */ /* 0x000fe8000f8e18ff */
[----:B------:R-:W-:Y:S04]  /*bc30*/  @UP1 UIADD3 UR4, UPT, UPT, UR4, 0x90, URZ ;  /* 0x0000009004041890 */ /* 0x000fe8000fffe0ff */
[----:B------:R-:W-:Y:S09]  /*bc40*/  @UP1 UPRMT UR4, UR52, 0x654, UR4 ;  /* 0x0000065434041896 */ /* 0x000ff20008000004 */
[----:B------:R-:W-:Y:S01]  /*bc50*/  @P0 SYNCS.ARRIVE.TRANS64.RED.A1T0 RZ, [UR4], RZ ;  /* 0x000000ffffff09a7 */ /* 0x000fe20008100404 */
[----:B------:R-:W-:Y:S01]  /*bc60*/  @UP1 UIADD3 UR4, UPT, UPT, UR53, 0x1, URZ ;  /* 0x0000000135041890 */ /* 0x000fe2000fffe0ff */
[----:B------:R-:W-:Y:S01]  /*bc70*/  BSSY B0, `(.L_x_163) ;  /* 0x0000008000007945 */ /* 0x000fe20003800000 */
[----:B------:R-:W-:Y:S02]  /*bc80*/  FSETP.NEU.AND P0, PT, R48, RZ, PT ;  /* 0x000000ff3000720b */ /* 0x000fe40003f0d000 */
[----:B------:R-:W-:Y:S01]  /*bc90*/  @UP1 UISETP.NE.AND UP0, UPT, UR4, 0x4, UPT ;  /* 0x000000040400188c */ /* 0x000fe2000bf05270 */
[----:B------:R-:W2:Y:S03]  /*bca0*/  SYNCS.PHASECHK.TRANS64.TRYWAIT P1, [UR43+0x78], R0 ;  /* 0x00007800ff0075a7 */ /* 0x000ea6000802112b */
[----:B------:R-:W-:Y:S01]  /*bcb0*/  @UP1 USEL UR53, UR4, URZ, UP0 ;  /* 0x000000ff04351287 */ /* 0x000fe20008000000 */
[----:B--2---:R-:W-:Y:S11]  /*bcc0*/  @P1 BRA `(.L_x_164) ;  /* 0x0000000000081947 */ /* 0x004ff60003800000 */
[----:B------:R-:W2:Y:S02]  /*bcd0*/  SYNCS.PHASECHK.TRANS64.TRYWAIT P1, [UR43+0x78], R0 ;  /* 0x00007800ff0075a7 */ /* 0x000ea4000802112b */
[----:B--2---:R-:W-:Y:S05]  /*bce0*/  @!P1 BRA `(.L_x_165) ;  /* 0x0000006400ac9947 */ /* 0x004fea0003800000 */
.L_x_164:
[----:B------:R-:W-:Y:S05]  /*bcf0*/  BSYNC B0 ;  /* 0x0000000000007941 */ /* 0x000fea0003800000 */
.L_x_163:
[----:B------:R-:W-:Y:S05]  /*bd00*/  @P0 WARPSYNC.ALL ;  /* 0x0000000000000948 */ /* 0x000fea0003800000 */
[----:B------:R3:W1:Y:S01]  /*bd10*/  @P0 LDSM.16.MT88.4 R60, [R92+UR43+0x3000] ;  /* 0x0030002b5c3c083b */ /* 0x0006620008004200 */
[----:B------:R-:W-:Y:S02]  /*bd20*/  CS2R R38, SRZ ;  /* 0x0000000000267805 */ /* 0x000fe4000001ff00 */
[----:B------:R-:W-:Y:S02]  /*bd30*/  CS2R R36, SRZ ;  /* 0x0000000000247805 */ /* 0x000fe4000001ff00 */
[----:B------:R-:W-:Y:S01]  /*bd40*/  CS2R R34, SRZ ;  /* 0x0000000000227805 */ /* 0x000fe2000001ff00 */
[----:B------:R3:W1:Y:S01]  /*bd50*/  @P0 LDSM.16.MT88.4 R56, [R92+UR43+0x3800] ;  /* 0x0038002b5c38083b */ /* 0x0006620008004200 */
[----:B------:R-:W-:Y:S02]  /*bd60*/  CS2R R32, SRZ ;  /* 0x0000000000207805 */ /* 0x000fe4000001ff00 */
[----:B------:R-:W-:Y:S02]  /*bd70*/  CS2R R30, SRZ ;  /* 0x00000000001e7805 */ /* 0x000fe4000001ff00 */
[----:B------:R-:W-:Y:S01]  /*bd80*/  CS2R R28, SRZ ;  /* 0x00000000001c7805 */ /* 0x000fe2000001ff00 */
[----:B------:R3:W1:Y:S01]  /*bd90*/  @P0 LDSM.16.MT88.4 R68, [R102+0x2000] ;  /* 0x002000006644083b */ /* 0x0006620000004200 */
[----:B------:R-:W-:Y:S02]  /*bda0*/  CS2R R26, SRZ ;  /* 0x00000000001a7805 */ /* 0x000fe4000001ff00 */
[----:B------:R-:W-:Y:S02]  /*bdb0*/  CS2R R24, SRZ ;  /* 0x0000000000187805 */ /* 0x000fe4000001ff00 */
[----:B------:R-:W-:Y:S01]  /*bdc0*/  CS2R R18, SRZ ;  /* 0x0000000000127805 */ /* 0x000fe2000001ff00 */
[----:B------:R3:W1:Y:S01]  /*bdd0*/  @P0 LDSM.16.MT88.4 R72, [R102+0x2800] ;  /* 0x002800006648083b */ /* 0x0006620000004200 */
[----:B------:R-:W-:Y:S02]  /*bde0*/  ISETP.GE.AND P0, PT, R100, 0x1, PT ;  /* 0x000000016400780c */ /* 0x000fe40003f06270 */
[----:B------:R-:W-:Y:S02]  /*bdf0*/  CS2R R16, SRZ ;  /* 0x0000000000107805 */ /* 0x000fe4000001ff00 */
[----:B------:R-:W-:Y:S02]  /*be00*/  CS2R R14, SRZ ;  /* 0x00000000000e7805 */ /* 0x000fe4000001ff00 */
[----:B------:R-:W-:Y:S02]  /*be10*/  CS2R R12, SRZ ;  /* 0x00000000000c7805 */ /* 0x000fe4000001ff00 */
[----:B------:R-:W-:Y:S02]  /*be20*/  CS2R R10, SRZ ;  /* 0x00000000000a7805 */ /* 0x000fe4000001ff00 */
[----:B------:R-:W-:Y:S02]  /*be30*/  CS2R R8, SRZ ;  /* 0x0000000000087805 */ /* 0x000fe4000001ff00 */
[----:B------:R-:W-:Y:S02]  /*be40*/  CS2R R6, SRZ ;  /* 0x0000000000067805 */ /* 0x000fe4000001ff00 */
[----:B------:R-:W-:Y:S01]  /*be50*/  CS2R R4, SRZ ;  /* 0x0000000000047805 */ /* 0x000fe2000001ff00 */
[----:B------:R-:W-:Y:S06]  /*be60*/  @!P0 BRA `(.L_x_166) ;  /* 0x0000000000c48947 */ /* 0x000fec0003800000 */
[----:B--2---:R-:W-:Y:S05]  /*be70*/  VIADD R3, R54, 0x20 ;  /* 0x0000002036037836 */ /* 0x004fea0000000000 */
[----:B------:R-:W-:Y:S04]  /*be80*/  SHF.R.U32.HI R3, RZ, 0x15, R3 ;  /* 0x00000015ff037819 */ /* 0x000fe80000011603 */
[----:B------:R-:W-:Y:S11]  /*be90*/  LOP3.LUT P0, RZ, R3, 0x3, R80, 0x48, !PT ;  /* 0x0000000303ff7812 */ /* 0x000ff60007804850 */
[----:B------:R-:W-:Y:S02]  /*bea0*/  @!UPT UIADD3 URZ, UPT, UPT, URZ, URZ, URZ ;  /* 0x000000fffffff290 */ /* 0x000fe4000fffe0ff */
[----:B------:R-:W-:Y:S05]  /*beb0*/  @!P0 BRA `(.L_x_167) ;  /* 0x0000000000408947 */ /* 0x000fea0003800000 */
[----:B------:R-:W2:Y:S01]  /*bec0*/  LDCU.64 UR8, c[0x4][0x70] ;  /* 0x01000e00ff0877ac */ /* 0x000ea20008000a00 */
[----:B------:R-:W-:Y:S01]  /*bed0*/  MOV R3, 0x0 ;  /* 0x0000000000037802 */ /* 0x000fe20000000f00 */
[----:B------:R-:W-:Y:S02]  /*bee0*/  HFMA2 R12, -RZ, RZ, 0, 5.9604644775390625e-08 ;  /* 0x00000001ff0c7431 */ /* 0x000fe400000001ff */
[----:B------:R-:W-:Y:S02]  /*bef0*/  IMAD.MOV.U32 R8, RZ, RZ, 0x192 ;  /* 0x00000192ff087424 */ /* 0x000fe400078e00ff */
[----:B------:R-:W-:Y:S01]  /*bf00*/  IMAD.MOV.U32 R13, RZ, RZ, RZ ;  /* 0x000000ffff0d7224 */ /* 0x000fe200078e00ff */
[----:B------:R-:W5:Y:S01]  /*bf10*/  LDCU.64 UR6, c[0x4][0x78] ;  /* 0x01000f00ff0677ac */ /* 0x000f620008000a00 */
[----:B------:R-:W1:Y:S01]  /*bf20*/  LDC.64 R2, c[0x4][R3] ;  /* 0x0100000003027b82 */ /* 0x000e620000000a00 */
[----:B------:R-:W3:Y:S01]  /*bf30*/  LDCU.64 UR4, c[0x4][0x10] ;  /* 0x01000200ff0477ac */ /* 0x000ee20008000a00 */
[----:B--2---:R-:W-:Y:S01]  /*bf40*/  MOV R5, UR9 ;  /* 0x0000000900057c02 */ /* 0x004fe20008000f00 */
[----:B------:R-:W-:Y:S01]  /*bf50*/  IMAD.U32 R4, RZ, RZ, UR8 ;  /* 0x00000008ff047e24 */ /* 0x000fe2000f8e00ff */
[----:B-----5:R-:W-:Y:S01]  /*bf60*/  MOV R7, UR7 ;  /* 0x0000000700077c02 */ /* 0x020fe20008000f00 */
[----:B------:R-:W-:Y:S01]  /*bf70*/  IMAD.U32 R6, RZ, RZ, UR6 ;  /* 0x00000006ff067e24 */ /* 0x000fe2000f8e00ff */
[----:B---3--:R-:W-:Y:S01]  /*bf80*/  MOV R11, UR5 ;  /* 0x00000005000b7c02 */ /* 0x008fe20008000f00 */
[----:B------:R-:W-:Y:S02]  /*bf90*/  IMAD.U32 R10, RZ, RZ, UR4 ;  /* 0x00000004ff0a7e24 */ /* 0x000fe4000f8e00ff */
[----:B------:R-:W-:Y:S07]  /*bfa0*/  LEPC R20, `(.L_x_167) ;  /* 0x000000001014794e */ /* 0x000fee0000000000 */
[----:B-1--4-:R-:W-:Y:S05]  /*bfb0*/  CALL.ABS.NOINC R2 ;  /* 0x0000000002007343 */ /* 0x012fea0003c00000 */
.L_x_167:
[----:B------:R-:W-:Y:S05]  /*bfc0*/  WARPSYNC.ALL ;  /* 0x0000000000007948 */ /* 0x000fea0003800000 */
[C---:B------:R-:W-:Y:S01]  /*bfd0*/  R2UR UR4, R54.reuse ;  /* 0x00000000360472ca */ /* 0x040fe200000e0000 */
[----:B------:R-:W-:Y:S05]  /*bfe0*/  VIADD R3, R54, 0x100020 ;  /* 0x0010002036037836 */ /* 0x000fea0000000000 */
[----:B------:R-:W-:Y:S04]  /*bff0*/  SHF.R.U32.HI R3, RZ, 0x15, R3 ;  /* 0x00000015ff037819 */ /* 0x000fe80000011603 */
[----:B------:R-:W-:Y:S03]  /*c000*/  LOP3.LUT P0, RZ, R3, 0x3, R80, 0x48, !PT ;  /* 0x0000000303ff7812 */ /* 0x000fe60007804850 */
[----:B------:R-:W2:Y:S10]  /*c010*/  LDTM.16dp256bit.x4 R24, tmem[UR4+0x20] ;  /* 0x00002004001879ee */ /* 0x000eb40008120000 */
[----:B--2---:R-:W-:Y:S05]  /*c020*/  @!P0 BRA `(.L_x_168) ;  /* 0x0000000000408947 */ /* 0x004fea0003800000 */
        /* <DEDUP_REMOVED lines=16> */
.L_x_168:
[----:B------:R-:W-:Y:S05]  /*c130*/  WARPSYNC.ALL ;  /* 0x0000000000007948 */ /* 0x000fea0003800000 */
[----:B------:R-:W-:Y:S11]  /*c140*/  R2UR UR4, R54 ;  /* 0x00000000360472ca */ /* 0x000ff600000e0000 */
[----:B------:R-:W-:Y:S02]  /*c150*/  @!UPT UIADD3 URZ, UPT, UPT, URZ, URZ, URZ ;  /* 0x000000fffffff290 */ /* 0x000fe4000fffe0ff */
[----:B------:R-:W2:Y:S02]  /*c160*/  LDTM.16dp256bit.x4 R4, tmem[UR4+0x100020] ;  /* 0x10002004000479ee */ /* 0x000ea40008120000 */
[----:B--2---:R-:W-:Y:S01]  /*c170*/  NOP ;  /* 0x0000000000007918 */ /* 0x004fe20000000000 */
.L_x_166:
[--C-:B-1----:R-:W-:Y:S01]  /*c180*/  HADD2.F32 R49, -RZ, R60.reuse.H0_H0 ;  /* 0x2000003cff317230 */ /* 0x102fe20000004100 */
[----:B------:R-:W-:Y:S05]  /*c190*/  WARPSYNC.ALL ;  /* 0x0000000000007948 */ /* 0x000fea0003800000 */
[-C--:B--2---:R-:W-:Y:S01]  /*c1a0*/  FMUL R0, R24, R47.reuse ;  /* 0x0000002f18007220 */ /* 0x084fe20000400000 */
        /* <DEDUP_REMOVED lines=25> */
[--C-:B------:R-:W-:Y:S02]  /*c340*/  HADD2.F32 R49, -RZ, R56.reuse.H0_H0 ;  /* 0x20000038ff317230 */ /* 0x100fe40000004100 */
[-C--:B------:R-:W-:Y:S01]  /*c350*/  FMUL R7, R30, R47.reuse ;  /* 0x0000002f1e077220 */ /* 0x080fe20000400000 */
[----:B------:R-:W-:Y:S01]  /*c360*/  FMUL R8, R31, R47 ;  /* 0x0000002f1f087220 */ /* 0x000fe20000400000 */
[----:B------:R-:W-:Y:S01]  /*c370*/  HADD2.F32 R52, -RZ, R69.H1_H1 ;  /* 0x30000045ff347230 */ /* 0x000fe20000004100 */
        /* <DEDUP_REMOVED lines=96> */
[----:B------:R-:W-:Y:S01]  /*c980*/  UIADD3 UR8, UPT, UPT, UR43, 0x3000, URZ ;  /* 0x000030002b087890 */ /* 0x000fe2000fffe0ff */
[----:B------:R-:W-:Y:S01]  /*c990*/  UMOV UR9, UR41 ;  /* 0x0000002900097c82 */ /* 0x000fe20008000000 */
[----:B------:R-:W-:Y:S02]  /*c9a0*/  UIADD3 UR5, UPT, UPT, UR41, 0x40, URZ ;  /* 0x0000004029057890 */ /* 0x000fe4000fffe0ff */
[----:B------:R-:W-:Y:S01]  /*c9b0*/  UIADD3 UR4, UPT, UPT, UR43, 0x4000, URZ ;  /* 0x000040002b047890 */ /* 0x000fe2000fffe0ff */
[----:B------:R-:W-:Y:S04]  /*c9c0*/  UMOV UR6, UR10 ;  /* 0x0000000a00067c82 */ /* 0x000fe80008000000 */
[----:B------:R2:W-:Y:S04]  /*c9d0*/  UTMASTG.2D [UR8], [UR56] ;  /* 0x00000008380073b5 */ /* 0x0005e80008008000 */
[----:B------:R2:W-:Y:S01]  /*c9e0*/  UTMASTG.2D [UR4], [UR56] ;  /* 0x00000004380073b5 */ /* 0x0005e20008008000 */
[----:B------:R0:W-:Y:S01]  /*c9f0*/  UTMACMDFLUSH ;  /* 0x00000000000079b7 */ /* 0x0001e20000000000 */
[----:B--2---:R-:W-:Y:S04]  /*ca00*/  DEPBAR.LE SB0, 0x1 ;  /* 0x000080400000791a */ /* 0x004fe80000000000 */
.L_x_170:
[----:B------:R-:W-:Y:S05]  /*ca10*/  BSYNC.RECONVERGENT B0 ;  /* 0x0000000000007941 */ /* 0x000fea0003800200 */
.L_x_169:
[----:B------:R-:W-:Y:S01]  /*ca20*/  BAR.SYNC.DEFER_BLOCKING 0x1, 0x80 ;  /* 0x0042000000007b1d */ /* 0x000fe20000010000 */
[----:B------:R-:W-:Y:S01]  /*ca30*/  ULEA UR4, UR53, UR43, 0x3 ;  /* 0x0000002b35047291 */ /* 0x000fe2000f8e18ff */
[----:B------:R-:W-:Y:S01]  /*ca40*/  SHF.L.U32 R3, R91, 0x1f, RZ ;  /* 0x0000001f5b037819 */ /* 0x000fe200000006ff */
[----:B------:R-:W-:Y:S01]  /*ca50*/  UIADD3 UR40, UPT, UPT, UR53, 0x1, URZ ;  /* 0x0000000135287890 */ /* 0x000fe2000fffe0ff */
[----:B------:R-:W-:Y:S01]  /*ca60*/  FSETP.NEU.AND P0, PT, R48, RZ, PT ;  /* 0x000000ff3000720b */ /* 0x000fe20003f0d000 */
[----:B------:R-:W-:Y:S04]  /*ca70*/  UIADD3 UR4, UPT, UPT, UR4, 0x90, URZ ;  /* 0x0000009004047890 */ /* 0x000fe8000fffe0ff */
[----:B------:R-:W-:Y:S09]  /*ca80*/  UPRMT UR4, UR52, 0x654, UR4 ;  /* 0x0000065434047896 */ /* 0x000ff20008000004 */
[----:B------:R-:W-:Y:S01]  /*ca90*/  SYNCS.ARRIVE.TRANS64.RED.A1T0 RZ, [UR4], RZ ;  /* 0x000000ffffff79a7 */ /* 0x000fe20008100404 */
[----:B------:R-:W-:Y:S01]  /*caa0*/  BSSY B0, `(.L_x_171) ;  /* 0x0000005000007945 */ /* 0x000fe20003800000 */
[----:B------:R-:W2:Y:S03]  /*cab0*/  SYNCS.PHASECHK.TRANS64.TRYWAIT P1, [UR43+0x80], R3 ;  /* 0x00008003ff0075a7 */ /* 0x000ea6000802112b */
[----:B--2---:R-:W-:Y:S05]  /*cac0*/  @P1 BRA `(.L_x_172) ;  /* 0x0000000000081947 */ /* 0x004fea0003800000 */
[----:B------:R-:W2:Y:S02]  /*cad0*/  SYNCS.PHASECHK.TRANS64.TRYWAIT P1, [UR43+0x80], R3 ;  /* 0x00008003ff0075a7 */ /* 0x000ea4000802112b */
[----:B--2---:R-:W-:Y:S05]  /*cae0*/  @!P1 BRA `(.L_x_173) ;  /* 0x0000005800449947 */ /* 0x004fea0003800000 */
.L_x_172:
[----:B------:R-:W-:Y:S05]  /*caf0*/  BSYNC B0 ;  /* 0x0000000000007941 */ /* 0x000fea0003800000 */
.L_x_171:
        /* <DEDUP_REMOVED lines=44> */
.L_x_175:
        /* <DEDUP_REMOVED lines=23> */
.L_x_176:
[----:B------:R-:W-:Y:S05]  /*cf30*/  WARPSYNC.ALL ;  /* 0x0000000000007948 */ /* 0x000fea0003800000 */
[----:B------:R-:W-:Y:S11]  /*cf40*/  R2UR UR4, R54 ;  /* 0x00000000360472ca */ /* 0x000ff600000e0000 */
[----:B------:R-:W-:Y:S02]  /*cf50*/  @!UPT UIADD3 URZ, UPT, UPT, URZ, URZ, URZ ;  /* 0x000000fffffff290 */ /* 0x000fe4000fffe0ff */
[----:B------:R-:W2:Y:S02]  /*cf60*/  LDTM.16dp256bit.x4 R4, tmem[UR4+0x100040] ;  /* 0x10004004000479ee */ /* 0x000ea40008120000 */
[----:B--2---:R-:W-:Y:S01]  /*cf70*/  NOP ;  /* 0x0000000000007918 */ /* 0x004fe20000000000 */
.L_x_174:
        /* <DEDUP_REMOVED lines=137> */
.L_x_178:
[----:B------:R-:W-:Y:S05]  /*d810*/  BSYNC.RECONVERGENT B0 ;  /* 0x0000000000007941 */ /* 0x000fea0003800200 */
.L_x_177:
[----:B------:R-:W-:Y:S01]  /*d820*/  UISETP.NE.AND UP0, UPT, UR40, 0x4, UPT ;  /* 0x000000042800788c */ /* 0x000fe2000bf05270 */
[----:B------:R-:W-:Y:S01]  /*d830*/  BAR.SYNC.DEFER_BLOCKING 0x1, 0x80 ;  /* 0x0042000000007b1d */ /* 0x000fe20000010000 */
[----:B------:R-:W-:Y:S02]  /*d840*/  SHF.L.U32 R3, R91, 0x1f, RZ ;  /* 0x0000001f5b037819 */ /* 0x000fe400000006ff */
[----:B------:R-:W-:Y:S01]  /*d850*/  USEL UR5, UR40, URZ, UP0 ;  /* 0x000000ff28057287 */ /* 0x000fe20008000000 */
[----:B------:R-:W-:Y:S03]  /*d860*/  FSETP.NEU.AND P0, PT, R48, RZ, PT ;  /* 0x000000ff3000720b */ /* 0x000fe60003f0d000 */
[----:B------:R-:W-:Y:S02]  /*d870*/  ULEA UR4, UR5, UR43, 0x3 ;  /* 0x0000002b05047291 */ /* 0x000fe4000f8e18ff */
[----:B------:R-:W-:Y:S02]  /*d880*/  UIADD3 UR5, UPT, UPT, UR5, 0x1, URZ ;  /* 0x0000000105057890 */ /* 0x000fe4000fffe0ff */
[----:B------:R-:W-:Y:S02]  /*d890*/  UIADD3 UR4, UPT, UPT, UR4, 0x90, URZ ;  /* 0x0000009004047890 */ /* 0x000fe4000fffe0ff */
[----:B------:R-:W-:Y:S02]  /*d8a0*/  UISETP.NE.AND UP0, UPT, UR5, 0x4, UPT ;  /* 0x000000040500788c */ /* 0x000fe4000bf05270 */
[----:B------:R-:W-:Y:S02]  /*d8b0*/  UPRMT UR4, UR52, 0x654, UR4 ;  /* 0x0000065434047896 */ /* 0x000fe40008000004 */
[----:B------:R-:W-:Y:S07]  /*d8c0*/  USEL UR53, UR5, URZ, UP0 ;  /* 0x000000ff05357287 */ /* 0x000fee0008000000 */
[----:B------:R-:W-:Y:S01]  /*d8d0*/  SYNCS.ARRIVE.TRANS64.RED.A1T0 RZ, [UR4], RZ ;  /* 0x000000ffffff79a7 */ /* 0x000fe20008100404 */
[----:B------:R-:W-:Y:S01]  /*d8e0*/  BSSY B0, `(.L_x_179) ;  /* 0x0000005000007945 */ /* 0x000fe20003800000 */
[----:B------:R-:W2:Y:S03]  /*d8f0*/  SYNCS.PHASECHK.TRANS64.TRYWAIT P1, [UR43+0x88], R3 ;  /* 0x00008803ff0075a7 */ /* 0x000ea6000802112b */
[----:B--2---:R-:W-:Y:S05]  /*d900*/  @P1 BRA `(.L_x_180) ;  /* 0x0000000000081947 */ /* 0x004fea0003800000 */
[----:B------:R-:W2:Y:S02]  /*d910*/  SYNCS.PHASECHK.TRANS64.TRYWAIT P1, [UR43+0x88], R3 ;  /* 0x00008803ff0075a7 */ /* 0x000ea4000802112b */
[----:B--2---:R-:W-:Y:S05]  /*d920*/  @!P1 BRA `(.L_x_181) ;  /* 0x0000004800cc9947 */ /* 0x004fea0003800000 */
.L_x_180:
[----:B------:R-:W-:Y:S05]  /*d930*/  BSYNC B0 ;  /* 0x0000000000007941 */ /* 0x000fea0003800000 */
.L_x_179:
        /* <DEDUP_REMOVED lines=44> */
.L_x_183:
        /* <DEDUP_REMOVED lines=23> */
.L_x_184:
[----:B------:R-:W-:Y:S05]  /*dd70*/  WARPSYNC.ALL ;  /* 0x0000000000007948 */ /* 0x000fea0003800000 */
[----:B------:R-:W-:Y:S11]  /*dd80*/  R2UR UR4, R54 ;  /* 0x00000000360472ca */ /* 0x000ff600000e0000 */
[----:B------:R-:W-:Y:S02]  /*dd90*/  @!UPT UIADD3 URZ, UPT, UPT, URZ, URZ, URZ ;  /* 0x000000fffffff290 */ /* 0x000fe4000fffe0ff */
[----:B------:R-:W2:Y:S02]  /*dda0*/  LDTM.16dp256bit.x4 R4, tmem[UR4+0x100060] ;  /* 0x10006004000479ee */ /* 0x000ea40008120000 */
[----:B--2---:R-:W-:Y:S01]  /*ddb0*/  NOP ;  /* 0x0000000000007918 */ /* 0x004fe20000000000 */
.L_x_182:
[--C-:B-1----:R-:W-:Y:S01]  /*ddc0*/  HADD2.F32 R41, -RZ, R60.reuse.H0_H0 ;  /* 0x2000003cff297230 */ /* 0x102fe20000004100 */
[----:B------:R-:W-:Y:S01]  /*ddd0*/  ISETP.GE.AND P0, PT, R100, 0x1, PT ;  /* 0x000000016400780c */ /* 0x000fe20003f06270 */
[-C--:B--2---:R-:W-:Y:S01]  /*dde0*/  FMUL R0, R24, R47.reuse ;  /* 0x0000002f18007220 */ /* 0x084fe20000400000 */
[----:B------:R-:W-:Y:S02]  /*ddf0*/  HADD2.F32 R43, -RZ, R60.H1_H1 ;  /* 0x3000003cff2b7230 */ /* 0x000fe40000004100 */
[----:B------:R-:W-:Y:S01]  /*de00*/  FMUL R2, R25, R47 ;  /* 0x0000002f19027220 */ /* 0x000fe20000400000 */
[--C-:B------:R-:W-:Y:S02]  /*de10*/  HADD2.F32 R40, -RZ, R61.reuse.H0_H0 ;  /* 0x2000003dff287230 */ /* 0x100fe40000004100 */
[----:B------:R-:W-:Y:S01]  /*de20*/  FFMA R0, R48, R41, R0 ;  /* 0x0000002930007223 */ /* 0x000fe20000000000 */
[----:B------:R-:W-:Y:S01]  /*de30*/  FMUL R3, R26, R47 ;  /* 0x0000002f1a037220 */ /* 0x000fe20000400000 */
[----:B------:R-:W-:Y:S02]  /*de40*/  HADD2.F32 R45, -RZ, R61.H1_H1 ;  /* 0x3000003dff2d7230 */ /* 0x000fe40000004100 */
[C---:B------:R-:W-:Y:S01]  /*de50*/  FFMA R2, R48.reuse, R43, R2 ;  /* 0x0000002b30027223 */ /* 0x040fe20000000002 */
[-C--:B------:R-:W-:Y:S01]  /*de60*/  FMUL R20, R27, R47.reuse ;  /* 0x0000002f1b147220 */ /* 0x080fe20000400000 */
[--C-:B------:R-:W-:Y:S02]  /*de70*/  HADD2.F32 R42, -RZ, R62.reuse.H0_H0 ;  /* 0x2000003eff2a7230 */ /* 0x100fe40000004100 */
[----:B------:R-:W-:Y:S01]  /*de80*/  FFMA R3, R48, R40, R3 ;  /* 0x0000002830037223 */ /* 0x000fe20000000003 */
[----:B------:R-:W-:Y:S01]  /*de90*/  FMUL R21, R28, R47 ;  /* 0x0000002f1c157220 */ /* 0x000fe20000400000 */
[----:B------:R-:W-:Y:S01]  /*dea0*/  HADD2.F32 R49, -RZ, R62.H1_H1 ;  /* 0x3000003eff317230 */ /* 0x000fe20000004100 */
[----:B------:R-:W-:Y:S01]  /*deb0*/  F2FP.F16.F32.PACK_AB R104, R2, R0 ;  /* 0x000000000268723e */ /* 0x000fe200000000ff */
[----:B------:R-:W-:Y:S05]  /*dec0*/  @P0 WARPSYNC.ALL ;  /* 0x0000000000000948 */ /* 0x000fea0003800000 */
[----:B------:R-:W-:Y:S01]  /*ded0*/  @P0 NOP ;  /* 0x0000000000000918 */ /* 0x000fe20000000000 */
[C---:B------:R-:W-:Y:S01]  /*dee0*/  FFMA R20, R48.reuse, R45, R20 ;  /* 0x0000002d30147223 */ /* 0x040fe20000000014 */
[----:B------:R-:W-:Y:S01]  /*def0*/  FFMA R21, R48, R42, R21 ;  /* 0x0000002a30157223 */ /* 0x000fe20000000015 */
[----:B------:R-:W-:Y:S01]  /*df00*/  @P0 IADD3 R97, PT, PT, R97, 0x160, RZ ;  /* 0x0000016061610810 */ /* 0x000fe20007ffe0ff */
[----:B------:R-:W-:Y:S01]  /*df10*/  FMUL R22, R29, R47 ;  /* 0x0000002f1d167220 */ /* 0x000fe20000400000 */
[--C-:B------:R-:W-:Y:S01]  /*df20*/  HADD2.F32 R44, -RZ, R63.reuse.H0_H0 ;  /* 0x2000003fff2c7230 */ /* 0x100fe20000004100 */
[----:B------:R-:W-:Y:S01]  /*df30*/  F2FP.F16.F32.PACK_AB R105, R20, R3 ;  /* 0x000000031469723e */ /* 0x000fe200000000ff */
[----:B------:R-:W-:Y:S01]  /*df40*/  FMUL R23, R30, R47 ;  /* 0x0000002f1e177220 */ /* 0x000fe20000400000 */
[----:B------:R-:W-:Y:S01]  /*df50*/  HADD2.F32 R51, -RZ, R63.H1_H1 ;  /* 0x3000003fff337230 */ /* 0x000fe20000004100 */
[----:B------:R-:W-:Y:S01]  /*df60*/  @P0 LOP3.LUT R97, R97, 0xfefffff8, RZ, 0xc0, !PT ;  /* 0xfefffff861610812 */ /* 0x000fe200078ec0ff */
[C---:B------:R-:W-:Y:S01]  /*df70*/  FFMA R22, R48.reuse, R49, R22 ;  /* 0x0000003130167223 */ /* 0x040fe20000000016 */
[----:B------:R-:W-:Y:S01]  /*df80*/  FFMA R23, R48, R44, R23 ;  /* 0x0000002c30177223 */ /* 0x000fe20000000017 */
[----:B------:R-:W-:Y:S01]  /*df90*/  FMUL R24, R31, R47 ;  /* 0x0000002f1f187220 */ /* 0x000fe20000400000 */
[----:B------:R-:W-:Y:S01]  /*dfa0*/  HADD2.F32 R46, -RZ, R56.H0_H0 ;  /* 0x20000038ff2e7230 */ /* 0x000fe20000004100 */
[----:B------:R1:W-:Y:S01]  /*dfb0*/  @P0 SYNCS.ARRIVE.TRANS64.RED.A1T0 RZ, [R97+URZ], RZ ;  /* 0x000000ff61ff09a7 */ /* 0x0003e200081004ff */
[----:B------:R-:W-:Y:S07]  /*dfc0*/  F2FP.F16.F32.PACK_AB R106, R22, R21 ;  /* 0x00000015166a723e */ /* 0x000fee00000000ff */
[----:B------:R-:W-:Y:S05]  /*dfd0*/  WARPSYNC.ALL ;  /* 0x0000000000007948 */ /* 0x000fea0003800000 */
[----:B------:R-:W-:Y:S01]  /*dfe0*/  FFMA R24, R48, R51, R24 ;  /* 0x0000003330187223 */ /* 0x000fe20000000018 */
[-C--:B------:R-:W-:Y:S01]  /*dff0*/  FMUL R25, R32, R47.reuse ;  /* 0x0000002f20197220 */ /* 0x080fe20000400000 */
[----:B------:R-:W-:Y:S02]  /*e000*/  HADD2.F32 R53, -RZ, R56.H1_H1 ;  /* 0x30000038ff357230 */ /* 0x000fe40000004100 */
[----:B------:R-:W-:Y:S01]  /*e010*/  FMUL R26, R33, R47 ;  /* 0x0000002f211a7220 */ /* 0x000fe20000400000 */
[--C-:B------:R-:W-:Y:S01]  /*e020*/  HADD2.F32 R50, -RZ, R57.reuse.H0_H0 ;  /* 0x20000039ff327230 */ /* 0x100fe20000004100 */
[----:B------:R-:W-:Y:S01]  /*e030*/  F2FP.F16.F32.PACK_AB R107, R24, R23 ;  /* 0x00000017186b723e */ /* 0x000fe200000000ff */
[C---:B------:R-:W-:Y:S01]  /*e040*/  FFMA R25, R48.reuse, R46, R25 ;  /* 0x0000002e30197223 */ /* 0x040fe20000000019 */
[----:B------:R-:W-:Y:S01]  /*e050*/  FFMA R26, R48, R53, R26 ;  /* 0x00000035301a7223 */ /* 0x000fe2000000001a */
[-C--:B------:R-:W-:Y:S01]  /*e060*/  FMUL R27, R34, R47.reuse ;  /* 0x0000002f221b7220 */ /* 0x080fe20000400000 */
[----:B------:R-:W-:Y:S01]  /*e070*/  HADD2.F32 R55, -RZ, R57.H1_H1 ;  /* 0x30000039ff377230 */ /* 0x000fe20000004100 */
[----:B------:R2:W-:Y:S01]  /*e080*/  STSM.16.MT88.4 [R86+0x7000], R104 ;  /* 0x0070006856007844 */ /* 0x0005e20000004200 */
[----:B------:R-:W-:Y:S01]  /*e090*/  FMUL R28, R35, R47 ;  /* 0x0000002f231c7220 */ /* 0x000fe20000400000 */
[--C-:B------:R-:W-:Y:S01]  /*e0a0*/  HADD2.F32 R52, -RZ, R58.reuse.H0_H0 ;  /* 0x2000003aff347230 */ /* 0x100fe20000004100 */
[----:B------:R-:W-:Y:S01]  /*e0b0*/  F2FP.F16.F32.PACK_AB R108, R26, R25 ;  /* 0x000000191a6c723e */ /* 0x000fe200000000ff */
[C---:B------:R-:W-:Y:S01]  /*e0c0*/  FFMA R27, R48.reuse, R50, R27 ;  /* 0x00000032301b7223 */ /* 0x040fe2000000001b */
[----:B------:R-:W-:Y:S01]  /*e0d0*/  FFMA R28, R48, R55, R28 ;  /* 0x00000037301c7223 */ /* 0x000fe2000000001c */
[----:B------:R-:W-:Y:S01]  /*e0e0*/  FMUL R29, R36, R47 ;  /* 0x0000002f241d7220 */ /* 0x000fe20000400000 */
[----:B------:R-:W-:-:S02]  /*e0f0*/  HADD2.F32 R57, -RZ, R58.H1_H1 ;  /* 0x3000003aff397230 */ /* 0x000fc40000004100 */
[----:B------:R-:W-:Y:S01]  /*e100*/  FMUL R30, R37, R47 ;  /* 0x0000002f251e7220 */ /* 0x000fe20000400000 */
[--C-:B------:R-:W-:Y:S01]  /*e110*/  HADD2.F32 R54, -RZ, R59.reuse.H0_H0 ;  /* 0x2000003bff367230 */ /* 0x100fe20000004100 */
[----:B------:R-:W-:Y:S01]  /*e120*/  F2FP.F16.F32.PACK_AB R109, R28, R27 ;  /* 0x0000001b1c6d723e */ /* 0x000fe200000000ff */
[C---:B------:R-:W-:Y:S01]  /*e130*/  FFMA R29, R48.reuse, R52, R29 ;  /* 0x00000034301d7223 */ /* 0x040fe2000000001d */
        /* <DEDUP_REMOVED lines=32> */
[-C--:B------:R-:W-:Y:S01]  /*e340*/  FMUL R11, R11, R47.reuse ;  /* 0x0000002f0b0b7220 */ /* 0x080fe20000400000 */
[--C-:B------:R-:W-:Y:S02]  /*e350*/  HADD2.F32 R41, -RZ, R72.reuse.H0_H0 ;  /* 0x20000048ff297230 */ /* 0x100fe40000004100 */
[----:B------:R-:W-:Y:S01]  /*e360*/  FMUL R12, R12, R47 ;  /* 0x0000002f0c0c7220 */ /* 0x000fe20000400000 */
[----:B------:R-:W-:-:S02]  /*e370*/  HADD2.F32 R64, -RZ, R72.H1_H1 ;  /* 0x30000048ff407230 */ /* 0x000fc40000004100 */
[----:B------:R-:W-:Y:S01]  /*e380*/  FMUL R13, R13, R47 ;  /* 0x0000002f0d0d7220 */ /* 0x000fe20000400000 */
[--C-:B------:R-:W-:Y:S02]  /*e390*/  HADD2.F32 R43, -RZ, R73.reuse.H0_H0 ;  /* 0x20000049ff2b7230 */ /* 0x100fe40000004100 */
[----:B------:R-:W-:Y:S01]  /*e3a0*/  FFMA R10, R48, R67, R10 ;  /* 0x00000043300a7223 */ /* 0x000fe2000000000a */
[-C--:B------:R-:W-:Y:S01]  /*e3b0*/  FMUL R14, R14, R47.reuse ;  /* 0x0000002f0e0e7220 */ /* 0x080fe20000400000 */
[----:B------:R-:W-:Y:S02]  /*e3c0*/  HADD2.F32 R66, -RZ, R73.H1_H1 ;  /* 0x30000049ff427230 */ /* 0x000fe40000004100 */
[C---:B------:R-:W-:Y:S01]  /*e3d0*/  FFMA R11, R48.reuse, R62, R11 ;  /* 0x0000003e300b7223 */ /* 0x040fe2000000000b */
[----:B------:R-:W-:Y:S01]  /*e3e0*/  FMUL R15, R15, R47 ;  /* 0x0000002f0f0f7220 */ /* 0x000fe20000400000 */
[--C-:B------:R-:W-:Y:S02]  /*e3f0*/  HADD2.F32 R69, -RZ, R74.reuse.H0_H0 ;  /* 0x2000004aff457230 */ /* 0x100fe40000004100 */
[----:B------:R-:W-:Y:S01]  /*e400*/  FFMA R12, R48, R41, R12 ;  /* 0x00000029300c7223 */ /* 0x000fe2000000000c */
[----:B------:R-:W-:Y:S01]  /*e410*/  FMUL R16, R16, R47 ;  /* 0x0000002f10107220 */ /* 0x000fe20000400000 */
[----:B------:R-:W-:-:S02]  /*e420*/  HADD2.F32 R68, -RZ, R74.H1_H1 ;  /* 0x3000004aff447230 */ /* 0x000fc40000004100 */
[C---:B------:R-:W-:Y:S01]  /*e430*/  FFMA R13, R48.reuse, R64, R13 ;  /* 0x00000040300d7223 */ /* 0x040fe2000000000d */
[----:B------:R-:W-:Y:S01]  /*e440*/  FMUL R17, R17, R47 ;  /* 0x0000002f11117220 */ /* 0x000fe20000400000 */
[--C-:B------:R-:W-:Y:S02]  /*e450*/  HADD2.F32 R71, -RZ, R75.reuse.H0_H0 ;  /* 0x2000004bff477230 */ /* 0x100fe40000004100 */
[----:B------:R-:W-:Y:S01]  /*e460*/  FFMA R14, R48, R43, R14 ;  /* 0x0000002b300e7223 */ /* 0x000fe2000000000e */
[-C--:B------:R-:W-:Y:S01]  /*e470*/  FMUL R18, R18, R47.reuse ;  /* 0x0000002f12127220 */ /* 0x080fe20000400000 */
[----:B------:R-:W-:Y:S02]  /*e480*/  HADD2.F32 R70, -RZ, R75.H1_H1 ;  /* 0x3000004bff467230 */ /* 0x000fe40000004100 */
[C---:B------:R-:W-:Y:S01]  /*e490*/  FFMA R15, R48.reuse, R66, R15 ;  /* 0x00000042300f7223 */ /* 0x040fe2000000000f */
[----:B------:R-:W-:Y:S01]  /*e4a0*/  FMUL R19, R19, R47 ;  /* 0x0000002f13137220 */ /* 0x000fe20000400000 */
[C---:B------:R-:W-:Y:S01]  /*e4b0*/  FFMA R16, R48.reuse, R69, R16 ;  /* 0x0000004530107223 */ /* 0x040fe20000000010 */
[C---:B------:R-:W-:Y:S01]  /*e4c0*/  FFMA R17, R48.reuse, R68, R17 ;  /* 0x0000004430117223 */ /* 0x040fe20000000011 */
[C---:B------:R-:W-:Y:S01]  /*e4d0*/  FFMA R18, R48.reuse, R71, R18 ;  /* 0x0000004730127223 */ /* 0x040fe20000000012 */
[----:B------:R-:W-:Y:S01]  /*e4e0*/  FFMA R19, R48, R70, R19 ;  /* 0x0000004630137223 */ /* 0x000fe20000000013 */
[----:B------:R-:W-:Y:S01]  /*e4f0*/  F2FP.F16.F32.PACK_AB R114, R9, R8 ;  /* 0x000000080972723e */ /* 0x000fe200000000ff */
[----:B------:R-:W-:Y:S01]  /*e500*/  BSSY.RECONVERGENT B0, `(.L_x_185) ;  /* 0x000001d000007945 */ /* 0x000fe20003800200 */
[----:B------:R-:W-:-:S02]  /*e510*/  F2FP.F16.F32.PACK_AB R115, R11, R10 ;  /* 0x0000000a0b73723e */ /* 0x000fc400000000ff */
[----:B------:R-:W-:Y:S02]  /*e520*/  F2FP.F16.F32.PACK_AB R116, R13, R12 ;  /* 0x0000000c0d74723e */ /* 0x000fe400000000ff */
[----:B------:R-:W-:Y:S01]  /*e530*/  F2FP.F16.F32.PACK_AB R117, R15, R14 ;  /* 0x0000000e0f75723e */ /* 0x000fe200000000ff */
[----:B------:R2:W-:Y:S01]  /*e540*/  STSM.16.MT88.4 [R102+0x6000], R112 ;  /* 0x0060007066007844 */ /* 0x0005e20000004200 */
[----:B------:R-:W-:Y:S02]  /*e550*/  F2FP.F16.F32.PACK_AB R118, R17, R16 ;  /* 0x000000101176723e */ /* 0x000fe400000000ff */
[----:B------:R-:W-:Y:S02]  /*e560*/  F2FP.F16.F32.PACK_AB R119, R19, R18 ;  /* 0x000000121377723e */ /* 0x000fe400000000ff */
[----:B------:R-:W-:Y:S02]  /*e570*/  ISETP.NE.AND P2, PT, R101, RZ, PT ;  /* 0x000000ff6500720c */ /* 0x000fe40003f45270 */
[----:B-1----:R-:W-:Y:S01]  /*e580*/  @P0 IADD3 R97, PT, PT, R90, 0x1, RZ ;  /* 0x000000015a610810 */ /* 0x002fe20007ffe0ff */
[----:B------:R2:W-:Y:S03]  /*e590*/  STSM.16.MT88.4 [R102+0x6800], R116 ;  /* 0x0068007466007844 */ /* 0x0005e60000004200 */
[----:B------:R-:W-:Y:S01]  /*e5a0*/  @P0 ISETP.NE.AND P1, PT, R97, 0x4, PT ;  /* 0x000000046100080c */ /* 0x000fe20003f25270 */
[----:B------:R-:W-:Y:S01]  /*e5b0*/  @!PT LDS RZ, [RZ] ;  /* 0x00000000fffff984 */ /* 0x000fe20000000800 */
[----:B------:R-:W-:Y:S01]  /*e5c0*/  @!PT LDS RZ, [RZ] ;  /* 0x00000000fffff984 */ /* 0x000fe20000000800 */
[----:B------:R-:W-:Y:S01]  /*e5d0*/  @!PT LDS RZ, [RZ] ;  /* 0x00000000fffff984 */ /* 0x000fe20000000800 */
[----:B------:R-:W-:Y:S01]  /*e5e0*/  @!PT LDS RZ, [RZ] ;  /* 0x00000000fffff984 */ /* 0x000fe20000000800 */
[----:B------:R1:W-:Y:S06]  /*e5f0*/  MEMBAR.ALL.CTA ;  /* 0x0000000000007992 */ /* 0x0003ec0000008000 */
[----:B-1----:R-:W1:Y:S01]  /*e600*/  FENCE.VIEW.ASYNC.S ;  /* 0x00000000000073c6 */ /* 0x002e620000000000 */
[----:B------:R-:W-:Y:S01]  /*e610*/  @P0 SEL R101, RZ, 0x1, P1 ;  /* 0x00000001ff650807 */ /* 0x000fe20000800000 */
[----:B-1----:R-:W-:Y:S06]  /*e620*/  BAR.SYNC.DEFER_BLOCKING 0x1, 0x80 ;  /* 0x0042000000007b1d */ /* 0x002fec0000010000 */
        /* <DEDUP_REMOVED lines=8> */
[----:B------:R1:W-:Y:S02]  /*e6b0*/  UTMASTG.2D [UR4], [UR56] ;  /* 0x00000004380073b5 */ /* 0x0003e40008008000 */
[----:B-1----:R0:W-:Y:S02]  /*e6c0*/  UTMACMDFLUSH ;  /* 0x00000000000079b7 */ /* 0x0021e40000000000 */
.L_x_186:
[----:B------:R-:W-:Y:S05]  /*e6d0*/  BSYNC.RECONVERGENT B0 ;  /* 0x0000000000007941 */ /* 0x000fea0003800200 */
.L_x_185:
[----:B------:R-:W-:Y:S01]  /*e6e0*/  @P0 SEL R90, R97, RZ, P1 ;  /* 0x000000ff615a0207 */ /* 0x000fe20000800000 */
[----:B------:R-:W-:Y:S01]  /*e6f0*/  BSSY.RECONVERGENT B0, `(.L_x_187) ;  /* 0x0000004000007945 */ /* 0x000fe20003800200 */
[----:B------:R-:W-:Y:S03]  /*e700*/  @P0 LOP3.LUT R88, R88, R101, RZ, 0x3c, !PT ;  /* 0x0000006558580212 */ /* 0x000fe600078e3cff */
[----:B------:R-:W-:Y:S05]  /*e710*/  @!P2 BRA `(.L_x_188) ;  /* 0x000000000004a947 */ /* 0x000fea0003800000 */
[----:B------:R-:W-:Y:S04]  /*e720*/  DEPBAR.LE SB0, 0x1 ;  /* 0x000080400000791a */ /* 0x000fe80000000000 */
.L_x_188:
[----:B------:R-:W-:Y:S05]  /*e730*/  BSYNC.RECONVERGENT B0 ;  /* 0x0000000000007941 */ /* 0x000fea0003800200 */
.L_x_187:
[----:B------:R-:W-:Y:S01]  /*e740*/  UISETP.NE.AND UP1, UPT, UR54, -0x4, UPT ;  /* 0xfffffffc3600788c */ /* 0x000fe2000bf25270 */
[----:B------:R-:W-:Y:S01]  /*e750*/  BAR.SYNC.DEFER_BLOCKING 0x1, 0x80 ;  /* 0x0042000000007b1d */ /* 0x000fe20000010000 */
[----:B------:R-:W-:Y:S01]  /*e760*/  UISETP.NE.AND UP0, UPT, UR55, 0x8, UPT ;  /* 0x000000083700788c */ /* 0x000fe2000bf05270 */
[----:B------:R-:W-:Y:S01]  /*e770*/  R2UR UR18, R85 ;  /* 0x00000000551272ca */ /* 0x000fe200000e0000 */
[----:B------:R-:W-:Y:S01]  /*e780*/  UIADD3 UR54, UPT, UPT, UR54, 0x4, URZ ;  /* 0x0000000436367890 */ /* 0x000fe2000fffe0ff */
[----:B------:R-:W-:Y:S01]  /*e790*/  R2UR UR19, R84 ;  /* 0x00000000541372ca */ /* 0x000fe200000e0000 */
[----:B------:R-:W-:Y:S01]  /*e7a0*/  USEL UR6, URZ, 0x1, UP0 ;  /* 0x00000001ff067887 */ /* 0x000fe20008000000 */
[----:B------:R-:W-:Y:S01]  /*e7b0*/  PLOP3.LUT P0, PT, PT, PT, UP1, 0x80, 0x8 ;  /* 0x000000000008781c */ /* 0x000fe20003f0f018 */
[----:B------:R-:W-:Y:S01]  /*e7c0*/  USEL UR5, UR55, URZ, UP0 ;  /* 0x000000ff37057287 */ /* 0x000fe20008000000 */
[----:B------:R-:W-:Y:S01]  /*e7d0*/  PLOP3.LUT P2, PT, PT, PT, PT, 0x8, 0x80 ;  /* 0x000000000080781c */ /* 0x000fe20003f4e170 */
[----:B------:R-:W-:Y:S01]  /*e7e0*/  IMAD.MOV.U32 R17, RZ, RZ, R83 ;  /* 0x000000ffff117224 */ /* 0x000fe200078e0053 */
[----:B------:R-:W-:Y:S01]  /*e7f0*/  @UP1 ULEA UR4, UR53, UR43, 0x3 ;  /* 0x0000002b35041291 */ /* 0x000fe2000f8e18ff */
[----:B------:R-:W-:Y:S03]  /*e800*/  LOP3.LUT R87, R87, UR6, RZ, 0x3c, !PT ;  /* 0x0000000657577c12 */ /* 0x000fe6000f8e3cff */
[----:B------:R-:W-:Y:S04]  /*e810*/  @UP1 UIADD3 UR4, UPT, UPT, UR4, 0x90, URZ ;  /* 0x0000009004041890 */ /* 0x000fe8000fffe0ff */
[----:B------:R-:W-:Y:S09]  /*e820*/  @UP1 UPRMT UR4, UR52, 0x654, UR4 ;  /* 0x0000065434041896 */ /* 0x000ff20008000004 */
[----:B------:R-:W-:Y:S01]  /*e830*/  @P0 SYNCS.ARRIVE.TRANS64.RED.A1T0 RZ, [UR4], RZ ;  /* 0x000000ffffff09a7 */ /* 0x000fe20008100404 */
[----:B------:R-:W-:Y:S01]  /*e840*/  @UP1 UIADD3 UR4, UPT, UPT, UR53, 0x1, URZ ;  /* 0x0000000135041890 */ /* 0x000fe2000fffe0ff */
[----:B------:R-:W-:Y:S03]  /*e850*/  ISETP.NE.AND P0, PT, R82, RZ, PT ;  /* 0x000000ff5200720c */ /* 0x000fe60003f05270 */
[----:B------:R-:W-:Y:S04]  /*e860*/  @UP1 UISETP.NE.AND UP0, UPT, UR4, 0x4, UPT ;  /* 0x000000040400188c */ /* 0x000fe8000bf05270 */
[----:B------:R-:W-:Y:S06]  /*e870*/  @UP1 USEL UR53, UR4, URZ, UP0 ;  /* 0x000000ff04351287 */ /* 0x000fec0008000000 */
[----:B------:R-:W-:Y:S06]  /*e880*/  @P0 BRA `(.L_x_189) ;  /* 0xffffffb800000947 */ /* 0x000fec000383ffff */
[----:B------:R-:W-:Y:S01]  /*e890*/  ULEA UR4, UR53, UR43, 0x3 ;  /* 0x0000002b35047291 */ /* 0x000fe2000f8e18ff */
[----:B------:R-:W-:-:S04]  /*e8a0*/  DEPBAR.LE SB0, 0x0 ;  /* 0x000080000000791a */ /* 0x000fc80000000000 */
[----:B------:R-:W-:-:S04]  /*e8b0*/  UIADD3 UR4, UPT, UPT, UR4, 0x90, URZ ;  /* 0x0000009004047890 */ /* 0x000fc8000fffe0ff */
[----:B------:R-:W-:-:S09]  /*e8c0*/  UPRMT UR4, UR52, 0x654, UR4 ;  /* 0x0000065434047896 */ /* 0x000fd20008000004 */
[----:B------:R-:W-:Y:S01]  /*e8d0*/  SYNCS.ARRIVE.TRANS64.RED.A1T0 RZ, [UR4], RZ ;  /* 0x000000ffffff79a7 */ /* 0x000fe20008100404 */
[----:B------:R-:W-:Y:S05]  /*e8e0*/  EXIT ;  /* 0x000000000000794d */ /* 0x000fea0003800000 */
.L_x_133:
[----:B------:R-:W-:-:S08]  /*e8f0*/  NOP ;  /* 0x0000000000007918 */ /* 0x000fd00000000000 */
[----:B-1--45:R-:W-:-:S00]  /*e900*/  USETMAXREG.DEALLOC.CTAPOOL 0x88 ;  /* 0x00000088000079c8 */ /* 0x032fc000080e0500 */
[----:B------:R-:W-:Y:S05]  /*e910*/  EXIT ;  /* 0x000000000000794d */ /* 0x000fea0003800000 */
.L_x_312:
[----:B------:R-:W-:-:S08]  /*e920*/  NOP ;  /* 0x0000000000007918 */ /* 0x000fd00000000000 */
[----:B-1--45:R-:W1:-:S00]  /*e930*/  USETMAXREG.DEALLOC.CTAPOOL 0x88 ;  /* 0x00000088000079c8 */ /* 0x032e4000080e0500 */
[----:B-1----:R-:W1:Y:S01]  /*e940*/  SHFL.IDX PT, R80, R80, RZ, 0x1f ;  /* 0x00001fff50507589 */ /* 0x002e6200000e0000 */
[----:B------:R-:W2:Y:S05]  /*e950*/  LDCU UR18, c[0x0][0xc1c] ;  /* 0x00018380ff1277ac */ /* 0x000eaa0008000800 */
[----:B------:R-:W3:Y:S01]  /*e960*/  LDC.64 R8, c[0x0][0x900] ;  /* 0x00024000ff087b82 */ /* 0x000ee20000000a00 */
[----:B------:R-:W-:Y:S01]  /*e970*/  BSSY.RECONVERGENT B0, `(.L_x_190) ;  /* 0x000003f000007945 */ /* 0x000fe20003800200 */
[----:B------:R-:W-:Y:S01]  /*e980*/  ELECT P0, URZ, PT ;  /* 0x0000000000ff782f */ /* 0x000fe20003800000 */
[----:B------:R-:W-:Y:S02]  /*e990*/  UMOV UR4, 0x400 ;  /* 0x0000040000047882 */ /* 0x000fe40000000000 */
[----:B------:R-:W-:-:S03]  /*e9a0*/  ULEA UR4, UR5, UR4, 0x18 ;  /* 0x0000000405047291 */ /* 0x000fc6000f8ec0ff */
[----:B------:R-:W4:Y:S08]  /*e9b0*/  LDC.64 R10, c[0x0][0x908] ;  /* 0x00024200ff0a7b82 */ /* 0x000f300000000a00 */
[----:B------:R-:W3:Y:S01]  /*e9c0*/  LDC.64 R4, c[0x0][0x910] ;  /* 0x00024400ff047b82 */ /* 0x000ee20000000a00 */
[----:B--2---:R-:W-:Y:S01]  /*e9d0*/  UIADD3 UR18, UPT, UPT, UR28, UR18, URZ ;  /* 0x000000121c127290 */ /* 0x004fe2000fffe0ff */
[----:B-1----:R-:W-:-:S06]  /*e9e0*/  R2UR UR7, R80 ;  /* 0x00000000500772ca */ /* 0x002fcc00000e0000 */
[----:B------:R-:W1:Y:S08]  /*e9f0*/  LDC.64 R6, c[0x0][0x918] ;  /* 0x00024600ff067b82 */ /* 0x000e700000000a00 */
[----:B------:R-:W2:Y:S01]  /*ea00*/  LDC.64 R64, c[0x0][0x920] ;  /* 0x00024800ff407b82 */ /* 0x000ea20000000a00 */
[----:B------:R-:W-:Y:S02]  /*ea10*/  USHF.R.U32.HI UR6, URZ, 0x3, UR7 ;  /* 0x00000003ff067899 */ /* 0x000fe40008011607 */
[----:B------:R-:W-:-:S02]  /*ea20*/  ULEA UR20, UR7, UR4, 0x9 ;  /* 0x0000000407147291 */ /* 0x000fc4000f8e48ff */
[----:B------:R-:W-:-:S06]  /*ea30*/  ULOP3.LUT UR6, UR6, 0x1, URZ, 0xc0, !UPT ;  /* 0x0000000106067892 */ /* 0x000fcc000f8ec0ff */
[----:B------:R-:W-:Y:S01]  /*ea40*/  IMAD.U32 R0, RZ, RZ, UR6 ;  /* 0x00000006ff007e24 */ /* 0x000fe2000f8e00ff */
[----:B------:R-:W-:Y:S06]  /*ea50*/  @!P0 BRA `(.L_x_191) ;  /* 0x0000000000c08947 */ /* 0x000fec0003800000 */
[----:B------:R-:W5:Y:S08]  /*ea60*/  LDC.64 R20, c[0x0][0x400] ;  /* 0x00010000ff147b82 */ /* 0x000f700000000a00 */
[----:B------:R-:W5:Y:S08]  /*ea70*/  LDC.64 R22, c[0x0][0x408] ;  /* 0x00010200ff167b82 */ /* 0x000f700000000a00 */
[----:B------:R-:W4:Y:S08]  /*ea80*/  LDC.64 R16, c[0x0][0x410] ;  /* 0x00010400ff107b82 */ /* 0x000f300000000a00 */
[----:B------:R-:W4:Y:S08]  /*ea90*/  LDC.64 R18, c[0x0][0x418] ;  /* 0x00010600ff127b82 */ /* 0x000f300000000a00 */
[----:B------:R-:W3:Y:S01]  /*eaa0*/  LDC.64 R12, c[0x0][0x420] ;  /* 0x00010800ff0c7b82 */ /* 0x000ee20000000a00 */
[----:B-----5:R5:W-:Y:S07]  /*eab0*/  STS.128 [UR20+-0x980], R20 ;  /* 0xfff68014ff007988 */ /* 0x020bee0008000c14 */
[----:B------:R-:W3:Y:S01]  /*eac0*/  LDC.64 R14, c[0x0][0x428] ;  /* 0x00010a00ff0e7b82 */ /* 0x000ee20000000a00 */
[----:B----4-:R4:W-:Y:S07]  /*ead0*/  STS.128 [UR20+-0x970], R16 ;  /* 0xfff69010ff007988 */ /* 0x0109ee0008000c14 */
[----:B------:R-:W1:Y:S08]  /*eae0*/  LDC.64 R60, c[0x0][0x430] ;  /* 0x00010c00ff3c7b82 */ /* 0x000e700000000a00 */
[----:B------:R-:W1:Y:S01]  /*eaf0*/  LDC.64 R62, c[0x0][0x438] ;  /* 0x00010e00ff3e7b82 */ /* 0x000e620000000a00 */
[----:B---3--:R3:W-:Y:S07]  /*eb00*/  STS.128 [UR20+-0x960], R12 ;  /* 0xfff6a00cff007988 */ /* 0x0087ee0008000c14 */
[----:B------:R-:W2:Y:S08]  /*eb10*/  LDC.64 R56, c[0x0][0x440] ;  /* 0x00011000ff387b82 */ /* 0x000eb00000000a00 */
[----:B------:R-:W2:Y:S08]  /*eb20*/  LDC.64 R58, c[0x0][0x448] ;  /* 0x00011200ff3a7b82 */ /* 0x000eb00000000a00 */
[----:B------:R-:W5:Y:S01]  /*eb30*/  LDC.64 R52, c[0x0][0x450] ;  /* 0x00011400ff347b82 */ /* 0x000f620000000a00 */
[----:B-1----:R1:W-:Y:S07]  /*eb40*/  STS.128 [UR20+-0x950], R60 ;  /* 0xfff6b03cff007988 */ /* 0x0023ee0008000c14 */
[----:B------:R-:W5:Y:S08]  /*eb50*/  LDC.64 R54, c[0x0][0x458] ;  /* 0x00011600ff367b82 */ /* 0x000f700000000a00 */
[----:B------:R-:W4:Y:S01]  /*eb60*/  LDC.64 R48, c[0x0][0x460] ;  /* 0x00011800ff307b82 */ /* 0x000f220000000a00 */
[----:B--2---:R1:W-:Y:S07]  /*eb70*/  STS.128 [UR20+-0x940], R56 ;  /* 0xfff6c038ff007988 */ /* 0x0043ee0008000c14 */
[----:B------:R-:W4:Y:S08]  /*eb80*/  LDC.64 R50, c[0x0][0x468] ;  /* 0x00011a00ff327b82 */ /* 0x000f300000000a00 */
[----:B------:R-:W2:Y:S01]  /*eb90*/  LDC.64 R44, c[0x0][0x470] ;  /* 0x00011c00ff2c7b82 */ /* 0x000ea20000000a00 */
[----:B-----5:R1:W-:Y:S07]  /*eba0*/  STS.128 [UR20+-0x930], R52 ;  /* 0xfff6d034ff007988 */ /* 0x0203ee0008000c14 */
[----:B------:R-:W2:Y:S08]  /*ebb0*/  LDC.64 R46, c[0x0][0x478] ;  /* 0x00011e00ff2e7b82 */ /* 0x000eb00000000a00 */
[----:B------:R-:W5:Y:S01]  /*ebc0*/  LDC.64 R40, c[0x0][0x500] ;  /* 0x00014000ff287b82 */ /* 0x000f620000000a00 */
[----:B----4-:R1:W-:Y:S07]  /*ebd0*/  STS.128 [UR20+-0x920], R48 ;  /* 0xfff6e030ff007988 */ /* 0x0103ee0008000c14 */
        /* <DEDUP_REMOVED lines=19> */
[----:B---3--:R-:W3:Y:S01]  /*ed10*/  LDC.64 R12, c[0x0][0x570] ;  /* 0x00015c00ff0c7b82 */ /* 0x008ee20000000a00 */
[----:B--2---:R1:W-:Y:S07]  /*ed20*/  STS.128 [UR20+-0x8b0], R20 ;  /* 0xfff75014ff007988 */ /* 0x0043ee0008000c14 */
[----:B------:R-:W3:Y:S01]  /*ed30*/  LDC.64 R14, c[0x0][0x578] ;  /* 0x00015e00ff0e7b82 */ /* 0x000ee20000000a00 */
[----:B-----5:R1:W-:Y:S04]  /*ed40*/  STS.128 [UR20+-0x8a0], R16 ;  /* 0xfff76010ff007988 */ /* 0x0203e80008000c14 */
[----:B---3--:R1:W-:Y:S02]  /*ed50*/  STS.128 [UR20+-0x890], R12 ;  /* 0xfff7700cff007988 */ /* 0x0083e40008000c14 */
.L_x_191:
[----:B------:R-:W-:Y:S05]  /*ed60*/  BSYNC.RECONVERGENT B0 ;  /* 0x0000000000007941 */ /* 0x000fea0003800200 */
.L_x_190:
[----:B-1----:R-:W1:Y:S01]  /*ed70*/  LDC.64 R16, c[0x0][0x960] ;  /* 0x00025800ff107b82 */ /* 0x002e620000000a00 */
[----:B------:R-:W-:Y:S01]  /*ed80*/  ELECT P1, URZ, PT ;  /* 0x0000000000ff782f */ /* 0x000fe20003820000 */
[----:B------:R-:W-:-:S06]  /*ed90*/  NOP ;  /* 0x0000000000007918 */ /* 0x000fcc0000000000 */
[----:B------:R-:W1:Y:S01]  /*eda0*/  LDC.64 R18, c[0x0][0x968] ;  /* 0x00025a00ff127b82 */ /* 0x000e620000000a00 */
[----:B------:R-:W-:Y:S01]  /*edb0*/  ELECT P0, URZ, PT ;  /* 0x0000000000ff782f */ /* 0x000fe20003800000 */
[----:B------:R-:W-:Y:S02]  /*edc0*/  ULOP3.LUT UR7, UR7, 0x7, URZ, 0xc0, !UPT ;  /* 0x0000000707077892 */ /* 0x000fe4000f8ec0ff */
[----:B------:R-:W-:Y:S02]  /*edd0*/  UIMAD UR9, UR28, 0xe, URZ ;  /* 0x0000000e1c0978a4 */ /* 0x000fe4000f8e02ff */
[----:B---34-:R-:W-:Y:S01]  /*ede0*/  @P1 STS.128 [UR20+-0xa80], R8 ;  /* 0xfff58008ff001988 */ /* 0x018fe20008000c14 */
[----:B------:R-:W-:Y:S01]  /*edf0*/  UIMAD UR19, UR18, 0xe, URZ ;  /* 0x0000000e121378a4 */ /* 0x000fe2000f8e02ff */
[----:B------:R-:W3:Y:S01]  /*ee00*/  LDC.64 R12, c[0x0][0x970] ;  /* 0x00025c00ff0c7b82 */ /* 0x000ee20000000a00 */
[----:B------:R-:W-:Y:S01]  /*ee10*/  UIADD3 UR23, UPT, UPT, UR20, -0x980, URZ ;  /* 0xfffff68014177890 */ /* 0x000fe2000fffe0ff */
[----:B------:R-:W-:Y:S01]  /*ee20*/  @P1 STS.128 [UR20+-0xa70], R4 ;  /* 0xfff59004ff001988 */ /* 0x000fe20008000c14 */
[----:B------:R-:W-:-:S02]  /*ee30*/  UIADD3 UR22, UPT, UPT, UR20, -0x900, URZ ;  /* 0xfffff70014167890 */ /* 0x000fc4000fffe0ff */
[----:B------:R-:W-:Y:S02]  /*ee40*/  UIADD3 UR21, UPT, UPT, UR20, -0xa80, URZ ;  /* 0xfffff58014157890 */ /* 0x000fe4000fffe0ff */
[----:B------:R-:W-:Y:S01]  /*ee50*/  UIMAD UR28, UR28, 0x11, URZ ;  /* 0x000000111c1c78a4 */ /* 0x000fe2000f8e02ff */
[----:B------:R-:W3:Y:S01]  /*ee60*/  LDC.64 R14, c[0x0][0x978] ;  /* 0x00025e00ff0e7b82 */ /* 0x000ee20000000a00 */
[----:B------:R-:W4:Y:S01]  /*ee70*/  LDCU.64 UR10, c[0x0][0xb18] ;  /* 0x00016300ff0a77ac */ /* 0x000f220008000a00 */
[----:B------:R-:W1:Y:S06]  /*ee80*/  LDCU.64 UR12, c[0x0][0xb20] ;  /* 0x00016400ff0c77ac */ /* 0x000e6c0008000a00 */
[----:B------:R-:W2:Y:S01]  /*ee90*/  LDC.64 R66, c[0x0][0x928] ;  /* 0x00024a00ff427b82 */ /* 0x000ea20000000a00 */
[----:B-1----:R1:W-:Y:S01]  /*eea0*/  @P1 STS.128 [UR20+-0xa20], R16 ;  /* 0xfff5e010ff001988 */ /* 0x0023e20008000c14 */
[----:B------:R-:W1:Y:S01]  /*eeb0*/  LDCU.64 UR16, c[0x0][0x820] ;  /* 0x00010400ff1077ac */ /* 0x000e620008000a00 */
[----:B------:R-:W1:Y:S05]  /*eec0*/  LDCU.64 UR14, c[0x0][0xb00] ;  /* 0x00016000ff0e77ac */ /* 0x000e6a0008000a00 */
[----:B------:R-:W5:Y:S01]  /*eed0*/  LDC.64 R28, c[0x0][0x930] ;  /* 0x00024c00ff1c7b82 */ /* 0x000f620000000a00 */
[----:B------:R-:W-:Y:S01]  /*eee0*/  UIMAD UR18, UR18, 0x11, URZ ;  /* 0x00000011121278a4 */ /* 0x000fe2000f8e02ff */
[----:B------:R-:W-:-:S06]  /*eef0*/  UMOV UR8, UR7 ;  /* 0x0000000700087c82 */ /* 0x000fcc0008000000 */
[----:B------:R-:W5:Y:S01]  /*ef00*/  LDC.64 R30, c[0x0][0x938] ;  /* 0x00024e00ff1e7b82 */ /* 0x000f620000000a00 */
[----:B---3--:R3:W-:Y:S07]  /*ef10*/  @P1 STS.128 [UR20+-0xa10], R12 ;  /* 0xfff5f00cff001988 */ /* 0x0087ee0008000c14 */
[----:B------:R-:W4:Y:S01]  /*ef20*/  LDC.64 R24, c[0x0][0x940] ;  /* 0x00025000ff187b82 */ /* 0x000f220000000a00 */
[----:B--2---:R2:W-:Y:S01]  /*ef30*/  @P1 STS.128 [UR20+-0xa60], R64 ;  /* 0xfff5a040ff001988 */ /* 0x0045e20008000c14 */
[----:B-1----:R-:W-:-:S06]  /*ef40*/  LOP3.LUT R17, R0, 0x1, RZ, 0x3c, !PT ;  /* 0x0000000100117812 */ /* 0x002fcc00078e3cff */
[----:B------:R-:W4:Y:S08]  /*ef50*/  LDC.64 R26, c[0x0][0x948] ;  /* 0x00025200ff1a7b82 */ /* 0x000f300000000a00 */
[----:B------:R-:W1:Y:S01]  /*ef60*/  LDC.64 R20, c[0x0][0x950] ;  /* 0x00025400ff147b82 */ /* 0x000e620000000a00 */
[----:B-----5:R2:W-:Y:S07]  /*ef70*/  @P1 STS.128 [UR20+-0xa50], R28 ;  /* 0xfff5b01cff001988 */ /* 0x0205ee0008000c14 */
[----:B------:R-:W1:Y:S08]  /*ef80*/  LDC.64 R22, c[0x0][0x958] ;  /* 0x00025600ff167b82 */ /* 0x000e700000000a00 */
[----:B------:R-:W5:Y:S01]  /*ef90*/  LDC.64 R52, c[0x0][0xa00] ;  /* 0x00028000ff347b82 */ /* 0x000f620000000a00 */
[----:B----4-:R2:W-:Y:S07]  /*efa0*/  @P1 STS.128 [UR20+-0xa40], R24 ;  /* 0xfff5c018ff001988 */ /* 0x0105ee0008000c14 */
[----:B------:R-:W5:Y:S08]  /*efb0*/  LDC.64 R54, c[0x0][0xa08] ;  /* 0x00028200ff367b82 */ /* 0x000f700000000a00 */
[----:B------:R-:W4:Y:S01]  /*efc0*/  LDC.64 R48, c[0x0][0xa10] ;  /* 0x00028400ff307b82 */ /* 0x000f220000000a00 */
[----:B-1----:R2:W-:Y:S01]  /*efd0*/  @P1 STS.128 [UR20+-0xa30], R20 ;  /* 0xfff5d014ff001988 */ /* 0x0025e20008000c14 */
[----:B------:R-:W-:-:S06]  /*efe0*/  NOP ;  /* 0x0000000000007918 */ /* 0x000fcc0000000000 */
        /* <DEDUP_REMOVED lines=8> */
[----:B-1----:R2:W-:Y:S07]  /*f070*/  @P0 STS.128 [UR20+-0x9e0], R44 ;  /* 0xfff6202cff000988 */ /* 0x0025ee0008000c14 */
        /* <DEDUP_REMOVED lines=12> */
[----:B---3--:R-:W3:Y:S08]  /*f140*/  LDC.64 R12, c[0x0][0xb08] ;  /* 0x0002c200ff0c7b82 */ /* 0x008ef00000000a00 */
[----:B------:R-:W1:Y:S01]  /*f150*/  LDC.64 R2, c[0x0][0xb10] ;  /* 0x0002c400ff027b82 */ /* 0x000e620000000a00 */
[----:B----4-:R2:W-:Y:S01]  /*f160*/  @P0 STS.128 [UR20+-0x990], R4 ;  /* 0xfff67004ff000988 */ /* 0x0105e20008000c14 */
[----:B------:R-:W-:Y:S01]  /*f170*/  UIADD3 UR20, UPT, UPT, UR20, -0xa00, URZ ;  /* 0xfffff60014147890 */ /* 0x000fe2000fffe0ff */
[----:B------:R-:W-:-:S06]  /*f180*/  NOP ;  /* 0x0000000000007918 */ /* 0x000fcc0000000000 */
.L_x_205:
[----:B------:R-:W-:Y:S09]  /*f190*/  UISETP.NE.AND UP0, UPT, UR37, 0x1, UPT ;  /* 0x000000012500788c */ /* 0x000ff2000bf05270 */
[----:B----4-:R-:W-:Y:S05]  /*f1a0*/  BRA.U UP0, `(.L_x_192) ;  /* 0x0000000100047547 */ /* 0x010fea000b800000 */
[----:B------:R-:W-:Y:S05]  /*f1b0*/  BPT.TRAP 0x1 ;  /* 0x000000040000795c */ /* 0x000fea0000300000 */
.L_x_192:
[----:B------:R-:W-:Y:S01]  /*f1c0*/  ULEA UR24, UR7, UR4, 0x3 ;  /* 0x0000000407187291 */ /* 0x000fe2000f8e18ff */
[----:B--2---:R-:W-:Y:S08]  /*f1d0*/  SHF.L.U32 R5, R17, 0x1f, RZ ;  /* 0x0000001f11057819 */ /* 0x004ff000000006ff */
[----:B------:R-:W2:Y:S02]  /*f1e0*/  SYNCS.PHASECHK.TRANS64.TRYWAIT P0, [UR24+0xc0], R5 ;  /* 0x0000c005ff0075a7 */ /* 0x000ea40008001118 */
[----:B--2---:R-:W-:Y:S05]  /*f1f0*/  @!P0 BRA `(.L_x_193) ;  /* 0x0000003000b08947 */ /* 0x004fea0003800000 */
.L_x_283:
[----:B------:R-:W-:Y:S09]  /*f200*/  UIMAD UR6, UR7, 0x14, UR36 ;  /* 0x00000014070678a4 */ /* 0x000ff2000f8e0224 */
[----:B------:R-:W4:Y:S04]  /*f210*/  LDS R10, [UR6+0x10] ;  /* 0x00001006ff0a7984 */ /* 0x000f280008000800 */
        /* <DEDUP_REMOVED lines=10> */
[----:B----4-:R-:W-:Y:S01]  /*f2c0*/  PRMT R21, R10, 0x7632, R21 ;  /* 0x000076320a157816 */ /* 0x010fe20000000015 */
[----:B------:R-:W-:Y:S06]  /*f2d0*/  BRA.U UP0, `(.L_x_194) ;  /* 0x0000000100047547 */ /* 0x000fec000b800000 */
[----:B------:R-:W-:Y:S05]  /*f2e0*/  BPT.TRAP 0x1 ;  /* 0x000000040000795c */ /* 0x000fea0000300000 */
.L_x_194:
[----:B------:R-:W-:Y:S02]  /*f2f0*/  UIADD3 UR6, UPT, UPT, UR24, 0x100, URZ ;  /* 0x0000010018067890 */ /* 0x000fe4000fffe0ff */
[----:B------:R-:W-:Y:S02]  /*f300*/  UISETP.NE.AND UP0, UPT, UR37, 0x8, UPT ;  /* 0x000000082500788c */ /* 0x000fe4000bf05270 */
[----:B------:R-:W-:Y:S09]  /*f310*/  UPRMT UR6, UR5, 0x654, UR6 ;  /* 0x0000065405067896 */ /* 0x000ff20008000006 */
[----:B-1----:R-:W-:Y:S01]  /*f320*/  SYNCS.ARRIVE.TRANS64.RED.A1T0 RZ, [UR6], RZ ;  /* 0x000000ffffff79a7 */ /* 0x002fe20008100406 */
[----:B------:R-:W-:Y:S05]  /*f330*/  BRA.U !UP0, `(.L_x_195) ;  /* 0x0000000108047547 */ /* 0x000fea000b800000 */
[----:B------:R-:W-:Y:S05]  /*f340*/  BPT.TRAP 0x1 ;  /* 0x000000040000795c */ /* 0x000fea0000300000 */
.L_x_195:
[----:B------:R-:W-:Y:S01]  /*f350*/  ULEA UR24, UR8, UR4, 0x3 ;  /* 0x0000000408187291 */ /* 0x000fe2000f8e18ff */
[----:B--2---:R-:W-:Y:S02]  /*f360*/  SHF.L.U32 R5, R0, 0x1f, RZ ;  /* 0x0000001f00057819 */ /* 0x004fe400000006ff */
[----:B------:R-:W-:Y:S04]  /*f370*/  PRMT R4, R10, 0x9910, RZ ;  /* 0x000099100a047816 */ /* 0x000fe800000000ff */
[----:B------:R-:W-:Y:S02]  /*f380*/  ISETP.NE.AND P0, PT, R4, RZ, PT ;  /* 0x000000ff0400720c */ /* 0x000fe40003f05270 */
[----:B------:R-:W1:Y:S02]  /*f390*/  SYNCS.PHASECHK.TRANS64.TRYWAIT P1, [UR24+0x1e0], R5 ;  /* 0x0001e005ff0075a7 */ /* 0x000e640008021118 */
[----:B------:R-:W-:Y:S01]  /*f3a0*/  ISETP.EQ.OR P0, PT, R11, RZ, !P0 ;  /* 0x000000ff0b00720c */ /* 0x000fe20004702670 */
[----:B------:R-:W-:Y:S01]  /*f3b0*/  @!UPT UIADD3 URZ, UPT, UPT, URZ, URZ, URZ ;  /* 0x000000fffffff290 */ /* 0x000fe2000fffe0ff */
[----:B-1----:R-:W-:Y:S11]  /*f3c0*/  @!P1 BRA `(.L_x_196) ;  /* 0x0000003000549947 */ /* 0x002ff60003800000 */
.L_x_285:
[----:B------:R-:W-:Y:S05]  /*f3d0*/  @P0 BRA `(.L_x_197) ;  /* 0x0000000c00cc0947 */ /* 0x000fea0003800000 */
[----:B------:R-:W-:Y:S01]  /*f3e0*/  ELECT P0, URZ, PT ;  /* 0x0000000000ff782f */ /* 0x000fe20003800000 */
[----:B------:R-:W2:Y:S01]  /*f3f0*/  LDC.64 R8, c[0x0][0x838] ;  /* 0x00020e00ff087b82 */ /* 0x000ea20000000a00 */
[----:B------:R-:W-:Y:S07]  /*f400*/  BSSY.RECONVERGENT B0, `(.L_x_198) ;  /* 0x000009c000007945 */ /* 0x000fee0003800200 */
[----:B-1----:R-:W1:Y:S08]  /*f410*/  LDC.64 R4, c[0x0][0x830] ;  /* 0x00020c00ff047b82 */ /* 0x002e700000000a00 */
[----:B------:R-:W4:Y:S08]  /*f420*/  @P0 LDC.64 R32, c[0x0][0x828] ;  /* 0x00020a00ff200b82 */ /* 0x000f300000000a00 */
[----:B------:R-:W5:Y:S08]  /*f430*/  @P0 LDC.64 R30, c[0x0][0x390] ;  /* 0x0000e400ff1e0b82 */ /* 0x000f700000000a00 */
[----:B------:R-:W3:Y:S02]  /*f440*/  @P0 LDC.64 R6, c[0x0][0x840] ;  /* 0x00021000ff060b82 */ /* 0x000ee40000000a00 */
[C---:B---3--:R-:W-:Y:S04]  /*f450*/  @P0 IMAD.WIDE R6, R14.reuse, 0x8, R6 ;  /* 0x000000080e060825 */ /* 0x048fe800078e0206 */
[C---:B----4-:R-:W-:Y:S01]  /*f460*/  @P0 IMAD.WIDE R32, R14.reuse, 0x8, R32 ;  /* 0x000000080e200825 */ /* 0x050fe200078e0220 */
[----:B------:R-:W3:Y:S03]  /*f470*/  @P0 LDG.E.64 R22, desc[UR50][R6.64] ;  /* 0x0000003206160981 */ /* 0x000ee6000c1e1b00 */
[C---:B--2---:R-:W-:Y:S02]  /*f480*/  @P0 IMAD.WIDE R8, R14.reuse, 0x8, R8 ;  /* 0x000000080e080825 */ /* 0x044fe400078e0208 */
[----:B------:R-:W2:Y:S02]  /*f490*/  @P0 LDG.E.64 R32, desc[UR50][R32.64] ;  /* 0x0000003220200981 */ /* 0x000ea4000c1e1b00 */
[C---:B-1----:R-:W-:Y:S02]  /*f4a0*/  @P0 IMAD.WIDE R4, R14.reuse, 0x8, R4 ;  /* 0x000000080e040825 */ /* 0x042fe400078e0204 */
[----:B------:R-:W4:Y:S02]  /*f4b0*/  @P0 LDG.E.64 R8, desc[UR50][R8.64] ;  /* 0x0000003208080981 */ /* 0x000f24000c1e1b00 */
[----:B-----5:R-:W-:Y:S02]  /*f4c0*/  @P0 IMAD.WIDE R30, R14, 0xc, R30 ;  /* 0x0000000c0e1e0825 */ /* 0x020fe400078e021e */
[----:B------:R-:W5:Y:S04]  /*f4d0*/  @P0 LDG.E.64 R26, desc[UR50][R4.64] ;  /* 0x00000032041a0981 */ /* 0x000f68000c1e1b00 */
[----:B------:R-:W5:Y:S04]  /*f4e0*/  @P0 LDG.E R20, desc[UR50][R30.64+0x4] ;  /* 0x000004321e140981 */ /* 0x000f68000c1e1900 */
[----:B------:R-:W5:Y:S04]  /*f4f0*/  @P0 LDG.E R5, desc[UR50][R30.64] ;  /* 0x000000321e050981 */ /* 0x000f68000c1e1900 */
[----:B------:R-:W5:Y:S01]  /*f500*/  @P0 LDG.E R4, desc[UR50][R30.64+0x8] ;  /* 0x000008321e040981 */ /* 0x000f62000c1e1900 */
[----:B---3--:R-:W-:Y:S03]  /*f510*/  @P0 LOP3.LUT R23, R23, 0x1fffffff, RZ, 0xc0, !PT ;  /* 0x1fffffff17170812 */ /* 0x008fe600078ec0ff */
[----:B--2---:R-:W-:Y:S04]  /*f520*/  @P0 STS.64 [UR23], R32 ;  /* 0x00000020ff000988 */ /* 0x004fe80008000a17 */
[----:B----4-:R-:W-:Y:S04]  /*f530*/  @P0 STS.64 [UR22], R8 ;  /* 0x00000008ff000988 */ /* 0x010fe80008000a16 */
[----:B------:R-:W1:Y:S01]  /*f540*/  @P0 LDS R7, [UR23+0x1c] ;  /* 0x00001c17ff070984 */ /* 0x000e620008000800 */
[----:B-----5:R-:W-:Y:S03]  /*f550*/  @P0 LOP3.LUT R25, R27, 0x1fffffff, RZ, 0xc0, !PT ;  /* 0x1fffffff1b190812 */ /* 0x020fe600078ec0ff */
[----:B------:R-:W-:Y:S01]  /*f560*/  @P0 STS [UR23+0x30], RZ ;  /* 0x000030ffff000988 */ /* 0x000fe20008000817 */
[--C-:B------:R-:W-:Y:S02]  /*f570*/  @P0 SHF.R.U32.HI R6, RZ, 0x4, R25.reuse ;  /* 0x00000004ff060819 */ /* 0x100fe40000011619 */
[----:B------:R-:W-:Y:S02]  /*f580*/  @P0 SHF.R.U64 R25, R26, 0x4, R25 ;  /* 0x000000041a190819 */ /* 0x000fe40000001219 */
[--C-:B------:R-:W-:Y:S02]  /*f590*/  @P0 SHF.R.U32.HI R26, RZ, 0x4, R23.reuse ;  /* 0x00000004ff1a0819 */ /* 0x100fe40000011617 */
[----:B------:R-:W-:Y:S01]  /*f5a0*/  @P0 SHF.R.U64 R23, R22, 0x4, R23 ;  /* 0x0000000416170819 */ /* 0x000fe20000001217 */
[----:B------:R2:W-:Y:S01]  /*f5b0*/  @P0 STS [UR23+0xc], R25 ;  /* 0x00000c19ff000988 */ /* 0x0005e20008000817 */
[----:B------:R-:W-:Y:S02]  /*f5c0*/  @P0 VIADD R5, R5, 0xffffffff ;  /* 0xffffffff05050836 */ /* 0x000fe40000000000 */
[----:B------:R-:W-:Y:S01]  /*f5d0*/  @P0 VIADD R4, R4, 0xffffffff ;  /* 0xffffffff04040836 */ /* 0x000fe20000000000 */
[----:B--2---:R-:W2:Y:S01]  /*f5e0*/  S2R R25, SR_LANEID ;  /* 0x0000000000197919 */ /* 0x004ea20000000000 */
[----:B-1----:R-:W-:Y:S01]  /*f5f0*/  @P0 LOP3.LUT R28, R7, 0xf, R6, 0xb8, !PT ;  /* 0x0000000f071c0812 */ /* 0x002fe200078eb806 */
[----:B------:R-:W-:Y:S04]  /*f600*/  IMAD.U32 R7, RZ, RZ, UR23 ;  /* 0x00000017ff077e24 */ /* 0x000fe8000f8e00ff */
[----:B------:R-:W-:Y:S01]  /*f610*/  @P0 STS [UR23+0x1c], R28 ;  /* 0x00001c1cff000988 */ /* 0x000fe20008000817 */
[----:B------:R-:W-:Y:S03]  /*f620*/  @P0 SHF.R.U64 R8, R7, 0x4, RZ ;  /* 0x0000000407080819 */ /* 0x000fe600000012ff */
[----:B------:R-:W1:Y:S04]  /*f630*/  @P0 LDS R6, [UR23+0x1c] ;  /* 0x00001c17ff060984 */ /* 0x000e680008000800 */
[----:B------:R-:W-:Y:S04]  /*f640*/  @P0 STS [UR23+0x10], R8 ;  /* 0x00001008ff000988 */ /* 0x000fe80008000817 */
[----:B------:R-:W-:Y:S01]  /*f650*/  @P0 STS [UR23+0x14], R8 ;  /* 0x00001408ff000988 */ /* 0x000fe20008000817 */
[----:B-1----:R-:W-:Y:S05]  /*f660*/  @P0 LOP3.LUT R27, R6, 0xf0, RZ, 0xb8, !PT ;  /* 0x000000f0061b0812 */ /* 0x002fea00078eb8ff */
[----:B------:R-:W-:Y:S04]  /*f670*/  @P0 STS [UR23+0x1c], R27 ;  /* 0x00001c1bff000988 */ /* 0x000fe80008000817 */
[----:B------:R-:W1:Y:S02]  /*f680*/  @P0 LDS R6, [UR23+0x1c] ;  /* 0x00001c17ff060984 */ /* 0x000e640008000800 */
[----:B-1----:R-:W-:Y:S02]  /*f690*/  @P0 LOP3.LUT R9, R6, 0xf00, RZ, 0xb8, !PT ;  /* 0x00000f0006090812 */ /* 0x002fe400078eb8ff */
[----:B------:R-:W-:Y:S03]  /*f6a0*/  CS2R R6, SRZ ;  /* 0x0000000000067805 */ /* 0x000fe6000001ff00 */
[----:B------:R-:W-:Y:S04]  /*f6b0*/  @P0 STS.64 [UR23+0x18], R8 ;  /* 0x00001808ff000988 */ /* 0x000fe80008000a17 */
[----:B------:R-:W1:Y:S04]  /*f6c0*/  @P0 LDS R24, [UR23+0x1c] ;  /* 0x00001c17ff180984 */ /* 0x000e680008000800 */
[----:B------:R3:W-:Y:S02]  /*f6d0*/  @P0 STS.128 [UR23+0x20], R4 ;  /* 0x00002004ff000988 */ /* 0x0007e40008000c17 */
[----:B---3--:R-:W-:Y:S05]  /*f6e0*/  IMAD.U32 R6, RZ, RZ, UR22 ;  /* 0x00000016ff067e24 */ /* 0x008fea000f8e00ff */
[----:B------:R-:W-:Y:S01]  /*f6f0*/  @P0 SHF.R.U64 R8, R6, 0x4, RZ ;  /* 0x0000000406080819 */ /* 0x000fe200000012ff */
[----:B------:R-:W-:Y:S01]  /*f700*/  IMAD.MOV.U32 R6, RZ, RZ, RZ ;  /* 0x000000ffff067224 */ /* 0x000fe200078e00ff */
[----:B-1----:R-:W-:Y:S05]  /*f710*/  @P0 LOP3.LUT R24, R24, 0xf000, RZ, 0xb8, !PT ;  /* 0x0000f00018180812 */ /* 0x002fea00078eb8ff */
[----:B------:R1:W-:Y:S04]  /*f720*/  @P0 STS [UR23+0x1c], R24 ;  /* 0x00001c18ff000988 */ /* 0x0003e80008000817 */
[----:B------:R-:W3:Y:S04]  /*f730*/  @P0 LDS R9, [UR22+0x1c] ;  /* 0x00001c16ff090984 */ /* 0x000ee80008000800 */
[----:B------:R-:W-:Y:S04]  /*f740*/  @P0 STS [UR22+0x10], R8 ;  /* 0x00001008ff000988 */ /* 0x000fe80008000816 */
[----:B------:R-:W-:Y:S04]  /*f750*/  @P0 STS [UR22+0x14], R8 ;  /* 0x00001408ff000988 */ /* 0x000fe80008000816 */
[----:B------:R-:W-:Y:S04]  /*f760*/  @P0 STS [UR22+0xc], R23 ;  /* 0x00000c17ff000988 */ /* 0x000fe80008000816 */
[----:B------:R-:W-:Y:S01]  /*f770*/  @P0 STS [UR22+0x30], RZ ;  /* 0x000030ffff000988 */ /* 0x000fe20008000816 */
[----:B-1----:R-:W-:Y:S02]  /*f780*/  PRMT R24, R10, 0x7732, RZ ;  /* 0x000077320a187816 */ /* 0x002fe400000000ff */
[----:B---3--:R-:W-:Y:S05]  /*f790*/  @P0 LOP3.LUT R27, R9, 0xf, R26, 0xb8, !PT ;  /* 0x0000000f091b0812 */ /* 0x008fea00078eb81a */
[----:B------:R1:W-:Y:S04]  /*f7a0*/  @P0 STS [UR22+0x1c], R27 ;  /* 0x00001c1bff000988 */ /* 0x0003e80008000816 */
[----:B------:R-:W3:Y:S01]  /*f7b0*/  @P0 LDS R26, [UR22+0x1c] ;  /* 0x00001c16ff1a0984 */ /* 0x000ee20008000800 */
[----:B-1----:R-:W-:Y:S01]  /*f7c0*/  IMAD R27, R24, 0xf0f1, RZ ;  /* 0x0000f0f1181b7824 */ /* 0x002fe200078e02ff */
[----:B------:R-:W-:Y:S04]  /*f7d0*/  SHF.R.U32.HI R24, RZ, 0x1, R24 ;  /* 0x00000001ff187819 */ /* 0x000fe80000011618 */
[----:B------:R-:W-:Y:S04]  /*f7e0*/  SHF.R.U32.HI R27, RZ, 0x14, R27 ;  /* 0x00000014ff1b7819 */ /* 0x000fe8000001161b */
[----:B------:R-:W-:Y:S05]  /*f7f0*/  PRMT R27, R27, 0x9910, RZ ;  /* 0x000099101b1b7816 */ /* 0x000fea00000000ff */
[----:B------:R-:W-:Y:S04]  /*f800*/  IMAD R27, R27, 0x11, RZ ;  /* 0x000000111b1b7824 */ /* 0x000fe800078e02ff */
[----:B------:R-:W-:Y:S01]  /*f810*/  IMAD.MOV R27, RZ, RZ, -R27 ;  /* 0x000000ffff1b7224 */ /* 0x000fe200078e0a1b */
[----:B---3--:R-:W-:Y:S04]  /*f820*/  @P0 LOP3.LUT R28, R26, 0xf0, RZ, 0xb8, !PT ;  /* 0x000000f01a1c0812 */ /* 0x008fe800078eb8ff */
[----:B------:R-:W-:Y:S01]  /*f830*/  PRMT R22, R27, 0x7710, RZ ;  /* 0x000077101b167816 */ /* 0x000fe200000000ff */
[----:B------:R-:W-:Y:S04]  /*f840*/  @P0 STS [UR22+0x1c], R28 ;  /* 0x00001c1cff000988 */ /* 0x000fe80008000816 */
[----:B------:R-:W-:Y:S01]  /*f850*/  IMAD.IADD R22, R21, 0x1, R22 ;  /* 0x0000000115167824 */ /* 0x000fe200078e0216 */
[----:B------:R-:W1:Y:S04]  /*f860*/  @P0 LDS R5, [UR22+0x1c] ;  /* 0x00001c16ff050984 */ /* 0x000e680008000800 */
[----:B------:R-:W-:Y:S11]  /*f870*/  R2UR UR6, R22 ;  /* 0x00000000160672ca */ /* 0x000ff600000e0000 */
[----:B------:R-:W-:Y:S02]  /*f880*/  @!UPT UIADD3 URZ, UPT, UPT, URZ, URZ, URZ ;  /* 0x000000fffffff290 */ /* 0x000fe4000fffe0ff */
[----:B------:R-:W-:Y:S04]  /*f890*/  ULOP3.LUT UR6, UR6, 0xffff, URZ, 0xc0, !UPT ;  /* 0x0000ffff06067892 */ /* 0x000fe8000f8ec0ff */
[----:B------:R-:W-:Y:S02]  /*f8a0*/  UIADD3 UR25, UP1, UPT, UR28, UR6, URZ ;  /* 0x000000061c197290 */ /* 0x000fe4000ff3e0ff */
[----:B------:R-:W-:Y:S02]  /*f8b0*/  UIADD3 UR6, UP0, UPT, UR18, UR6, URZ ;  /* 0x0000000612067290 */ /* 0x000fe4000ff1e0ff */
[----:B------:R-:W-:Y:S02]  /*f8c0*/  UIADD3.X UR31, UPT, UPT, URZ, URZ, URZ, UP1, !UPT ;  /* 0x000000ffff1f7290 */ /* 0x000fe40008ffe4ff */
[----:B------:R-:W-:Y:S02]  /*f8d0*/  ULEA UR32, UP1, UR25, UR16, 0x7 ;  /* 0x0000001019207291 */ /* 0x000fe4000f8238ff */
[----:B------:R-:W-:Y:S02]  /*f8e0*/  UIADD3.X UR29, UPT, UPT, URZ, URZ, URZ, UP0, !UPT ;  /* 0x000000ffff1d7290 */ /* 0x000fe400087fe4ff */
[----:B------:R-:W-:Y:S02]  /*f8f0*/  ULEA UR30, UP0, UR6, UR16, 0x7 ;  /* 0x00000010061e7291 */ /* 0x000fe4000f8038ff */
[----:B------:R-:W-:Y:S02]  /*f900*/  ULEA.HI.X UR31, UR25, UR17, UR31, 0x7, UP1 ;  /* 0x00000011191f7291 */ /* 0x000fe400088f3c1f */
[----:B------:R-:W-:Y:S01]  /*f910*/  ULEA.HI.X UR29, UR6, UR17, UR29, 0x7, UP0 ;  /* 0x00000011061d7291 */ /* 0x000fe200080f3c1d */
[----:B-1----:R-:W-:Y:S01]  /*f920*/  @P0 LOP3.LUT R9, R5, 0xf00, RZ, 0xb8, !PT ;  /* 0x00000f0005090812 */ /* 0x002fe200078eb8ff */
[----:B------:R-:W-:Y:S02]  /*f930*/  @P0 VIADD R5, R20, 0xffffffff ;  /* 0xffffffff14050836 */ /* 0x000fe40000000000 */
[----:B--2---:R-:W-:Y:S02]  /*f940*/  IMAD.SHL.U32 R20, R25, 0x4, RZ ;  /* 0x0000000419147824 */ /* 0x004fe400078e00ff */
[----:B------:R-:W-:Y:S03]  /*f950*/  @P0 STS.64 [UR22+0x18], R8 ;  /* 0x00001808ff000988 */ /* 0x000fe60008000a16 */
[----:B------:R-:W-:Y:S01]  /*f960*/  IADD3 R22, P1, PT, R20, UR32, RZ ;  /* 0x0000002014167c10 */ /* 0x000fe2000ff3e0ff */
[----:B------:R-:W1:Y:S04]  /*f970*/  @P0 LDS R26, [UR22+0x1c] ;  /* 0x00001c16ff1a0984 */ /* 0x000e680008000800 */
[----:B------:R2:W-:Y:S01]  /*f980*/  @P0 STS.128 [UR22+0x20], R4 ;  /* 0x00002004ff000988 */ /* 0x0005e20008000c16 */
[----:B------:R-:W-:Y:S01]  /*f990*/  IMAD.X R23, RZ, RZ, UR31, P1 ;  /* 0x0000001fff177e24 */ /* 0x000fe200088e06ff */
[----:B--2---:R-:W-:Y:S05]  /*f9a0*/  LOP3.LUT R4, R24, 0xffff, RZ, 0xc0, !PT ;  /* 0x0000ffff18047812 */ /* 0x004fea00078ec0ff */
[----:B------:R-:W-:Y:S01]  /*f9b0*/  IMAD R4, R4, 0x4925, RZ ;  /* 0x0000492504047824 */ /* 0x000fe200078e02ff */
[----:B-1----:R-:W-:Y:S04]  /*f9c0*/  @P0 LOP3.LUT R26, R26, 0xf000, RZ, 0xb8, !PT ;  /* 0x0000f0001a1a0812 */ /* 0x002fe800078eb8ff */
[----:B------:R-:W-:Y:S01]  /*f9d0*/  SHF.R.U32.HI R4, RZ, 0x11, R4 ;  /* 0x00000011ff047819 */ /* 0x000fe20000011604 */
[----:B------:R-:W-:Y:S01]  /*f9e0*/  @P0 STS [UR22+0x1c], R26 ;  /* 0x00001c1aff000988 */ /* 0x000fe20008000816 */
[----:B------:R-:W-:Y:S03]  /*f9f0*/  NOP ;  /* 0x0000000000007918 */ /* 0x000fe60000000000 */
[----:B------:R-:W1:Y:S01]  /*fa00*/  LDS R6, [R20+UR23] ;  /* 0x0000001714067984 */ /* 0x000e620008000800 */
[----:B------:R-:W-:Y:S02]  /*fa10*/  IADD3 R8, P0, PT, R20, UR30, RZ ;  /* 0x0000001e14087c10 */ /* 0x000fe4000ff1e0ff */
[----:B------:R-:W-:Y:S01]  /*fa20*/  PRMT R4, R4, 0x9910, RZ ;  /* 0x0000991004047816 */ /* 0x000fe200000000ff */
[----:B------:R-:W2:Y:S02]  /*fa30*/  LDS R5, [R20+UR23+0x80] ;  /* 0x0000801714057984 */ /* 0x000ea40008000800 */
[----:B------:R-:W-:Y:S02]  /*fa40*/  IMAD.X R9, RZ, RZ, UR29, P0 ;  /* 0x0000001dff097e24 */ /* 0x000fe400080e06ff */
[----:B------:R-:W-:Y:S04]  /*fa50*/  IMAD R4, R4, 0xe, RZ ;  /* 0x0000000e04047824 */ /* 0x000fe800078e02ff */
[----:B------:R-:W-:Y:S05]  /*fa60*/  IMAD.MOV R4, RZ, RZ, -R4 ;  /* 0x000000ffff047224 */ /* 0x000fea00078e0a04 */
[----:B------:R-:W-:Y:S05]  /*fa70*/  PRMT R4, R4, 0x7710, RZ ;  /* 0x0000771004047816 */ /* 0x000fea00000000ff */
[----:B------:R-:W-:Y:S05]  /*fa80*/  IMAD.IADD R4, R21, 0x1, R4 ;  /* 0x0000000115047824 */ /* 0x000fea00078e0204 */
[----:B------:R-:W-:Y:S01]  /*fa90*/  R2UR UR25, R4 ;  /* 0x00000000041972ca */ /* 0x000fe200000e0000 */
[----:B-1----:R1:W3:Y:S04]  /*faa0*/  ATOMG.E.EXCH.STRONG.GPU PT, RZ, [R22], R6 ;  /* 0x0000000616ff73a8 */ /* 0x0022e800041ee100 */
[----:B--2---:R1:W3:Y:S02]  /*fab0*/  ATOMG.E.EXCH.STRONG.GPU PT, RZ, [R8], R5 ;  /* 0x0000000508ff73a8 */ /* 0x0042e400041ee100 */
[----:B---3--:R-:W-:Y:S11]  /*fac0*/  ELECT P0, URZ, PT ;  /* 0x0000000000ff782f */ /* 0x008ff60003800000 */
[----:B------:R-:W-:Y:S02]  /*fad0*/  @!UPT UIADD3 URZ, UPT, UPT, URZ, URZ, URZ ;  /* 0x000000fffffff290 */ /* 0x000fe4000fffe0ff */
[----:B------:R-:W-:Y:S05]  /*fae0*/  @!P0 BRA `(.L_x_199) ;  /* 0x0000000000b48947 */ /* 0x000fea0003800000 */
[----:B------:R-:W-:Y:S01]  /*faf0*/  STS [UR21+0x30], RZ ;  /* 0x000030ffff007988 */ /* 0x000fe20008000815 */
[----:B------:R-:W-:Y:S01]  /*fb00*/  ISETP.NE.U32.AND P0, PT, R2, RZ, PT ;  /* 0x000000ff0200720c */ /* 0x000fe20003f05070 */
[----:B-1----:R-:W-:Y:S01]  /*fb10*/  IMAD.WIDE R8, R14, 0xc, R18 ;  /* 0x0000000c0e087825 */ /* 0x002fe200078e0212 */
[----:B------:R-:W-:Y:S02]  /*fb20*/  ISETP.NE.U32.AND P1, PT, R12, RZ, PT ;  /* 0x000000ff0c00720c */ /* 0x000fe40003f25070 */
[----:B------:R-:W-:Y:S02]  /*fb30*/  ISETP.NE.AND.EX P0, PT, R3, RZ, PT, P0 ;  /* 0x000000ff0300720c */ /* 0x000fe40003f05300 */
[----:B------:R-:W2:Y:S01]  /*fb40*/  LDG.E R28, desc[UR50][R8.64] ;  /* 0x00000032081c7981 */ /* 0x000ea2000c1e1900 */
[----:B------:R-:W-:Y:S10]  /*fb50*/  ISETP.NE.AND.EX P1, PT, R13, RZ, PT, P1 ;  /* 0x000000ff0d00720c */ /* 0x000ff40003f25310 */
[----:B------:R-:W1:Y:S08]  /*fb60*/  @P0 LDC.64 R4, c[0x0][0xb10] ;  /* 0x0002c400ff040b82 */ /* 0x000e700000000a00 */
[----:B------:R-:W3:Y:S01]  /*fb70*/  @P1 LDC.64 R6, c[0x0][0xb08] ;  /* 0x0002c200ff061b82 */ /* 0x000ee20000000a00 */
[----:B--2---:R-:W-:Y:S01]  /*fb80*/  SHF.R.S32.HI R29, RZ, 0x1f, R28 ;  /* 0x0000001fff1d7819 */ /* 0x004fe2000001141c */
[C---:B-1----:R-:W-:Y:S04]  /*fb90*/  @P0 IMAD.WIDE R4, R14.reuse, 0x8, R4 ;  /* 0x000000080e040825 */ /* 0x042fe800078e0204 */
[----:B---3--:R-:W-:Y:S01]  /*fba0*/  @P1 IMAD.WIDE R6, R14, 0x8, R6 ;  /* 0x000000080e061825 */ /* 0x008fe200078e0206 */
[----:B------:R-:W2:Y:S04]  /*fbb0*/  @P0 LDG.E.64 R24, desc[UR50][R4.64] ;  /* 0x0000003204180981 */ /* 0x000ea8000c1e1b00 */
[----:B------:R1:W3:Y:S04]  /*fbc0*/  @P1 LDG.E.64 R26, desc[UR50][R6.64] ;  /* 0x00000032061a1981 */ /* 0x0002e8000c1e1b00 */
[----:B------:R4:W5:Y:S04]  /*fbd0*/  LDG.E R5, desc[UR50][R8.64+0x4] ;  /* 0x0000043208057981 */ /* 0x000968000c1e1900 */
[----:B-1----:R-:W1:Y:S01]  /*fbe0*/  LDS R7, [UR21+0x1c] ;  /* 0x00001c15ff077984 */ /* 0x002e620008000800 */
[----:B------:R-:W-:Y:S05]  /*fbf0*/  IMAD.U32 R6, RZ, RZ, UR21 ;  /* 0x00000015ff067e24 */ /* 0x000fea000f8e00ff */
[----:B----4-:R-:W-:Y:S05]  /*fc00*/  SHF.R.U64 R8, R6, 0x4, RZ ;  /* 0x0000000406087819 */ /* 0x010fea00000012ff */
[----:B------:R-:W-:Y:S04]  /*fc10*/  STS [UR21+0x10], R8 ;  /* 0x00001008ff007988 */ /* 0x000fe80008000815 */
[----:B------:R-:W-:Y:S01]  /*fc20*/  STS [UR21+0x14], R8 ;  /* 0x00001408ff007988 */ /* 0x000fe20008000815 */
[----:B------:R-:W-:Y:S02]  /*fc30*/  @!P0 IMAD.MOV.U32 R24, RZ, RZ, R28 ;  /* 0x000000ffff188224 */ /* 0x000fe400078e001c */
[----:B------:R-:W-:Y:S01]  /*fc40*/  @!P0 IMAD.MOV.U32 R25, RZ, RZ, R29 ;  /* 0x000000ffff198224 */ /* 0x000fe200078e001d */
[----:B---3--:R-:W-:Y:S04]  /*fc50*/  @P1 STS.64 [UR21], R26 ;  /* 0x0000001aff001988 */ /* 0x008fe80008000a15 */
[C---:B--2---:R-:W-:Y:S01]  /*fc60*/  SHF.L.U64.HI R21, R24.reuse, 0x1, R25 ;  /* 0x0000000118157819 */ /* 0x044fe20000010219 */
[----:B------:R-:W-:Y:S03]  /*fc70*/  IMAD.SHL.U32 R24, R24, 0x2, RZ ;  /* 0x0000000218187824 */ /* 0x000fe600078e00ff */
[----:B------:R-:W-:Y:S02]  /*fc80*/  LOP3.LUT R21, R21, 0x1fffffff, RZ, 0xc0, !PT ;  /* 0x1fffffff15157812 */ /* 0x000fe400078ec0ff */
[----:B------:R-:W-:Y:S02]  /*fc90*/  LOP3.LUT R24, R24, 0xfffffffe, RZ, 0xc0, !PT ;  /* 0xfffffffe18187812 */ /* 0x000fe400078ec0ff */
[--C-:B------:R-:W-:Y:S02]  /*fca0*/  SHF.R.U32.HI R4, RZ, 0x4, R21.reuse ;  /* 0x00000004ff047819 */ /* 0x100fe40000011615 */
[----:B------:R-:W-:Y:S02]  /*fcb0*/  SHF.R.U64 R21, R24, 0x4, R21 ;  /* 0x0000000418157819 */ /* 0x000fe40000001215 */
[----:B-1----:R-:W-:Y:S02]  /*fcc0*/  LOP3.LUT R30, R7, 0xf, R4, 0xb8, !PT ;  /* 0x0000000f071e7812 */ /* 0x002fe400078eb804 */
[----:B------:R-:W-:Y:S01]  /*fcd0*/  CS2R R6, SRZ ;  /* 0x0000000000067805 */ /* 0x000fe2000001ff00 */
[----:B------:R-:W-:Y:S01]  /*fce0*/  STS [UR21+0xc], R21 ;  /* 0x00000c15ff007988 */ /* 0x000fe20008000815 */
[----:B-----5:R-:W-:Y:S03]  /*fcf0*/  VIADD R5, R5, 0xffffffff ;  /* 0xffffffff05057836 */ /* 0x020fe60000000000 */
[----:B------:R-:W-:Y:S04]  /*fd00*/  STS [UR21+0x1c], R30 ;  /* 0x00001c1eff007988 */ /* 0x000fe80008000815 */
[----:B------:R-:W1:Y:S02]  /*fd10*/  LDS R4, [UR21+0x1c] ;  /* 0x00001c15ff047984 */ /* 0x000e640008000800 */
[----:B-1----:R-:W-:Y:S05]  /*fd20*/  LOP3.LUT R23, R4, 0xf0, RZ, 0xb8, !PT ;  /* 0x000000f004177812 */ /* 0x002fea00078eb8ff */
        /* <DEDUP_REMOVED lines=9> */
.L_x_199:
[----:B------:R-:W-:Y:S05]  /*fdc0*/  BSYNC.RECONVERGENT B0 ;  /* 0x0000000000007941 */ /* 0x000fea0003800200 */
.L_x_198:
[----:B------:R-:W-:Y:S01]  /*fdd0*/  ULOP3.LUT UR25, UR25, 0xffff, URZ, 0xc0, !UPT ;  /* 0x0000ffff19197892 */ /* 0x000fe2000f8ec0ff */
[----:B------:R-:W-:Y:S03]  /*fde0*/  NOP ;  /* 0x0000000000007918 */ /* 0x000fe60000000000 */
[----:B------:R-:W-:Y:S01]  /*fdf0*/  UIADD3 UR6, UP0, UPT, UR9, UR25, URZ ;  /* 0x0000001909067290 */ /* 0x000fe2000ff1e0ff */
[----:B--2---:R-:W2:Y:S01]  /*fe00*/  LDS R4, [R20+UR21] ;  /* 0x0000001514047984 */ /* 0x004ea20008000800 */
[----:B------:R-:W-:Y:S02]  /*fe10*/  BSSY.RECONVERGENT B0, `(.L_x_200) ;  /* 0x0000039000007945 */ /* 0x000fe40003800200 */
[----:B------:R-:W-:Y:S02]  /*fe20*/  UIADD3.X UR27, UPT, UPT, URZ, URZ, URZ, UP0, !UPT ;  /* 0x000000ffff1b7290 */ /* 0x000fe400087fe4ff */
[----:B------:R-:W-:Y:S04]  /*fe30*/  ULEA UR26, UP0, UR6, UR14, 0x7 ;  /* 0x0000000e061a7291 */ /* 0x000fe8000f8038ff */
[----:B------:R-:W-:Y:S02]  /*fe40*/  ULEA.HI.X UR27, UR6, UR15, UR27, 0x7, UP0 ;  /* 0x0000000f061b7291 */ /* 0x000fe400080f3c1b */
[----:B------:R-:W-:Y:S01]  /*fe50*/  UIADD3 UR25, UP0, UPT, UR19, UR25, URZ ;  /* 0x0000001913197290 */ /* 0x000fe2000ff1e0ff */
[----:B-1----:R-:W-:Y:S03]  /*fe60*/  IADD3 R6, P0, PT, R20, UR26, RZ ;  /* 0x0000001a14067c10 */ /* 0x002fe6000ff1e0ff */
[----:B------:R-:W-:Y:S02]  /*fe70*/  UIADD3.X UR6, UPT, UPT, URZ, URZ, URZ, UP0, !UPT ;  /* 0x000000ffff067290 */ /* 0x000fe400087fe4ff */
[----:B------:R-:W-:Y:S05]  /*fe80*/  IMAD.X R7, RZ, RZ, UR27, P0 ;  /* 0x0000001bff077e24 */ /* 0x000fea00080e06ff */
[----:B--2---:R1:W2:Y:S02]  /*fe90*/  ATOMG.E.EXCH.STRONG.GPU PT, RZ, [R6], R4 ;  /* 0x0000000406ff73a8 */ /* 0x0042a400041ee100 */
[----:B--2---:R-:W-:Y:S11]  /*fea0*/  ELECT P0, URZ, PT ;  /* 0x0000000000ff782f */ /* 0x004ff60003800000 */
[----:B------:R-:W-:Y:S02]  /*feb0*/  @!UPT UIADD3 URZ, UPT, UPT, URZ, URZ, URZ ;  /* 0x000000fffffff290 */ /* 0x000fe4000fffe0ff */
[----:B------:R-:W-:Y:S05]  /*fec0*/  @!P0 BRA `(.L_x_201) ;  /* 0x0000000000b48947 */ /* 0x000fea0003800000 */
[----:B------:R-:W-:Y:S01]  /*fed0*/  STS [UR20+0x30], RZ ;  /* 0x000030ffff007988 */ /* 0x000fe20008000814 */
[----:B------:R-:W-:Y:S01]  /*fee0*/  ISETP.NE.U32.AND P0, PT, RZ, UR12, PT ;  /* 0x0000000cff007c0c */ /* 0x000fe2000bf05070 */
[C---:B------:R-:W-:Y:S03]  /*fef0*/  IMAD.WIDE R8, R14.reuse, 0xc, R18 ;  /* 0x0000000c0e087825 */ /* 0x040fe600078e0212 */
[----:B------:R-:W-:Y:S02]  /*ff00*/  ISETP.NE.AND.EX P1, PT, RZ, UR13, PT, P0 ;  /* 0x0000000dff007c0c */ /* 0x000fe4000bf25300 */
[----:B------:R-:W2:Y:S01]  /*ff10*/  LDG.E R28, desc[UR50][R8.64] ;  /* 0x00000032081c7981 */ /* 0x000ea2000c1e1900 */
[C---:B-1----:R-:W-:Y:S03]  /*ff20*/  LEA R6, P0, R14.reuse, RZ, 0x3 ;  /* 0x000000ff0e067211 */ /* 0x042fe600078018ff */
[----:B------:R1:W3:Y:S01]  /*ff30*/  LDG.E R5, desc[UR50][R8.64+0x4] ;  /* 0x0000043208057981 */ /* 0x0002e2000c1e1900 */
[----:B------:R-:W-:Y:S06]  /*ff40*/  LEA.HI.X.SX32 R7, R14, RZ, 0x3, P0 ;  /* 0x000000ff0e077211 */ /* 0x000fec00000f1eff */
[C---:B------:R-:W-:Y:S04]  /*ff50*/  @P1 IADD3 R22, P0, PT, R6.reuse, UR12, RZ ;  /* 0x0000000c06161c10 */ /* 0x040fe8000ff1e0ff */
[C---:B------:R-:W-:Y:S02]  /*ff60*/  @P1 IADD3.X R23, PT, PT, R7.reuse, UR13, RZ, P0, !PT ;  /* 0x0000000d07171c10 */ /* 0x040fe400087fe4ff */
[----:B------:R-:W-:Y:S01]  /*ff70*/  IADD3 R26, P0, PT, R6, UR10, RZ ;  /* 0x0000000a061a7c10 */ /* 0x000fe2000ff1e0ff */
[----:B------:R-:W-:Y:S02]  /*ff80*/  IMAD.U32 R6, RZ, RZ, UR20 ;  /* 0x00000014ff067e24 */ /* 0x000fe4000f8e00ff */
[----:B------:R-:W4:Y:S01]  /*ff90*/  @P1 LDG.E.64 R24, desc[UR50][R22.64] ;  /* 0x0000003216181981 */ /* 0x000f22000c1e1b00 */
[----:B------:R-:W-:Y:S03]  /*ffa0*/  IADD3.X R27, PT, PT, R7, UR11, RZ, P0, !PT ;  /* 0x0000000b071b7c10 */ /* 0x000fe600087fe4ff */
[----:B------:R-:W5:Y:S04]  /*ffb0*/  LDS R7, [UR20+0x1c] ;  /* 0x00001c14ff077984 */ /* 0x000f680008000800 */
[----:B------:R-:W5:Y:S01]  /*ffc0*/  LDG.E.64 R26, desc[UR50][R26.64] ;  /* 0x000000321a1a7981 */ /* 0x000f62000c1e1b00 */
[----:B-1----:R-:W-:Y:S05]  /*ffd0*/  SHF.R.U64 R8, R6, 0x4, RZ ;  /* 0x0000000406087819 */ /* 0x002fea00000012ff */
[----:B------:R-:W-:Y:S04]  /*ffe0*/  STS [UR20+0x10], R8 ;  /* 0x00001008ff007988 */ /* 0x000fe80008000814 */
[----:B------:R-:W-:Y:S04]  /*fff0*/  STS [UR20+0x14], R8 ;  /* 0x00001408ff007988 */ /* 0x000fe80008000814 */
[----:B-----5:R-:W-:Y:S01]  /*10000*/  STS.64 [UR20], R26 ;  /* 0x0000001aff007988 */ /* 0x020fe20008000a14 */
[--C-:B--2---:R-:W-:Y:S01]  /*10010*/  SHF.R.S32.HI R29, RZ, 0x1f, R28.reuse ;  /* 0x0000001fff1d7819 */ /* 0x104fe2000001141c */
[----:B------:R-:W-:Y:S02]  /*10020*/  @!P1 IMAD.MOV.U32 R24, RZ, RZ, R28 ;  /* 0x000000ffff189224 */ /* 0x000fe400078e001c */
[----:B---3--:R-:W-:Y:S02]  /*10030*/  VIADD R5, R5, 0xffffffff ;  /* 0xffffffff05057836 */ /* 0x008fe40000000000 */
[----:B------:R-:W-:Y:S05]  /*10040*/  @!P1 IMAD.MOV.U32 R25, RZ, RZ, R29 ;  /* 0x000000ffff199224 */ /* 0x000fea00078e001d */
[C---:B----4-:R-:W-:Y:S01]  /*10050*/  SHF.L.U64.HI R21, R24.reuse, 0x1, R25 ;  /* 0x0000000118157819 */ /* 0x050fe20000010219 */
[----:B------:R-:W-:Y:S03]  /*10060*/  IMAD.SHL.U32 R24, R24, 0x2, RZ ;  /* 0x0000000218187824 */ /* 0x000fe600078e00ff */
[----:B------:R-:W-:Y:S02]  /*10070*/  LOP3.LUT R21, R21, 0x1fffffff, RZ, 0xc0, !PT ;  /* 0x1fffffff15157812 */ /* 0x000fe400078ec0ff */
[----:B------:R-:W-:Y:S02]  /*10080*/  LOP3.LUT R24, R24, 0xfffffffe, RZ, 0xc0, !PT ;  /* 0xfffffffe18187812 */ /* 0x000fe400078ec0ff */
[--C-:B------:R-:W-:Y:S02]  /*10090*/  SHF.R.U32.HI R4, RZ, 0x4, R21.reuse ;  /* 0x00000004ff047819 */ /* 0x100fe40000011615 */
[----:B------:R-:W-:Y:S02]  /*100a0*/  SHF.R.U64 R21, R24, 0x4, R21 ;  /* 0x0000000418157819 */ /* 0x000fe40000001215 */
[----:B------:R-:W-:Y:S02]  /*100b0*/  LOP3.LUT R30, R7, 0xf, R4, 0xb8, !PT ;  /* 0x0000000f071e7812 */ /* 0x000fe400078eb804 */
[----:B------:R-:W-:Y:S01]  /*100c0*/  CS2R R6, SRZ ;  /* 0x0000000000067805 */ /* 0x000fe2000001ff00 */
[----:B------:R-:W-:Y:S04]  /*100d0*/  STS [UR20+0xc], R21 ;  /* 0x00000c15ff007988 */ /* 0x000fe80008000814 */
        /* <DEDUP_REMOVED lines=12> */
.L_x_201:
[----:B------:R-:W-:Y:S05]  /*101a0*/  BSYNC.RECONVERGENT B0 ;  /* 0x0000000000007941 */ /* 0x000fea0003800200 */
.L_x_200:
[----:B------:R-:W-:Y:S01]  /*101b0*/  NOP ;  /* 0x0000000000007918 */ /* 0x000fe20000000000 */
[----:B-12---:R-:W1:Y:S01]  /*101c0*/  LDS R4, [R20+UR20] ;  /* 0x0000001414047984 */ /* 0x006e620008000800 */
[----:B------:R-:W-:Y:S01]  /*101d0*/  ULEA UR34, UP0, UR25, UR14, 0x7 ;  /* 0x0000000e19227291 */ /* 0x000fe2000f8038ff */
[----:B------:R-:W-:Y:S01]  /*101e0*/  UMOV UR33, UR31 ;  /* 0x0000001f00217c82 */ /* 0x000fe20008000000 */
[----:B------:R-:W-:Y:S02]  /*101f0*/  UMOV UR31, UR29 ;  /* 0x0000001d001f7c82 */ /* 0x000fe40008000000 */
[----:B------:R-:W-:Y:S02]  /*10200*/  ULEA.HI.X UR35, UR25, UR15, UR6, 0x7, UP0 ;  /* 0x0000000f19237291 */ /* 0x000fe400080f3c06 */
[----:B------:R-:W-:Y:S04]  /*10210*/  IADD3 R6, P0, PT, R20, UR34, RZ ;  /* 0x0000002214067c10 */ /* 0x000fe8000ff1e0ff */
[----:B------:R-:W-:Y:S05]  /*10220*/  IADD3.X R7, PT, PT, RZ, UR35, RZ, P0, !PT ;  /* 0x00000023ff077c10 */ /* 0x000fea00087fe4ff */
[----:B-1----:R2:W5:Y:S01]  /*10230*/  ATOMG.E.EXCH.STRONG.GPU PT, RZ, [R6], R4 ;  /* 0x0000000406ff73a8 */ /* 0x00256200041ee100 */
[----:B------:R-:W-:Y:S04]  /*10240*/  DEPBAR {5,4,3,2,1,0} ;  /* 0x0000003f0000791a */ /* 0x000fe80000000000 */
[----:B------:R-:W1:Y:S02]  /*10250*/  CCTL.E.C.LDCU.IV.DEEP [UR32] ;  /* 0x0000000020007540 */ /* 0x000e640009c08000 */
[----:B-1----:R2:W-:Y:S01]  /*10260*/  UTMACCTL.IV [UR32] ;  /* 0x00000000200079b9 */ /* 0x0025e20008000000 */
        /* <DEDUP_REMOVED lines=9> */
[----:B------:R-:W-:Y:S01]  /*10300*/  NOP ;  /* 0x0000000000007918 */ /* 0x000fe20000000000 */
.L_x_197:
[----:B-----5:R-:W-:Y:S01]  /*10310*/  ELECT P0, URZ, PT ;  /* 0x0000000000ff782f */ /* 0x020fe20003800000 */
[----:B------:R-:W-:Y:S11]  /*10320*/  BSSY.RECONVERGENT B0, `(.L_x_202) ;  /* 0x0000011000007945 */ /* 0x000ff60003800200 */
[----:B------:R-:W-:Y:S01]  /*10330*/  @!UPT UIADD3 URZ, UPT, UPT, URZ, URZ, URZ ;  /* 0x000000fffffff290 */ /* 0x000fe2000fffe0ff */
[----:B------:R-:W-:Y:S05]  /*10340*/  @!P0 BRA `(.L_x_203) ;  /* 0x0000000000388947 */ /* 0x000fea0003800000 */
[----:B------:R0:W-:Y:S01]  /*10350*/  UTMACMDFLUSH ;  /* 0x00000000000079b7 */ /* 0x0001e20000000000 */
[----:B------:R-:W-:Y:S09]  /*10360*/  UIMAD UR6, UR8, 0x14, UR4 ;  /* 0x00000014080678a4 */ /* 0x000ff2000f8e0204 */
[----:B------:R4:W-:Y:S04]  /*10370*/  STS [UR6+0x2c0], R16 ;  /* 0x0002c010ff007988 */ /* 0x0009e80008000806 */
        /* <DEDUP_REMOVED lines=9> */
[----:B-----5:R-:W1:Y:S01]  /*10410*/  FENCE.VIEW.ASYNC.S ;  /* 0x00000000000073c6 */ /* 0x020e620000000000 */
[----:B------:R-:W-:Y:S04]  /*10420*/  DEPBAR.LE SB0, 0x0 ;  /* 0x000080000000791a */ /* 0x000fe80000000000 */
.L_x_203:
[----:B--2---:R-:W-:Y:S05]  /*10430*/  BSYNC.RECONVERGENT B0 ;  /* 0x0000000000007941 */ /* 0x004fea0003800200 */
.L_x_202:
[----:B------:R-:W-:Y:S09]  /*10440*/  UISETP.NE.AND UP0, UPT, UR37, 0x8, UPT ;  /* 0x000000082500788c */ /* 0x000ff2000bf05270 */
[----:B------:R-:W-:Y:S05]  /*10450*/  BRA.U !UP0, `(.L_x_204) ;  /* 0x0000000108047547 */ /* 0x000fea000b800000 */
[----:B------:R-:W-:Y:S05]  /*10460*/  BPT.TRAP 0x1 ;  /* 0x000000040000795c */ /* 0x000fea0000300000 */
.L_x_204:
[----:B------:R-:W-:Y:S01]  /*10470*/  UIADD3 UR6, UPT, UPT, UR8, -0x4, URZ ;  /* 0xfffffffc08067890 */ /* 0x000fe2000fffe0ff */
[----:B-1----:R-:W-:Y:S01]  /*10480*/  SYNCS.ARRIVE.TRANS64.A1T0 RZ, [UR24+0x1a0], RZ ;  /* 0x0001a0ffffff79a7 */ /* 0x002fe20008100018 */
[----:B------:R-:W-:Y:S01]  /*10490*/  UIADD3 UR24, UPT, UPT, UR7, -0x4, URZ ;  /* 0xfffffffc07187890 */ /* 0x000fe2000fffe0ff */
[----:B------:R-:W-:Y:S01]  /*104a0*/  ISETP.NE.AND P0, PT, R11, RZ, PT ;  /* 0x000000ff0b00720c */ /* 0x000fe20003f05270 */
[----:B------:R-:W-:Y:S02]  /*104b0*/  UISETP.GE.U32.AND UP1, UPT, UR6, -0x8, UPT ;  /* 0xfffffff80600788c */ /* 0x000fe4000bf26070 */
[----:B------:R-:W-:Y:S02]  /*104c0*/  UISETP.GE.U32.AND UP0, UPT, UR24, -0x8, UPT ;  /* 0xfffffff81800788c */ /* 0x000fe4000bf06070 */
[----:B------:R-:W-:Y:S02]  /*104d0*/  USEL UR24, URZ, 0x1, UP1 ;  /* 0x00000001ff187887 */ /* 0x000fe40008800000 */
[----:B------:R-:W-:Y:S02]  /*104e0*/  USEL UR6, URZ, 0x1, UP0 ;  /* 0x00000001ff067887 */ /* 0x000fe40008000000 */
[----:B------:R-:W-:Y:S02]  /*104f0*/  ULOP3.LUT UR26, UR8, 0x7, URZ, 0xc0, !UPT ;  /* 0x00000007081a7892 */ /* 0x000fe4000f8ec0ff */
[----:B------:R-:W-:Y:S01]  /*10500*/  ULOP3.LUT UR25, UR7, 0x7, URZ, 0xc0, !UPT ;  /* 0x0000000707197892 */ /* 0x000fe2000f8ec0ff */
[----:B------:R-:W-:Y:S01]  /*10510*/  LOP3.LUT R0, R0, UR24, RZ, 0x3c, !PT ;  /* 0x0000001800007c12 */ /* 0x000fe2000f8e3cff */
[----:B------:R-:W-:Y:S01]  /*10520*/  ULOP3.LUT UR8, UR26, 0x4, URZ, 0x3c, !UPT ;  /* 0x000000041a087892 */ /* 0x000fe2000f8e3cff */
[----:B------:R-:W-:Y:S01]  /*10530*/  LOP3.LUT R17, R17, UR6, RZ, 0x3c, !PT ;  /* 0x0000000611117c12 */ /* 0x000fe2000f8e3cff */
[----:B------:R-:W-:Y:S01]  /*10540*/  ULOP3.LUT UR7, UR25, 0x4, URZ, 0x3c, !UPT ;  /* 0x0000000419077892 */ /* 0x000fe2000f8e3cff */
[----:B------:R-:W-:Y:S11]  /*10550*/  @!P0 EXIT ;  /* 0x000000000000894d */ /* 0x000ff60003800000 */
[----:B------:R-:W-:Y:S05]  /*10560*/  BRA `(.L_x_205) ;  /* 0xffffffec00087947 */ /* 0x000fea000383ffff */
.L_x_304:
[----:B------:R-:W-:Y:S01]  /*10570*/  UMOV UR6, 0x40 ;  /* 0x0000004000067882 */ /* 0x000fe20000000000 */
[----:B------:R-:W-:Y:S01]  /*10580*/  NOP ;  /* 0x0000000000007918 */ /* 0x000fe20000000000 */
[----:B------:R-:W-:Y:S01]  /*10590*/  ULEA UR6, UR5, UR6, 0x18 ;  /* 0x0000000605067291 */ /* 0x000fe2000f8ec0ff */
[----:B------:R-:W-:Y:S02]  /*105a0*/  UMOV UR4, 0x400 ;  /* 0x0000040000047882 */ /* 0x000fe40000000000 */
[----:B------:R-:W-:-:S06]  /*105b0*/  ULEA UR4, UR5, UR4, 0x18 ;  /* 0x0000000405047291 */ /* 0x000fcc000f8ec0ff */
[----:B------:R-:W2:Y:S02]  /*105c0*/  LDS.U8 R0, [UR6+0x1c] ;  /* 0x00001c06ff007984 */ /* 0x000ea40008000000 */
[----:B--2---:R-:W-:-:S13]  /*105d0*/  ISETP.NE.AND P0, PT, R0, RZ, PT ;  /* 0x000000ff0000720c */ /* 0x004fda0003f05270 */
[----:B------:R-:W-:Y:S05]  /*105e0*/  @P0 BRA `(.L_x_206) ;  /* 0x0000000400100947 */ /* 0x000fea0003800000 */
[----:B------:R-:W-:Y:S02]  /*105f0*/  ULOP3.LUT UR44, UR5, 0x1, URZ, 0xc0, !UPT ;  /* 0x00000001052c7892 */ /* 0x000fe4000f8ec0ff */
[----:B------:R-:W-:Y:S02]  /*10600*/  ULOP3.LUT UR43, UR5, 0x1, URZ, 0x3c, !UPT ;  /* 0x00000001052b7892 */ /* 0x000fe4000f8e3cff */
[----:B------:R-:W-:Y:S02]  /*10610*/  UISETP.NE.U32.AND UP0, UPT, UR44, 0x1, UPT ;  /* 0x000000012c00788c */ /* 0x000fe4000bf05070 */
[----:B------:R-:W-:-:S07]  /*10620*/  UIADD3 UR7, UPT, UPT, UR6, 0x8, URZ ;  /* 0x0000000806077890 */ /* 0x000fce000fffe0ff */
[----:B------:R-:W-:Y:S05]  /*10630*/  BRA.U !UP0, `(.L_x_207) ;  /* 0x00000001089c7547 */ /* 0x000fea000b800000 */
[----:B------:R-:W-:Y:S01]  /*10640*/  ELECT P0, URZ, PT ;  /* 0x0000000000ff782f */ /* 0x000fe20003800000 */
[----:B------:R-:W-:-:S12]  /*10650*/  BSSY B0, `(.L_x_207) ;  /* 0x0000025000007945 */ /* 0x000fd80003800000 */
[----:B------:R-:W-:Y:S05]  /*10660*/  @!P0 BRA `(.L_x_208) ;  /* 0x00000000008c8947 */ /* 0x000fea0003800000 */
[----:B------:R-:W-:-:S05]  /*10670*/  UMOV UR5, 0x10 ;  /* 0x0000001000057882 */ /* 0x000fca0000000000 */
[----:B------:R-:W-:Y:S04]  /*10680*/  DEPBAR.LE SB2, 0x36 ;  /* 0x0000ad800000791a */ /* 0x000fe80000000000 */
[----:B------:R-:W2:Y:S02]  /*10690*/  UTCATOMSWS.2CTA.FIND_AND_SET.ALIGN UP1, UR5, UR5 ;  /* 0x00000005000575e3 */ /* 0x000ea40008220800 */
[----:B--2---:R-:W-:Y:S01]  /*106a0*/  MOV R11, UR5 ;  /* 0x00000005000b7c02 */ /* 0x004fe20008000f00 */
[----:B------:R-:W-:Y:S06]  /*106b0*/  BRA.U UP1, `(.L_x_209) ;  /* 0x0000000101187547 */ /* 0x000fec000b800000 */
.L_x_210:
[----:B------:R-:W-:Y:S05]  /*106c0*/  NANOSLEEP 0x64 ;  /* 0x000000640000795d */ /* 0x000fea0003800000 */
[----:B------:R-:W-:-:S05]  /*106d0*/  UMOV UR5, 0x10 ;  /* 0x0000001000057882 */ /* 0x000fca0000000000 */
[----:B------:R-:W-:Y:S04]  /*106e0*/  DEPBAR.LE SB2, 0x36 ;  /* 0x0000ad800000791a */ /* 0x000fe80000000000 */
[----:B------:R-:W2:Y:S02]  /*106f0*/  UTCATOMSWS.2CTA.FIND_AND_SET.ALIGN UP1, UR5, UR5 ;  /* 0x00000005000575e3 */ /* 0x000ea40008220800 */
[----:B--2---:R-:W-:Y:S01]  /*10700*/  MOV R11, UR5 ;  /* 0x00000005000b7c02 */ /* 0x004fe20008000f00 */
[----:B------:R-:W-:Y:S05]  /*10710*/  BRA.U !UP1, `(.L_x_210) ;  /* 0xfffffffd09e87547 */ /* 0x000fea000b83ffff */
.L_x_209:
[----:B------:R-:W2:Y:S01]  /*10720*/  LDS R5, [UR6+0x10] ;  /* 0x00001006ff057984 */ /* 0x000ea20008000800 */
[----:B------:R-:W-:Y:S01]  /*10730*/  IMAD.U32 R3, RZ, RZ, UR4 ;  /* 0x00000004ff037e24 */ /* 0x000fe2000f8e00ff */
[----:B------:R-:W-:-:S03]  /*10740*/  MOV R2, UR43 ;  /* 0x0000002b00027c02 */ /* 0x000fc60008000f00 */
[----:B------:R-:W-:Y:S01]  /*10750*/  VIADD R3, R3, 0x360 ;  /* 0x0000036003037836 */ /* 0x000fe20000000000 */
[----:B--2---:R-:W-:-:S04]  /*10760*/  SHF.L.U32 R5, R5, 0x1f, RZ ;  /* 0x0000001f05057819 */ /* 0x004fc800000006ff */
[----:B------:R-:W2:Y:S02]  /*10770*/  SYNCS.PHASECHK.TRANS64.TRYWAIT P0, [UR6+0x8], R5 ;  /* 0x00000805ff0075a7 */ /* 0x000ea40008001106 */
[----:B--2---:R-:W-:Y:S05]  /*10780*/  @P0 BRA `(.L_x_211) ;  /* 0x0000000000080947 */ /* 0x004fea0003800000 */
[----:B------:R-:W2:Y:S02]  /*10790*/  SYNCS.PHASECHK.TRANS64.TRYWAIT P0, [UR6+0x8], R5 ;  /* 0x00000805ff0075a7 */ /* 0x000ea40008001106 */
[----:B--2---:R-:W-:Y:S05]  /*107a0*/  @!P0 BRA `(.L_x_212) ;  /* 0x0000001c00748947 */ /* 0x004fea0003800000 */
.L_x_211:
[----:B------:R-:W-:Y:S01]  /*107b0*/  HFMA2 R4, -RZ, RZ, 0, 5.9604644775390625e-08 ;  /* 0x00000001ff047431 */ /* 0x000fe200000001ff */
[----:B------:R-:W-:Y:S01]  /*107c0*/  UPRMT UR5, UR43, 0x654, UR7 ;  /* 0x000006542b057896 */ /* 0x000fe20008000007 */
[----:B-----5:R-:W-:Y:S01]  /*107d0*/  IMAD.MOV.U32 R6, RZ, RZ, 0xffff ;  /* 0x0000ffffff067424 */ /* 0x020fe200078e00ff */
[----:B------:R-:W-:Y:S01]  /*107e0*/  PRMT R2, R2, 0x654, R3 ;  /* 0x0000065402027816 */ /* 0x000fe20000000003 */
[----:B--2---:R-:W-:Y:S02]  /*107f0*/  IMAD.MOV.U32 R0, RZ, RZ, 0x4 ;  /* 0x00000004ff007424 */ /* 0x004fe400078e00ff */
[----:B------:R-:W-:Y:S01]  /*10800*/  IMAD.SHL.U32 R7, R11, 0x20, RZ ;  /* 0x000000200b077824 */ /* 0x000fe200078e00ff */
[----:B------:R-:W-:Y:S02]  /*10810*/  MOV R3, UR5 ;  /* 0x0000000500037c02 */ /* 0x000fe40008000f00 */
[-C--:B------:R-:W-:Y:S01]  /*10820*/  SHF.L.U32 R6, R6, R11.reuse, RZ ;  /* 0x0000000b06067219 */ /* 0x080fe200000006ff */
[----:B------:R2:W-:Y:S01]  /*10830*/  SYNCS.ARRIVE.TRANS64.RED RZ, [UR5], R0 ;  /* 0x00000000ffff79a7 */ /* 0x0005e20008000405 */
[----:B------:R-:W-:Y:S01]  /*10840*/  SHF.L.U32 R5, R4, R11, RZ ;  /* 0x0000000b04057219 */ /* 0x000fe200000006ff */
[----:B------:R2:W-:Y:S04]  /*10850*/  STS [UR4+0x360], R7 ;  /* 0x00036007ff007988 */ /* 0x0005e80008000804 */
[----:B------:R2:W-:Y:S04]  /*10860*/  STAS [R2.64], R11 ;  /* 0x0000000b02007dbd */ /* 0x0005e8000c0008ff */
[----:B------:R2:W-:Y:S04]  /*10870*/  ATOMS.OR RZ, [UR6+0x14], R6 ;  /* 0x00001406ffff798c */ /* 0x0005e8000b000006 */
[----:B------:R2:W-:Y:S04]  /*10880*/  ATOMS.OR RZ, [UR6+0x18], R5 ;  /* 0x00001805ffff798c */ /* 0x0005e8000b000006 */
[----:B------:R2:W-:Y:S02]  /*10890*/  ATOMS.XOR RZ, [UR6+0x10], R4 ;  /* 0x00001004ffff798c */ /* 0x0005e4000b800006 */
.L_x_208:
[----:B------:R-:W-:Y:S05]  /*108a0*/  BSYNC B0 ;  /* 0x0000000000007941 */ /* 0x000fea0003800000 */
.L_x_207:
[----:B------:R-:W-:Y:S05]  /*108b0*/  BRA.U UP0, `(.L_x_213) ;  /* 0x00000001006c7547 */ /* 0x000fea000b800000 */
[----:B------:R-:W-:-:S03]  /*108c0*/  UMOV UR5, 0xffffffff ;  /* 0xffffffff00057882 */ /* 0x000fc60000000000 */
[----:B------:R-:W-:Y:S05]  /*108d0*/  BRA.DIV UR5, `(.L_x_214) ;  /* 0x0000001e05407947 */ /* 0x000fea000b800000 */
[----:B------:R-:W-:-:S13]  /*108e0*/  ELECT P6, URZ, PT ;  /* 0x0000000000ff782f */ /* 0x000fda00038c0000 */
.L_x_288:
[----:B------:R-:W-:Y:S05]  /*108f0*/  @!P6 BRA `(.L_x_213) ;  /* 0x00000000005ce947 */ /* 0x000fea0003800000 */
[----:B--2---:R-:W2:Y:S02]  /*10900*/  LDS R3, [UR6+0x10] ;  /* 0x00001006ff037984 */ /* 0x004ea40008000800 */
[----:B--2---:R-:W-:-:S04]  /*10910*/  SHF.L.U32 R3, R3, 0x1f, RZ ;  /* 0x0000001f03037819 */ /* 0x004fc800000006ff */
[----:B------:R-:W2:Y:S02]  /*10920*/  SYNCS.PHASECHK.TRANS64.TRYWAIT P0, [UR6+0x8], R3 ;  /* 0x00000803ff0075a7 */ /* 0x000ea40008001106 */
[----:B--2---:R-:W-:Y:S05]  /*10930*/  @P0 BRA `(.L_x_215) ;  /* 0x0000000000080947 */ /* 0x004fea0003800000 */
[----:B------:R-:W2:Y:S02]  /*10940*/  SYNCS.PHASECHK.TRANS64.TRYWAIT P0, [UR6+0x8], R3 ;  /* 0x00000803ff0075a7 */ /* 0x000ea40008001106 */
[----:B--2---:R-:W-:Y:S05]  /*10950*/  @!P0 BRA `(.L_x_216) ;  /* 0x0000001c00408947 */ /* 0x004fea0003800000 */
.L_x_215:
[----:B------:R-:W3:Y:S01]  /*10960*/  LDS R5, [UR4+0x360] ;  /* 0x00036004ff057984 */ /* 0x000ee20008000800 */
[----:B--2---:R-:W-:Y:S02]  /*10970*/  HFMA2 R0, -RZ, RZ, 0, 5.9604644775390625e-08 ;  /* 0x00000001ff007431 */ /* 0x004fe400000001ff */
[----:B------:R-:W-:Y:S01]  /*10980*/  IMAD.MOV.U32 R2, RZ, RZ, 0xffff ;  /* 0x0000ffffff027424 */ /* 0x000fe200078e00ff */
[----:B------:R-:W-:Y:S01]  /*10990*/  UPRMT UR5, UR43, 0x654, UR7 ;  /* 0x000006542b057896 */ /* 0x000fe20008000007 */
[----:B---3--:R-:W-:-:S03]  /*109a0*/  IMAD.SHL.U32 R3, R5, 0x20, RZ ;  /* 0x0000002005037824 */ /* 0x008fc600078e00ff */
[-C--:B------:R-:W-:Y:S02]  /*109b0*/  SHF.L.U32 R2, R2, R5.reuse, RZ ;  /* 0x0000000502027219 */ /* 0x080fe400000006ff */
[----:B------:R-:W-:Y:S01]  /*109c0*/  SHF.L.U32 R5, R0, R5, RZ ;  /* 0x0000000500057219 */ /* 0x000fe200000006ff */
[----:B------:R3:W-:Y:S04]  /*109d0*/  STS [UR4+0x360], R3 ;  /* 0x00036003ff007988 */ /* 0x0007e80008000804 */
[----:B------:R3:W-:Y:S04]  /*109e0*/  ATOMS.OR RZ, [UR6+0x14], R2 ;  /* 0x00001402ffff798c */ /* 0x0007e8000b000006 */
[----:B------:R3:W-:Y:S01]  /*109f0*/  ATOMS.OR RZ, [UR6+0x18], R5 ;  /* 0x00001805ffff798c */ /* 0x0007e2000b000006 */
[----:B------:R-:W-:Y:S03]  /*10a00*/  SYNCS.ARRIVE.TRANS64.RED.A1T0 RZ, [UR5], RZ ;  /* 0x000000ffffff79a7 */ /* 0x000fe60008100405 */
[----:B------:R3:W-:Y:S01]  /*10a10*/  ATOMS.XOR RZ, [UR6+0x10], R0 ;  /* 0x00001000ffff798c */ /* 0x0007e2000b800006 */
[----:B------:R-:W-:Y:S05]  /*10a20*/  BRA `(.L_x_213) ;  /* 0x0000000000107947 */ /* 0x000fea0003800000 */
.L_x_206:
[----:B------:R-:W-:Y:S02]  /*10a30*/  MOV R0, 0xffffffff ;  /* 0xffffffff00007802 */ /* 0x000fe40000000f00 */
[----:B------:R-:W-:-:S03]  /*10a40*/  MOV R2, 0x10a70 ;  /* 0x00010a7000027802 */ /* 0x000fc60000000f00 */
[----:B------:R2:W-:Y:S04]  /*10a50*/  STS [UR4+0x360], R0 ;  /* 0x00036000ff007988 */ /* 0x0005e80008000804 */
[----:B-12-45:R-:W-:Y:S05]  /*10a60*/  CALL.REL.NOINC `($__internal_1_$__cuda_sm10x_tcgen05_guardrail_trap_phase_invalid_during_alloc) ;  /* 0x0000001c00c87944 */ /* 0x036fea0003c00000 */
.L_x_213:
[----:B------:R-:W-:Y:S05]  /*10a70*/  WARPSYNC.ALL ;  /* 0x0000000000007948 */ /* 0x000fea0003800000 */
[----:B------:R-:W1:Y:S01]  /*10a80*/  S2UR UR5, SR_CgaCtaId ;  /* 0x00000000000579c3 */ /* 0x000e620000008800 */
[----:B------:R-:W-:Y:S01]  /*10a90*/  UMOV UR4, 0x400 ;  /* 0x0000040000047882 */ /* 0x000fe20000000000 */
[----:B------:R-:W-:-:S06]  /*10aa0*/  NOP ;  /* 0x0000000000007918 */ /* 0x000fcc0000000000 */
[----:B------:R-:W-:Y:S06]  /*10ab0*/  BAR.ARV 0x6, 0xa0 ;  /* 0x0182800000007b1d */ /* 0x000fec0000002000 */
[----:B-1----:R-:W-:-:S04]  /*10ac0*/  ULEA UR4, UR5, UR4, 0x18 ;  /* 0x0000000405047291 */ /* 0x002fc8000f8ec0ff */
[----:B------:R-:W-:Y:S02]  /*10ad0*/  UIADD3 UR12, UPT, UPT, UR4, 0x9400, URZ ;  /* 0x00009400040c7890 */ /* 0x000fe4000fffe0ff */
[----:B------:R-:W-:Y:S02]  /*10ae0*/  UIADD3 UR13, UPT, UPT, UR4, 0x25400, URZ ;  /* 0x00025400040d7890 */ /* 0x000fe4000fffe0ff */
[----:B------:R-:W-:Y:S01]  /*10af0*/  USHF.R.U32.HI UR12, URZ, 0x4, UR12 ;  /* 0x00000004ff0c7899 */ /* 0x000fe2000801160c */
[----:B--23--:R-:W1:Y:S01]  /*10b00*/  LDS R0, [UR4+0x360] ;  /* 0x00036004ff007984 */ /* 0x00ce620008000800 */
[----:B------:R-:W-:Y:S02]  /*10b10*/  USHF.R.U32.HI UR13, URZ, 0x4, UR13 ;  /* 0x00000004ff0d7899 */ /* 0x000fe4000801160d */
[----:B------:R-:W-:Y:S02]  /*10b20*/  ULOP3.LUT UR12, UR12, 0x3fff, URZ, 0xc0, !UPT ;  /* 0x00003fff0c0c7892 */ /* 0x000fe4000f8ec0ff */
[----:B------:R-:W-:-:S02]  /*10b30*/  ULOP3.LUT UR13, UR13, 0x3fff, URZ, 0xc0, !UPT ;  /* 0x00003fff0d0d7892 */ /* 0x000fc4000f8ec0ff */
[----:B------:R-:W-:Y:S02]  /*10b40*/  ULOP3.LUT UR12, UR12, 0x10000, URZ, 0xfc, !UPT ;  /* 0x000100000c0c7892 */ /* 0x000fe4000f8efcff */
[----:B------:R-:W-:Y:S01]  /*10b50*/  ULOP3.LUT UR13, UR13, 0x10000, URZ, 0xfc, !UPT ;  /* 0x000100000d0d7892 */ /* 0x000fe2000f8efcff */
[----:B-1----:R-:W-:Y:S01]  /*10b60*/  R2UR UR20, R0 ;  /* 0x00000000001472ca */ /* 0x002fe200000e0000 */
[----:B----45:R-:W1:-:S00]  /*10b70*/  USETMAXREG.DEALLOC.CTAPOOL 0x88 ;  /* 0x00000088000079c8 */ /* 0x030e4000080e0500 */
[----:B-1----:R-:W-:Y:S01]  /*10b80*/  HFMA2 R2, -RZ, RZ, 0, 0 ;  /* 0x00000000ff027431 */ /* 0x002fe200000001ff */
[----:B------:R-:W-:Y:S01]  /*10b90*/  MOV R0, RZ ;  /* 0x000000ff00007202 */ /* 0x000fe20000000f00 */
[----:B------:R-:W-:Y:S01]  /*10ba0*/  UMOV UR19, 0x1 ;  /* 0x0000000100137882 */ /* 0x000fe20000000000 */
[----:B------:R-:W-:Y:S01]  /*10bb0*/  UMOV UR18, URZ ;  /* 0x000000ff00127c82 */ /* 0x000fe20008000000 */
[----:B------:R-:W-:Y:S01]  /*10bc0*/  UMOV UR17, URZ ;  /* 0x000000ff00117c82 */ /* 0x000fe20008000000 */
[----:B------:R-:W-:Y:S01]  /*10bd0*/  UMOV UR16, URZ ;  /* 0x000000ff00107c82 */ /* 0x000fe20008000000 */
[----:B------:R-:W-:-:S06]  /*10be0*/  UMOV UR15, URZ ;  /* 0x000000ff000f7c82 */ /* 0x000fcc0008000000 */
.L_x_227:
[----:B------:R-:W1:Y:S02]  /*10bf0*/  LDC.64 R4, c[0x0][0x390] ;  /* 0x0000e400ff047b82 */ /* 0x000e640000000a00 */
[----:B-12---:R-:W-:-:S05]  /*10c00*/  IMAD.WIDE R4, R17, 0xc, R4 ;  /* 0x0000000c11047825 */ /* 0x006fca00078e0204 */
[----:B------:R-:W2:Y:S02]  /*10c10*/  LDG.E R3, desc[UR50][R4.64+0x8] ;  /* 0x0000083204037981 */ /* 0x000ea4000c1e1900 */
[----:B--2---:R-:W-:-:S13]  /*10c20*/  R2UR UR11, R3 ;  /* 0x00000000030b72ca */ /* 0x004fda00000e0000 */
[----:B------:R-:W-:Y:S02]  /*10c30*/  UISETP.GE.AND UP0, UPT, UR11, 0x1, UPT ;  /* 0x000000010b00788c */ /* 0x000fe4000bf06270 */
[----:B------:R-:W-:Y:S02]  /*10c40*/  UIADD3 UR6, UPT, UPT, UR11, 0x7f, URZ ;  /* 0x0000007f0b067890 */ /* 0x000fe4000fffe0ff */
[----:B------:R-:W-:Y:S02]  /*10c50*/  UISETP.NE.OR UP0, UPT, UR44, URZ, !UP0 ;  /* 0x000000ff2c00728c */ /* 0x000fe4000c705670 */
[----:B------:R-:W-:-:S04]  /*10c60*/  USHF.R.S32.HI UR14, URZ, 0x1f, UR6 ;  /* 0x0000001fff0e7899 */ /* 0x000fc80008011406 */
[----:B------:R-:W-:-:S03]  /*10c70*/  ULEA.HI UR14, UR14, UR6, URZ, 0x7 ;  /* 0x000000060e0e7291 */ /* 0x000fc6000f8f38ff */
[----:B------:R-:W-:Y:S09]  /*10c80*/  BRA.U UP0, `(.L_x_217) ;  /* 0x0000000500507547 */ /* 0x000ff2000b800000 */
[----:B------:R-:W-:Y:S01]  /*10c90*/  ULEA UR6, UR16, UR4, 0x3 ;  /* 0x0000000410067291 */ /* 0x000fe2000f8e18ff */
[----:B------:R-:W-:Y:S01]  /*10ca0*/  SHF.L.U32 R3, R0, 0x1f, RZ ;  /* 0x0000001f00037819 */ /* 0x000fe200000006ff */
[----:B------:R-:W-:Y:S02]  /*10cb0*/  UISETP.NE.AND UP0, UPT, UR37, URZ, UPT ;  /* 0x000000ff2500728c */ /* 0x000fe4000bf05270 */
[----:B------:R-:W-:Y:S02]  /*10cc0*/  USHF.R.S32.HI UR14, URZ, 0x7, UR14 ;  /* 0x00000007ff0e7899 */ /* 0x000fe4000801140e */
[----:B------:R-:W-:Y:S02]  /*10cd0*/  UISETP.NE.AND UP0, UPT, UR21, 0x4, !UP0 ;  /* 0x000000041500788c */ /* 0x000fe4000c705270 */
[----:B------:R-:W-:Y:S01]  /*10ce0*/  ULEA UR10, UR18, UR20, 0x7 ;  /* 0x00000014120a7291 */ /* 0x000fe2000f8e38ff */
[----:B------:R1:W2:Y:S06]  /*10cf0*/  SYNCS.PHASECHK.TRANS64.TRYWAIT P1, [UR6], R3 ;  /* 0x00000003ff0075a7 */ /* 0x0002ac0008021106 */
[----:B------:R-:W-:Y:S05]  /*10d00*/  BRA.U UP0, `(.L_x_218) ;  /* 0x0000000100047547 */ /* 0x000fea000b800000 */
[----:B------:R-:W-:Y:S05]  /*10d10*/  BPT.TRAP 0x1 ;  /* 0x000000040000795c */ /* 0x000fea0000300000 */
.L_x_218:
[----:B------:R-:W-:Y:S01]  /*10d20*/  ULEA UR9, UR18, UR4, 0x3 ;  /* 0x0000000412097291 */ /* 0x000fe2000f8e18ff */
[----:B------:R-:W-:-:S04]  /*10d30*/  MOV R4, UR19 ;  /* 0x0000001300047c02 */ /* 0x000fc80008000f00 */
[----:B------:R-:W-:-:S04]  /*10d40*/  SHF.L.U32 R4, R4, 0x1f, RZ ;  /* 0x0000001f04047819 */ /* 0x000fc800000006ff */
[----:B------:R-:W3:Y:S02]  /*10d50*/  SYNCS.PHASECHK.TRANS64.TRYWAIT P0, [UR9+0x160], R4 ;  /* 0x00016004ff0075a7 */ /* 0x000ee40008001109 */
[----:B---3--:R-:W-:Y:S05]  /*10d60*/  @!P0 BRA `(.L_x_219) ;  /* 0x0000001800548947 */ /* 0x008fea0003800000 */
.L_x_290:
[----:B-1----:R-:W-:Y:S01]  /*10d70*/  LOP3.LUT R3, R10, 0xffff, RZ, 0xc0, !PT ;  /* 0x0000ffff0a037812 */ /* 0x002fe200078ec0ff */
[----:B------:R-:W-:Y:S01]  /*10d80*/  UISETP.LT.AND UP1, UPT, UR14, 0x1, UPT ;  /* 0x000000010e00788c */ /* 0x000fe2000bf21270 */
[----:B--2---:R-:W-:Y:S01]  /*10d90*/  PLOP3.LUT P0, PT, P1, PT, PT, 0x80, 0x8 ;  /* 0x000000000008781c */ /* 0x004fe20000f0f070 */
[----:B------:R-:W-:Y:S01]  /*10da0*/  UPLOP3.LUT UP3, UPT, UPT, UPT, UPT, 0x40, 0x4 ;  /* 0x000000000004789c */ /* 0x000fe20003f6e870 */
[----:B------:R-:W-:Y:S01]  /*10db0*/  R2UR UR7, R3 ;  /* 0x00000000030772ca */ /* 0x000fe200000e0000 */
[----:B------:R-:W-:Y:S01]  /*10dc0*/  USEL UR8, UR14, 0x1, UP1 ;  /* 0x000000010e087887 */ /* 0x000fe20008800000 */
[----:B------:R-:W-:Y:S01]  /*10dd0*/  UMOV UR42, UR16 ;  /* 0x00000010002a7c82 */ /* 0x000fe20008000000 */
[----:B------:R-:W-:Y:S02]  /*10de0*/  UMOV UR28, 0x0 ;  /* 0x00000000001c7882 */ /* 0x000fe40000000000 */
[----:B------:R-:W-:Y:S01]  /*10df0*/  UIADD3 UR8, UPT, UPT, -UR8, UR15, UR14 ;  /* 0x0000000f08087290 */ /* 0x000fe2000fffe10e */
[----:B------:R-:W-:Y:S01]  /*10e00*/  UMOV UR29, 0x10200010 ;  /* 0x10200010001d7882 */ /* 0x000fe20000000000 */
[----:B------:R-:W-:-:S02]  /*10e10*/  UMOV UR26, 0x0 ;  /* 0x00000000001a7882 */ /* 0x000fc40000000000 */
[----:B------:R-:W-:Y:S01]  /*10e20*/  UIADD3 UR8, UPT, UPT, UR8, 0x1, URZ ;  /* 0x0000000108087890 */ /* 0x000fe2000fffe0ff */
[----:B------:R-:W-:Y:S01]  /*10e30*/  UMOV UR27, 0x10200010 ;  /* 0x10200010001b7882 */ /* 0x000fe20000000000 */
[----:B------:R-:W-:Y:S01]  /*10e40*/  UMOV UR24, 0x0 ;  /* 0x0000000000187882 */ /* 0x000fe20000000000 */
[----:B------:R-:W-:Y:S01]  /*10e50*/  UMOV UR25, 0x10200010 ;  /* 0x1020001000197882 */ /* 0x000fe20000000000 */
[----:B------:R-:W-:Y:S01]  /*10e60*/  UMOV UR22, 0x0 ;  /* 0x0000000000167882 */ /* 0x000fe20000000000 */
[----:B------:R-:W-:-:S07]  /*10e70*/  UMOV UR23, 0x10200010 ;  /* 0x1020001000177882 */ /* 0x000fce0000000000 */
.L_x_222:
[----:B-1----:R-:W-:Y:S01]  /*10e80*/  ULEA UR6, UR42, UR4, 0x3 ;  /* 0x000000042a067291 */ /* 0x002fe2000f8e18ff */
[----:B--2---:R-:W-:Y:S11]  /*10e90*/  @P0 BRA `(.L_x_220) ;  /* 0x00000000000c0947 */ /* 0x004ff60003800000 */
[----:B------:R-:W-:Y:S04]  /*10ea0*/  SHF.L.U32 R4, R0, 0x1f, RZ ;  /* 0x0000001f00047819 */ /* 0x000fe800000006ff */
[----:B------:R-:W1:Y:S02]  /*10eb0*/  SYNCS.PHASECHK.TRANS64.TRYWAIT P0, [UR6], R4 ;  /* 0x00000004ff0075a7 */ /* 0x000e640008001106 */
[----:B-1----:R-:W-:Y:S05]  /*10ec0*/  @!P0 BRA `(.L_x_221) ;  /* 0x0000001800148947 */ /* 0x002fea0003800000 */
.L_x_220:
[----:B------:R-:W-:Y:S01]  /*10ed0*/  UISETP.NE.AND UP1, UPT, UR14, 0x1, UPT ;  /* 0x000000010e00788c */ /* 0x000fe2000bf25270 */
[----:B------:R-:W-:Y:S01]  /*10ee0*/  PLOP3.LUT P0, PT, PT, PT, PT, 0x80, 0x8 ;  /* 0x000000000008781c */ /* 0x000fe20003f0f070 */
[----:B------:R-:W-:Y:S02]  /*10ef0*/  UIADD3 UR16, UPT, UPT, UR42, 0x1, URZ ;  /* 0x000000012a107890 */ /* 0x000fe4000fffe0ff */
[----:B------:R-:W-:Y:S02]  /*10f00*/  ULEA UR32, UR42, UR13, 0x9 ;  /* 0x0000000d2a207291 */ /* 0x000fe4000f8e48ff */
[----:B------:R-:W-:Y:S01]  /*10f10*/  UISETP.NE.AND UP2, UPT, UR16, 0x7, UPT ;  /* 0x000000071000788c */ /* 0x000fe2000bf45270 */
[----:B------:R-:W-:Y:S01]  /*10f20*/  PLOP3.LUT P1, PT, PT, PT, UP1, 0x80, 0x8 ;  /* 0x000000000008781c */ /* 0x000fe20003f2f018 */
[----:B------:R-:W-:Y:S02]  /*10f30*/  UIADD3 UR52, UPT, UPT, UR32, 0x2, URZ ;  /* 0x0000000220347890 */ /* 0x000fe4000fffe0ff */
[----:B------:R-:W-:Y:S02]  /*10f40*/  USEL UR31, URZ, 0x1, UP2 ;  /* 0x00000001ff1f7887 */ /* 0x000fe40009000000 */
[----:B------:R-:W-:Y:S02]  /*10f50*/  USEL UR16, UR16, URZ, UP2 ;  /* 0x000000ff10107287 */ /* 0x000fe40009000000 */
[----:B------:R-:W-:Y:S02]  /*10f60*/  UIADD3 UR46, UPT, UPT, UR32, 0x4, URZ ;  /* 0x00000004202e7890 */ /* 0x000fe4000fffe0ff */
[----:B------:R-:W-:Y:S01]  /*10f70*/  @UP1 ULEA UR30, UR16, UR4, 0x3 ;  /* 0x00000004101e1291 */ /* 0x000fe2000f8e18ff */
[----:B------:R-:W-:Y:S01]  /*10f80*/  LOP3.LUT R0, R0, UR31, RZ, 0x3c, !PT ;  /* 0x0000001f00007c12 */ /* 0x000fe2000f8e3cff */
[----:B------:R-:W-:Y:S02]  /*10f90*/  UIADD3 UR38, UPT, UPT, UR32, 0x6, URZ ;  /* 0x0000000620267890 */ /* 0x000fe4000fffe0ff */
[----:B------:R-:W-:Y:S01]  /*10fa0*/  UIADD3 UR6, UPT, UPT, UR6, 0x38, URZ ;  /* 0x0000003806067890 */ /* 0x000fe2000fffe0ff */
[----:B-1----:R-:W-:Y:S01]  /*10fb0*/  @P1 SHF.L.U32 R3, R0, 0x1f, RZ ;  /* 0x0000001f00031819 */ /* 0x002fe200000006ff */
[----:B------:R-:W-:Y:S02]  /*10fc0*/  UIADD3 UR15, UPT, UPT, UR15, 0x1, URZ ;  /* 0x000000010f0f7890 */ /* 0x000fe4000fffe0ff */
[----:B------:R-:W-:Y:S01]  /*10fd0*/  UIADD3 UR14, UPT, UPT, UR14, -0x1, URZ ;  /* 0xffffffff0e0e7890 */ /* 0x000fe2000fffe0ff */
[----:B------:R1:W2:Y:S01]  /*10fe0*/  @P1 SYNCS.PHASECHK.TRANS64.TRYWAIT P0, [UR30], R3 ;  /* 0x00000003ff0015a7 */ /* 0x0002a2000800111e */
[----:B------:R-:W-:Y:S02]  /*10ff0*/  ULEA UR30, UR42, UR12, 0xa ;  /* 0x0000000c2a1e7291 */ /* 0x000fe4000f8e50ff */
[----:B------:R-:W-:Y:S02]  /*11000*/  UISETP.NE.AND UP1, UPT, UR15, UR8, UPT ;  /* 0x000000080f00728c */ /* 0x000fe4000bf25270 */
[----:B------:R-:W-:Y:S02]  /*11010*/  UIADD3 UR48, UPT, UPT, UR30, 0x2, URZ ;  /* 0x000000021e307890 */ /* 0x000fe4000fffe0ff */
[----:B------:R-:W-:Y:S02]  /*11020*/  UIADD3 UR40, UPT, UPT, UR30, 0x4, URZ ;  /* 0x000000041e287890 */ /* 0x000fe4000fffe0ff */
[----:B------:R-:W-:Y:S01]  /*11030*/  UIADD3 UR34, UPT, UPT, UR30, 0x6, URZ ;  /* 0x000000061e227890 */ /* 0x000fe2000fffe0ff */
[----:B------:R-:W-:Y:S01]  /*11040*/  UMOV UR33, 0x40004040 ;  /* 0x4000404000217882 */ /* 0x000fe20000000000 */
[----:B------:R-:W-:Y:S01]  /*11050*/  UMOV UR31, 0x40004040 ;  /* 0x40004040001f7882 */ /* 0x000fe20000000000 */
[----:B------:R-:W-:Y:S01]  /*11060*/  UMOV UR53, 0x40004040 ;  /* 0x4000404000357882 */ /* 0x000fe20000000000 */
[----:B------:R1:W-:Y:S01]  /*11070*/  UTCQMMA.2CTA gdesc[UR30], gdesc[UR32], tmem[UR10], tmem[UR28], idesc[UR29], UP3 ;  /* 0x00ff1c201e0075ea */ /* 0x0003e20009a0030a */
[----:B------:R-:W-:Y:S01]  /*11080*/  UPLOP3.LUT UP3, UPT, UPT, UPT, UPT, 0x80, 0x8 ;  /* 0x000000000008789c */ /* 0x000fe20003f6f070 */
[----:B------:R-:W-:Y:S01]  /*11090*/  UMOV UR49, 0x40004040 ;  /* 0x4000404000317882 */ /* 0x000fe20000000000 */
[----:B------:R-:W-:Y:S01]  /*110a0*/  UMOV UR47, 0x40004040 ;  /* 0x40004040002f7882 */ /* 0x000fe20000000000 */
[----:B------:R1:W-:Y:S01]  /*110b0*/  UTCQMMA.2CTA gdesc[UR48], gdesc[UR52], tmem[UR10], tmem[UR26], idesc[UR27], UPT ;  /* 0x00ff1a34300075ea */ /* 0x0003e2000ba0030a */
[----:B------:R-:W-:Y:S01]  /*110c0*/  UMOV UR41, 0x40004040 ;  /* 0x4000404000297882 */ /* 0x000fe20000000000 */
[----:B------:R-:W-:Y:S01]  /*110d0*/  UMOV UR39, 0x40004040 ;  /* 0x4000404000277882 */ /* 0x000fe20000000000 */
[----:B------:R-:W-:Y:S01]  /*110e0*/  UMOV UR35, 0x40004040 ;  /* 0x4000404000237882 */ /* 0x000fe20000000000 */
[----:B------:R1:W-:Y:S01]  /*110f0*/  UTCQMMA.2CTA gdesc[UR40], gdesc[UR46], tmem[UR10], tmem[UR24], idesc[UR25], UPT ;  /* 0x00ff182e280075ea */ /* 0x0003e2000ba0030a */
[----:B------:R1:W-:Y:S01]  /*11100*/  UTCQMMA.2CTA gdesc[UR34], gdesc[UR38], tmem[UR10], tmem[UR22], idesc[UR23], UPT ;  /* 0x00ff1626220075ea */ /* 0x0003e2000ba0030a */
[----:B------:R1:W-:Y:S01]  /*11110*/  UTCBAR.2CTA.MULTICAST [UR6], URZ, UR7 ;  /* 0x000000ff060073e9 */ /* 0x0003e20008200807 */
[----:B------:R-:W-:Y:S01]  /*11120*/  UMOV UR42, UR16 ;  /* 0x00000010002a7c82 */ /* 0x000fe20008000000 */
[----:B------:R-:W-:Y:S05]  /*11130*/  BRA.U UP1, `(.L_x_222) ;  /* 0xfffffffd01507547 */ /* 0x000fea000b83ffff */
[----:B------:R-:W-:Y:S05]  /*11140*/  BRA.U UP0, `(.L_x_223) ;  /* 0x0000000100047547 */ /* 0x000fea000b800000 */
[----:B-1----:R-:W-:Y:S05]  /*11150*/  BPT.TRAP 0x1 ;  /* 0x000000040000795c */ /* 0x002fea0000300000 */
.L_x_223:
[----:B--2---:R-:W-:Y:S01]  /*11160*/  ELECT P0, URZ, PT ;  /* 0x0000000000ff782f */ /* 0x004fe20003800000 */
[----:B------:R-:W-:Y:S01]  /*11170*/  UIADD3 UR9, UPT, UPT, UR9, 0x140, URZ ;  /* 0x0000014009097890 */ /* 0x000fe2000fffe0ff */
[----:B------:R-:W-:-:S11]  /*11180*/  UMOV UR15, UR8 ;  /* 0x00000008000f7c82 */ /* 0x000fd60008000000 */
[----:B-1----:R-:W-:-:S04]  /*11190*/  @P0 LOP3.LUT R3, R9, 0xffff, RZ, 0xc0, !PT ;  /* 0x0000ffff09030812 */ /* 0x002fc800078ec0ff */
[----:B------:R-:W-:-:S13]  /*111a0*/  @P0 R2UR UR6, R3 ;  /* 0x00000000030602ca */ /* 0x000fda00000e0000 */
[----:B------:R1:W-:Y:S01]  /*111b0*/  UTCBAR.2CTA.MULTICAST [UR9], URZ, UR6 ;  /* 0x000000ff090073e9 */ /* 0x0003e20008200806 */
[----:B------:R-:W-:Y:S01]  /*111c0*/  NOP ;  /* 0x0000000000007918 */ /* 0x000fe20000000000 */
.L_x_217:
[----:B------:R-:W-:-:S11]  /*111d0*/  UISETP.GE.AND UP0, UPT, UR11, 0x1, UPT ;  /* 0x000000010b00788c */ /* 0x000fd6000bf06270 */
[----:B------:R-:W-:-:S04]  /*111e0*/  @UP0 UIADD3 UR7, UPT, UPT, UR18, 0x1, URZ ;  /* 0x0000000112070890 */ /* 0x000fc8000fffe0ff */
[----:B------:R-:W-:-:S04]  /*111f0*/  @UP0 UISETP.NE.AND UP1, UPT, UR7, 0x4, UPT ;  /* 0x000000040700088c */ /* 0x000fc8000bf25270 */
[----:B-1----:R-:W-:Y:S02]  /*11200*/  @UP0 USEL UR6, URZ, 0x1, UP1 ;  /* 0x00000001ff060887 */ /* 0x002fe40008800000 */
[----:B------:R-:W-:Y:S02]  /*11210*/  @UP0 USEL UR18, UR7, URZ, UP1 ;  /* 0x000000ff07120287 */ /* 0x000fe40008800000 */
[----:B------:R-:W-:Y:S02]  /*11220*/  @UP0 ULOP3.LUT UR19, UR19, UR6, URZ, 0x3c, !UPT ;  /* 0x0000000613130292 */ /* 0x000fe4000f8e3cff */
[----:B------:R-:W-:-:S09]  /*11230*/  UISETP.NE.AND UP0, UPT, UR37, 0x8, UPT ;  /* 0x000000082500788c */ /* 0x000fd2000bf05270 */
[----:B------:R-:W-:Y:S05]  /*11240*/  BRA.U UP0, `(.L_x_224) ;  /* 0x0000000100047547 */ /* 0x000fea000b800000 */
[----:B------:R-:W-:Y:S05]  /*11250*/  BPT.TRAP 0x1 ;  /* 0x000000040000795c */ /* 0x000fea0000300000 */
.L_x_224:
[----:B------:R-:W-:Y:S01]  /*11260*/  ULEA UR6, UR17, UR4, 0x3 ;  /* 0x0000000411067291 */ /* 0x000fe2000f8e18ff */
[----:B------:R-:W-:-:S08]  /*11270*/  SHF.L.U32 R4, R2, 0x1f, RZ ;  /* 0x0000001f02047819 */ /* 0x000fd000000006ff */
[----:B------:R-:W1:Y:S02]  /*11280*/  SYNCS.PHASECHK.TRANS64.TRYWAIT P0, [UR6+0x1a0], R4 ;  /* 0x0001a004ff0075a7 */ /* 0x000e640008001106 */
[----:B-1----:R-:W-:Y:S05]  /*11290*/  @!P0 BRA `(.L_x_225) ;  /* 0x0000001400388947 */ /* 0x002fea0003800000 */
.L_x_293:
[----:B------:R-:W-:-:S09]  /*112a0*/  UIMAD UR7, UR17, 0x14, UR36 ;  /* 0x00000014110778a4 */ /* 0x000fd2000f8e0224 */
[----:B------:R-:W2:Y:S04]  /*112b0*/  LDS R17, [UR7+0x8] ;  /* 0x00000807ff117984 */ /* 0x000ea80008000800 */
[----:B-1----:R-:W1:Y:S01]  /*112c0*/  LDS R3, [UR7+0xc] ;  /* 0x00000c07ff037984 */ /* 0x002e620008000800 */
[----:B------:R-:W-:Y:S01]  /*112d0*/  @!PT LDS RZ, [RZ] ;  /* 0x00000000fffff984 */ /* 0x000fe20000000800 */
[----:B------:R-:W-:Y:S01]  /*112e0*/  @!PT LDS RZ, [RZ] ;  /* 0x00000000fffff984 */ /* 0x000fe20000000800 */
[----:B------:R-:W-:Y:S01]  /*112f0*/  @!PT LDS RZ, [RZ] ;  /* 0x00000000fffff984 */ /* 0x000fe20000000800 */
[----:B------:R-:W-:Y:S01]  /*11300*/  @!PT LDS RZ, [RZ] ;  /* 0x00000000fffff984 */ /* 0x000fe20000000800 */
[----:B------:R3:W-:Y:S06]  /*11310*/  MEMBAR.ALL.CTA ;  /* 0x0000000000007992 */ /* 0x0007ec0000008000 */
[----:B---3--:R-:W3:Y:S01]  /*11320*/  FENCE.VIEW.ASYNC.S ;  /* 0x00000000000073c6 */ /* 0x008ee20000000000 */
[----:B------:R-:W-:Y:S05]  /*11330*/  BRA.U UP0, `(.L_x_226) ;  /* 0x0000000100047547 */ /* 0x000fea000b800000 */
[----:B------:R-:W-:Y:S05]  /*11340*/  BPT.TRAP 0x1 ;  /* 0x000000040000795c */ /* 0x000fea0000300000 */
.L_x_226:
[----:B------:R-:W-:Y:S01]  /*11350*/  UIADD3 UR6, UPT, UPT, UR6, 0x1e0, URZ ;  /* 0x000001e006067890 */ /* 0x000fe2000fffe0ff */
[----:B-1----:R-:W-:Y:S01]  /*11360*/  ISETP.NE.AND P0, PT, R3, RZ, PT ;  /* 0x000000ff0300720c */ /* 0x002fe20003f05270 */
[----:B------:R-:W-:Y:S02]  /*11370*/  UIADD3 UR17, UPT, UPT, UR17, 0x1, URZ ;  /* 0x0000000111117890 */ /* 0x000fe4000fffe0ff */
[----:B------:R-:W-:Y:S02]  /*11380*/  UPRMT UR6, UR5, 0x654, UR6 ;  /* 0x0000065405067896 */ /* 0x000fe40008000006 */
[----:B------:R-:W-:-:S04]  /*11390*/  UISETP.NE.AND UP0, UPT, UR17, 0x8, UPT ;  /* 0x000000081100788c */ /* 0x000fc8000bf05270 */
[----:B------:R-:W-:-:S03]  /*113a0*/  USEL UR17, UR17, URZ, UP0 ;  /* 0x000000ff11117287 */ /* 0x000fc60008000000 */
[----:B---3--:R-:W-:Y:S01]  /*113b0*/  SYNCS.ARRIVE.TRANS64.RED.A1T0 RZ, [UR6], RZ ;  /* 0x000000ffffff79a7 */ /* 0x008fe20008100406 */
[----:B------:R-:W-:-:S06]  /*113c0*/  USEL UR6, URZ, 0x1, UP0 ;  /* 0x00000001ff067887 */ /* 0x000fcc0008000000 */
[----:B------:R-:W-:Y:S01]  /*113d0*/  LOP3.LUT R2, R2, UR6, RZ, 0x3c, !PT ;  /* 0x0000000602027c12 */ /* 0x000fe2000f8e3cff */
[----:B------:R-:W-:Y:S06]  /*113e0*/  @P0 BRA `(.L_x_227) ;  /* 0xfffffff800000947 */ /* 0x000fec000383ffff */
[----:B------:R-:W1:Y:S01]  /*113f0*/  S2UR UR5, SR_CgaCtaId ;  /* 0x00000000000579c3 */ /* 0x000e620000008800 */
[----:B------:R-:W-:Y:S01]  /*11400*/  ELECT P0, URZ, PT ;  /* 0x0000000000ff782f */ /* 0x000fe20003800000 */
[----:B------:R-:W-:Y:S01]  /*11410*/  HFMA2 R0, -RZ, RZ, 0, 5.9604644775390625e-08 ;  /* 0x00000001ff007431 */ /* 0x000fe200000001ff */
[----:B------:R-:W-:-:S05]  /*11420*/  UMOV UR6, 0x40 ;  /* 0x0000004000067882 */ /* 0x000fca0000000000 */
[----:B------:R-:W-:Y:S01]  /*11430*/  UVIRTCOUNT.DEALLOC.SMPOOL 0x80 ;  /* 0x000000800000784c */ /* 0x000fe20000000000 */
[----:B------:R-:W-:Y:S02]  /*11440*/  UISETP.NE.AND UP2, UPT, UR44, URZ, UPT ;  /* 0x000000ff2c00728c */ /* 0x000fe4000bf45270 */
[----:B-1----:R-:W-:-:S09]  /*11450*/  ULEA UR5, UR5, UR6, 0x18 ;  /* 0x0000000605057291 */ /* 0x002fd2000f8ec0ff */
[----:B------:R1:W-:Y:S01]  /*11460*/  @P0 STS.U8 [UR5+0x1c], R0 ;  /* 0x00001c00ff000988 */ /* 0x0003e20008000005 */
[----:B------:R-:W-:Y:S05]  /*11470*/  BRA.U UP2, `(.L_x_228) ;  /* 0x0000000102d47547 */ /* 0x000fea000b800000 */
[----:B------:R-:W-:-:S04]  /*11480*/  UISETP.NE.AND UP0, UPT, UR37, URZ, UPT ;  /* 0x000000ff2500728c */ /* 0x000fc8000bf05270 */
[----:B------:R-:W-:-:S09]  /*11490*/  UISETP.NE.AND UP0, UPT, UR21, 0x4, !UP0 ;  /* 0x000000041500788c */ /* 0x000fd2000c705270 */
[----:B------:R-:W-:Y:S05]  /*114a0*/  BRA.U UP0, `(.L_x_229) ;  /* 0x0000000100047547 */ /* 0x000fea000b800000 */
[----:B------:R-:W-:Y:S05]  /*114b0*/  BPT.TRAP 0x1 ;  /* 0x000000040000795c */ /* 0x000fea0000300000 */
.L_x_229:
[----:B------:R-:W-:Y:S01]  /*114c0*/  ULEA UR6, UR18, UR4, 0x3 ;  /* 0x0000000412067291 */ /* 0x000fe2000f8e18ff */
[----:B------:R-:W-:Y:S01]  /*114d0*/  MOV R3, UR19 ;  /* 0x0000001300037c02 */ /* 0x000fe20008000f00 */
[----:B------:R-:W-:-:S03]  /*114e0*/  UIADD3 UR18, UPT, UPT, UR18, 0x1, URZ ;  /* 0x0000000112127890 */ /* 0x000fc6000fffe0ff */
[----:B------:R-:W-:-:S04]  /*114f0*/  SHF.L.U32 R3, R3, 0x1f, RZ ;  /* 0x0000001f03037819 */ /* 0x000fc800000006ff */
[----:B------:R-:W3:Y:S02]  /*11500*/  SYNCS.PHASECHK.TRANS64.TRYWAIT P0, [UR6+0x160], R3 ;  /* 0x00016003ff0075a7 */ /* 0x000ee40008001106 */
[----:B---3--:R-:W-:Y:S05]  /*11510*/  @!P0 BRA `(.L_x_230) ;  /* 0x0000001000b08947 */ /* 0x008fea0003800000 */
.L_x_295:
[----:B------:R-:W-:Y:S05]  /*11520*/  BRA.U UP0, `(.L_x_231) ;  /* 0x0000000100047547 */ /* 0x000fea000b800000 */
[----:B------:R-:W-:Y:S05]  /*11530*/  BPT.TRAP 0x1 ;  /* 0x000000040000795c */ /* 0x000fea0000300000 */
.L_x_231:
[----:B------:R-:W-:-:S04]  /*11540*/  UISETP.NE.AND UP1, UPT, UR18, 0x4, UPT ;  /* 0x000000041200788c */ /* 0x000fc8000bf25270 */
[----:B------:R-:W-:Y:S02]  /*11550*/  USEL UR8, URZ, 0x1, UP1 ;  /* 0x00000001ff087887 */ /* 0x000fe40008800000 */
[----:B------:R-:W-:Y:S02]  /*11560*/  USEL UR6, UR18, URZ, UP1 ;  /* 0x000000ff12067287 */ /* 0x000fe40008800000 */
[----:B------:R-:W-:Y:S02]  /*11570*/  ULOP3.LUT UR8, UR19, UR8, URZ, 0x3c, !UPT ;  /* 0x0000000813087292 */ /* 0x000fe4000f8e3cff */
[----:B------:R-:W-:Y:S02]  /*11580*/  ULEA UR7, UR6, UR4, 0x3 ;  /* 0x0000000406077291 */ /* 0x000fe4000f8e18ff */
[----:B------:R-:W-:Y:S02]  /*11590*/  UIADD3 UR6, UPT, UPT, UR6, 0x1, URZ ;  /* 0x0000000106067890 */ /* 0x000fe4000fffe0ff */
[----:B-1----:R-:W-:-:S04]  /*115a0*/  MOV R3, UR8 ;  /* 0x0000000800037c02 */ /* 0x002fc80008000f00 */
[----:B------:R-:W-:-:S04]  /*115b0*/  SHF.L.U32 R3, R3, 0x1f, RZ ;  /* 0x0000001f03037819 */ /* 0x000fc800000006ff */
[----:B------:R-:W1:Y:S02]  /*115c0*/  SYNCS.PHASECHK.TRANS64.TRYWAIT P0, [UR7+0x160], R3 ;  /* 0x00016003ff0075a7 */ /* 0x000e640008001107 */
[----:B-1----:R-:W-:Y:S05]  /*115d0*/  @!P0 BRA `(.L_x_232) ;  /* 0x0000001000988947 */ /* 0x002fea0003800000 */
.L_x_297:
[----:B------:R-:W-:Y:S05]  /*115e0*/  BRA.U UP0, `(.L_x_233) ;  /* 0x0000000100047547 */ /* 0x000fea000b800000 */
[----:B------:R-:W-:Y:S05]  /*115f0*/  BPT.TRAP 0x1 ;  /* 0x000000040000795c */ /* 0x000fea0000300000 */
.L_x_233:
        /* <DEDUP_REMOVED lines=10> */
.L_x_299:
[----:B------:R-:W-:Y:S05]  /*116a0*/  BRA.U UP0, `(.L_x_235) ;  /* 0x0000000100047547 */ /* 0x000fea000b800000 */
[----:B------:R-:W-:Y:S05]  /*116b0*/  BPT.TRAP 0x1 ;  /* 0x000000040000795c */ /* 0x000fea0000300000 */
.L_x_235:
[----:B------:R-:W-:-:S04]  /*116c0*/  UISETP.NE.AND UP0, UPT, UR6, 0x4, UPT ;  /* 0x000000040600788c */ /* 0x000fc8000bf05270 */
[----:B------:R-:W-:Y:S02]  /*116d0*/  USEL UR7, URZ, 0x1, UP0 ;  /* 0x00000001ff077887 */ /* 0x000fe40008000000 */
[----:B------:R-:W-:Y:S02]  /*116e0*/  USEL UR6, UR6, URZ, UP0 ;  /* 0x000000ff06067287 */ /* 0x000fe40008000000 */
[----:B------:R-:W-:Y:S02]  /*116f0*/  ULOP3.LUT UR7, UR8, UR7, URZ, 0x3c, !UPT ;  /* 0x0000000708077292 */ /* 0x000fe4000f8e3cff */
[----:B------:R-:W-:-:S04]  /*11700*/  ULEA UR6, UR6, UR4, 0x3 ;  /* 0x0000000406067291 */ /* 0x000fc8000f8e18ff */
[----:B------:R-:W-:Y:S02]  /*11710*/  IMAD.U32 R2, RZ, RZ, UR7 ;  /* 0x00000007ff027e24 */ /* 0x000fe4000f8e00ff */
[----:B-1----:R-:W-:-:S03]  /*11720*/  MOV R0, UR6 ;  /* 0x0000000600007c02 */ /* 0x002fc60008000f00 */
[----:B------:R-:W-:-:S04]  /*11730*/  SHF.L.U32 R3, R2, 0x1f, RZ ;  /* 0x0000001f02037819 */ /* 0x000fc800000006ff */
[----:B------:R1:W3:Y:S03]  /*11740*/  SYNCS.PHASECHK.TRANS64.TRYWAIT P0, [R0+URZ+0x160], R3 ;  /* 0x00016003000075a7 */ /* 0x0002e600080011ff */
[----:B---3--:R-:W-:Y:S05]  /*11750*/  @!P0 NANOSLEEP.SYNCS 0x989680 ;  /* 0x009896800000895d */ /* 0x008fea0003900000 */
[----:B------:R-:W3:Y:S02]  /*11760*/  @!P0 SYNCS.PHASECHK.TRANS64 P0, [R0+URZ+0x160], R3 ;  /* 0x00016003000085a7 */ /* 0x000ee400080010ff */
[----:B---3--:R-:W-:Y:S05]  /*11770*/  @P0 BRA `(.L_x_236) ;  /* 0x0000000000200947 */ /* 0x008fea0003800000 */
.L_x_237:
[----:B---3--:R3:W4:Y:S02]  /*11780*/  SYNCS.PHASECHK.TRANS64.TRYWAIT P0, [R0+URZ+0x160], R3 ;  /* 0x00016003000075a7 */ /* 0x00872400080011ff */
[----:B----4-:R-:W-:Y:S05]  /*11790*/  @!P0 NANOSLEEP.SYNCS 0x989680 ;  /* 0x009896800000895d */ /* 0x010fea0003900000 */
[----:B------:R-:W4:Y:S02]  /*117a0*/  @!P0 SYNCS.PHASECHK.TRANS64 P0, [R0+URZ+0x160], R3 ;  /* 0x00016003000085a7 */ /* 0x000f2400080010ff */
[----:B----4-:R-:W-:Y:S05]  /*117b0*/  @!P0 BRA `(.L_x_237) ;  /* 0xfffffffc00f08947 */ /* 0x010fea000383ffff */
[----:B------:R-:W-:Y:S05]  /*117c0*/  BRA `(.L_x_236) ;  /* 0x00000000000c7947 */ /* 0x000fea0003800000 */
.L_x_228:
[----:B------:R-:W-:-:S04]  /*117d0*/  UIADD3 UR6, UPT, UPT, UR4, 0x190, URZ ;  /* 0x0000019004067890 */ /* 0x000fc8000fffe0ff */
[----:B------:R-:W-:-:S09]  /*117e0*/  UPRMT UR6, UR43, 0x654, UR6 ;  /* 0x000006542b067896 */ /* 0x000fd20008000006 */
[----:B------:R-:W-:Y:S03]  /*117f0*/  SYNCS.ARRIVE.TRANS64.RED.A1T0 RZ, [UR6], RZ ;  /* 0x000000ffffff79a7 */ /* 0x000fe60008100406 */
.L_x_236:
[----:B-1-3--:R-:W-:Y:S01]  /*11800*/  SHF.L.U32 R3, RZ, 0x1f, RZ ;  /* 0x0000001fff037819 */ /* 0x00afe200000006ff */
[----:B------:R-:W-:Y:S01]  /*11810*/  UIADD3 UR6, UPT, UPT, UR4, 0x190, URZ ;  /* 0x0000019004067890 */ /* 0x000fe2000fffe0ff */
[----:B------:R-:W-:Y:S02]  /*11820*/  PLOP3.LUT P0, PT, PT, PT, UP2, 0x80, 0x8 ;  /* 0x000000000008781c */ /* 0x000fe40003f0f028 */
[----:B------:R-:W1:Y:S02]  /*11830*/  SYNCS.PHASECHK.TRANS64.TRYWAIT P1, [UR4+0x190], R3 ;  /* 0x00019003ff0075a7 */ /* 0x000e640008021104 */
[----:B-1----:R-:W-:Y:S09]  /*11840*/  @!P1 BRA `(.L_x_238) ;  /* 0x00000010002c9947 */ /* 0x002ff20003800000 */
.L_x_301:
[----:B------:R-:W-:Y:S01]  /*11850*/  @!UP2 UPRMT UR6, UR43, 0x654, UR6 ;  /* 0x000006542b06a896 */ /* 0x000fe20008000006 */
[----:B------:R-:W-:Y:S01]  /*11860*/  UMOV UR8, 0xffff ;  /* 0x0000ffff00087882 */ /* 0x000fe20000000000 */
[----:B------:R-:W-:-:S07]  /*11870*/  UMOV UR4, 0x1 ;  /* 0x0000000100047882 */ /* 0x000fce0000000000 */
[----:B------:R-:W-:Y:S01]  /*11880*/  @!P0 SYNCS.ARRIVE.TRANS64.RED.A1T0 RZ, [UR6], RZ ;  /* 0x000000ffffff89a7 */ /* 0x000fe20008100406 */
[----:B------:R-:W-:Y:S01]  /*11890*/  NOP ;  /* 0x0000000000007918 */ /* 0x000fe20000000000 */
[----:B-1----:R-:W1:Y:S01]  /*118a0*/  LDS R0, [UR5+0x14] ;  /* 0x00001405ff007984 */ /* 0x002e620008000800 */
[----:B------:R-:W-:-:S04]  /*118b0*/  ULOP3.LUT UR6, UR20, 0xffff, URZ, 0xc0, !UPT ;  /* 0x0000ffff14067892 */ /* 0x000fc8000f8ec0ff */
[----:B------:R-:W-:-:S04]  /*118c0*/  USHF.R.U32.HI UR6, URZ, 0x5, UR6 ;  /* 0x00000005ff067899 */ /* 0x000fc80008011606 */
[----:B------:R-:W-:Y:S02]  /*118d0*/  USHF.L.U32 UR8, UR8, UR6, URZ ;  /* 0x0000000608087299 */ /* 0x000fe400080006ff */
[----:B------:R-:W-:-:S04]  /*118e0*/  USHF.L.U32 UR4, UR4, UR6, URZ ;  /* 0x0000000604047299 */ /* 0x000fc800080006ff */
[----:B-1----:R-:W-:-:S04]  /*118f0*/  LOP3.LUT R0, R0, UR8, RZ, 0xc0, !PT ;  /* 0x0000000800007c12 */ /* 0x002fc8000f8ec0ff */
[----:B------:R-:W-:-:S13]  /*11900*/  ISETP.NE.AND P0, PT, R0, UR8, PT ;  /* 0x0000000800007c0c */ /* 0x000fda000bf05270 */
[----:B------:R-:W-:Y:S05]  /*11910*/  @P0 BRA `(.L_x_239) ;  /* 0x0000000000580947 */ /* 0x000fea0003800000 */
[----:B------:R-:W1:Y:S02]  /*11920*/  LDS R0, [UR5+0x18] ;  /* 0x00001805ff007984 */ /* 0x000e640008000800 */
[----:B-1----:R-:W-:-:S04]  /*11930*/  LOP3.LUT R0, R0, UR4, RZ, 0xc0, !PT ;  /* 0x0000000400007c12 */ /* 0x002fc8000f8ec0ff */
[----:B------:R-:W-:-:S13]  /*11940*/  ISETP.NE.AND P0, PT, R0, UR4, PT ;  /* 0x0000000400007c0c */ /* 0x000fda000bf05270 */
[----:B------:R-:W-:Y:S05]  /*11950*/  @P0 BRA `(.L_x_240) ;  /* 0x00000000003c0947 */ /* 0x000fea0003800000 */
[----:B------:R-:W1:Y:S01]  /*11960*/  S2R R2, SR_LANEID ;  /* 0x0000000000027919 */ /* 0x000e620000000000 */
[----:B------:R-:W-:Y:S01]  /*11970*/  ULOP3.LUT UR8, URZ, UR8, URZ, 0x33, !UPT ;  /* 0x00000008ff087292 */ /* 0x000fe2000f8e33ff */
[----:B------:R-:W-:Y:S01]  /*11980*/  LOP3.LUT R4, RZ, UR4, RZ, 0x33, !PT ;  /* 0x00000004ff047c12 */ /* 0x000fe2000f8e33ff */
[----:B------:R-:W-:Y:S02]  /*11990*/  VOTEU.ANY UR7, UPT, PT ;  /* 0x0000000000077886 */ /* 0x000fe400038e0100 */
[----:B------:R-:W-:Y:S01]  /*119a0*/  UFLO.U32 UR7, UR7 ;  /* 0x00000007000772bd */ /* 0x000fe200080e0000 */
[----:B------:R-:W3:Y:S01]  /*119b0*/  REDUX UR4, R4 ;  /* 0x00000000040473c4 */ /* 0x000ee20000000000 */
[----:B------:R-:W-:-:S06]  /*119c0*/  IMAD.U32 R0, RZ, RZ, UR8 ;  /* 0x00000008ff007e24 */ /* 0x000fcc000f8e00ff */
[----:B------:R4:W-:Y:S01]  /*119d0*/  UTCATOMSWS.AND URZ, UR8 ;  /* 0x0000000800ff79e3 */ /* 0x0009e20008000000 */
[----:B------:R-:W5:Y:S01]  /*119e0*/  REDUX UR6, R0 ;  /* 0x00000000000673c4 */ /* 0x000f620000000000 */
[----:B-1----:R-:W-:Y:S01]  /*119f0*/  ISETP.EQ.U32.AND P0, PT, R2, UR7, PT ;  /* 0x0000000702007c0c */ /* 0x002fe2000bf02070 */
[----:B---3--:R-:W-:Y:S01]  /*11a00*/  IMAD.U32 R2, RZ, RZ, UR4 ;  /* 0x00000004ff027e24 */ /* 0x008fe2000f8e00ff */
[----:B-----5:R-:W-:-:S11]  /*11a10*/  MOV R3, UR6 ;  /* 0x0000000600037c02 */ /* 0x020fd60008000f00 */
[----:B------:R4:W-:Y:S04]  /*11a20*/  @P0 ATOMS.AND RZ, [UR5+0x14], R3 ;  /* 0x00001403ffff098c */ /* 0x0009e8000a800005 */
[----:B------:R4:W-:Y:S01]  /*11a30*/  @P0 ATOMS.AND RZ, [UR5+0x18], R2 ;  /* 0x00001802ffff098c */ /* 0x0009e2000a800005 */
[----:B------:R-:W-:Y:S05]  /*11a40*/  BRA `(.L_x_241) ;  /* 0x0000000000147947 */ /* 0x000fea0003800000 */
.L_x_240:
[----:B------:R-:W-:Y:S02]  /*11a50*/  MOV R2, 0x11a70 ;  /* 0x00011a7000027802 */ /* 0x000fe40000000f00 */
[----:B--2---:R-:W-:Y:S05]  /*11a60*/  CALL.REL.NOINC `($__internal_0_$__cuda_sm10x_tcgen05_guardrail_trap_col_being_dealloced_not_returned_by_alloc) ;  /* 0x0000000c00bc7944 */ /* 0x004fea0003c00000 */
[----:B------:R-:W-:Y:S05]  /*11a70*/  BRA `(.L_x_241) ;  /* 0x0000000000087947 */ /* 0x000fea0003800000 */
.L_x_239:
[----:B------:R-:W-:Y:S02]  /*11a80*/  MOV R2, 0x11aa0 ;  /* 0x00011aa000027802 */ /* 0x000fe40000000f00 */
[----:B--2---:R-:W-:Y:S05]  /*11a90*/  CALL.REL.NOINC `($__internal_2_$__cuda_sm10x_tcgen05_guardrail_trap_unallocated_columns_being_dealloced) ;  /* 0x0000000c00c87944 */ /* 0x004fea0003c00000 */
.L_x_241:
[----:B------:R-:W-:Y:S01]  /*11aa0*/  NOP ;  /* 0x0000000000007918 */ /* 0x000fe20000000000 */
[----:B----4-:R-:W-:Y:S05]  /*11ab0*/  EXIT ;  /* 0x000000000000794d */ /* 0x010fea0003800000 */
.L_x_34:
[----:B------:R-:W-:-:S07]  /*11ac0*/  MOV R0, UR9 ;  /* 0x0000000900007c02 */ /* 0x000fce0008000f00 */
.L_x_242:
[----:B--2---:R2:W3:Y:S02]  /*11ad0*/  SYNCS.PHASECHK.TRANS64.TRYWAIT P0, [R0+URZ+0x38], R3 ;  /* 0x00003803000075a7 */ /* 0x0044e400080011ff */
[----:B---3--:R-:W-:Y:S05]  /*11ae0*/  @!P0 NANOSLEEP.SYNCS 0x989680 ;  /* 0x009896800000895d */ /* 0x008fea0003900000 */
[----:B------:R-:W3:Y:S02]  /*11af0*/  @!P0 SYNCS.PHASECHK.TRANS64 P0, [R0+URZ+0x38], R3 ;  /* 0x00003803000085a7 */ /* 0x000ee400080010ff */
[----:B---3--:R-:W-:Y:S05]  /*11b00*/  @!P0 BRA `(.L_x_242) ;  /* 0xfffffffc00f08947 */ /* 0x008fea000383ffff */
[----:B------:R-:W-:Y:S05]  /*11b10*/  BRA `(.L_x_33) ;  /* 0xffffff2800207947 */ /* 0x000fea000383ffff */
.L_x_41:
[----:B--2---:R-:W-:-:S07]  /*11b20*/  MOV R0, UR9 ;  /* 0x0000000900007c02 */ /* 0x004fce0008000f00 */
.L_x_243:
[----:B--2---:R2:W3:Y:S02]  /*11b30*/  SYNCS.PHASECHK.TRANS64.TRYWAIT P0, [R0+URZ+0x38], R3 ;  /* 0x00003803000075a7 */ /* 0x0044e400080011ff */
[----:B---3--:R-:W-:Y:S05]  /*11b40*/  @!P0 NANOSLEEP.SYNCS 0x989680 ;  /* 0x009896800000895d */ /* 0x008fea0003900000 */
[----:B------:R-:W3:Y:S02]  /*11b50*/  @!P0 SYNCS.PHASECHK.TRANS64 P0, [R0+URZ+0x38], R3 ;  /* 0x00003803000085a7 */ /* 0x000ee400080010ff */
[----:B---3--:R-:W-:Y:S05]  /*11b60*/  @!P0 BRA `(.L_x_243) ;  /* 0xfffffffc00f08947 */ /* 0x008fea000383ffff */
[----:B------:R-:W-:Y:S05]  /*11b70*/  BRA `(.L_x_40) ;  /* 0xffffff2800c07947 */ /* 0x000fea000383ffff */
.L_x_47:
[----:B--2---:R-:W-:-:S07]  /*11b80*/  MOV R0, UR4 ;  /* 0x0000000400007c02 */ /* 0x004fce0008000f00 */
.L_x_244:
[----:B-1----:R1:W2:Y:S02]  /*11b90*/  SYNCS.PHASECHK.TRANS64.TRYWAIT P0, [R0+URZ+0x1a0], R3 ;  /* 0x0001a003000075a7 */ /* 0x0022a400080011ff */
[----:B--2---:R-:W-:Y:S05]  /*11ba0*/  @!P0 NANOSLEEP.SYNCS 0x989680 ;  /* 0x009896800000895d */ /* 0x004fea0003900000 */
[----:B------:R-:W2:Y:S02]  /*11bb0*/  @!P0 SYNCS.PHASECHK.TRANS64 P0, [R0+URZ+0x1a0], R3 ;  /* 0x0001a003000085a7 */ /* 0x000ea400080010ff */
[----:B--2---:R-:W-:Y:S05]  /*11bc0*/  @!P0 BRA `(.L_x_244) ;  /* 0xfffffffc00f08947 */ /* 0x004fea000383ffff */
[----:B------:R-:W-:Y:S05]  /*11bd0*/  BRA `(.L_x_245) ;  /* 0xffffff2c004c7947 */ /* 0x000fea000383ffff */
.L_x_50:
[----:B------:R-:W-:-:S07]  /*11be0*/  MOV R0, UR4 ;  /* 0x0000000400007c02 */ /* 0x000fce0008000f00 */
.L_x_246:
[----:B-1----:R1:W2:Y:S02]  /*11bf0*/  SYNCS.PHASECHK.TRANS64.TRYWAIT P0, [R0+URZ], R3 ;  /* 0x00000003000075a7 */ /* 0x0022a400080011ff */
[----:B--2---:R-:W-:Y:S05]  /*11c00*/  @!P0 NANOSLEEP.SYNCS 0x989680 ;  /* 0x009896800000895d */ /* 0x004fea0003900000 */
[----:B------:R-:W2:Y:S02]  /*11c10*/  @!P0 SYNCS.PHASECHK.TRANS64 P0, [R0+URZ], R3 ;  /* 0x00000003000085a7 */ /* 0x000ea400080010ff */
[----:B--2---:R-:W-:Y:S05]  /*11c20*/  @!P0 BRA `(.L_x_246) ;  /* 0xfffffffc00f08947 */ /* 0x004fea000383ffff */
[----:B------:R-:W-:Y:S05]  /*11c30*/  BRA `(.L_x_247) ;  /* 0xffffff2c00b47947 */ /* 0x000fea000383ffff */
.L_x_51:
[----:B------:R-:W-:-:S07]  /*11c40*/  MOV R0, UR4 ;  /* 0x0000000400007c02 */ /* 0x000fce0008000f00 */
.L_x_248:
[----:B-1----:R1:W2:Y:S02]  /*11c50*/  SYNCS.PHASECHK.TRANS64.TRYWAIT P0, [R0+URZ], R3 ;  /* 0x00000003000075a7 */ /* 0x0022a400080011ff */
[----:B--2---:R-:W-:Y:S05]  /*11c60*/  @!P0 NANOSLEEP.SYNCS 0x989680 ;  /* 0x009896800000895d */ /* 0x004fea0003900000 */
[----:B------:R-:W2:Y:S02]  /*11c70*/  @!P0 SYNCS.PHASECHK.TRANS64 P0, [R0+URZ], R3 ;  /* 0x00000003000085a7 */ /* 0x000ea400080010ff */
[----:B--2---:R-:W-:Y:S05]  /*11c80*/  @!P0 BRA `(.L_x_248) ;  /* 0xfffffffc00f08947 */ /* 0x004fea000383ffff */
[----:B------:R-:W-:Y:S05]  /*11c90*/  BRA `(.L_x_249) ;  /* 0xffffff2c00c07947 */ /* 0x000fea000383ffff */
.L_x_52:
[----:B------:R-:W-:-:S07]  /*11ca0*/  MOV R0, UR4 ;  /* 0x0000000400007c02 */ /* 0x000fce0008000f00 */
.L_x_250:
[----:B-1----:R1:W2:Y:S02]  /*11cb0*/  SYNCS.PHASECHK.TRANS64.TRYWAIT P0, [R0+URZ], R3 ;  /* 0x00000003000075a7 */ /* 0x0022a400080011ff */
[----:B--2---:R-:W-:Y:S05]  /*11cc0*/  @!P0 NANOSLEEP.SYNCS 0x989680 ;  /* 0x009896800000895d */ /* 0x004fea0003900000 */
[----:B------:R-:W2:Y:S02]  /*11cd0*/  @!P0 SYNCS.PHASECHK.TRANS64 P0, [R0+URZ], R3 ;  /* 0x00000003000085a7 */ /* 0x000ea400080010ff */
[----:B--2---:R-:W-:Y:S05]  /*11ce0*/  @!P0 BRA `(.L_x_250) ;  /* 0xfffffffc00f08947 */ /* 0x004fea000383ffff */
[----:B------:R-:W-:Y:S05]  /*11cf0*/  BRA `(.L_x_251) ;  /* 0xffffff2c00cc7947 */ /* 0x000fea000383ffff */
.L_x_53:
[----:B------:R-:W-:-:S07]  /*11d00*/  MOV R0, UR4 ;  /* 0x0000000400007c02 */ /* 0x000fce0008000f00 */
.L_x_252:
[----:B-1----:R1:W2:Y:S02]  /*11d10*/  SYNCS.PHASECHK.TRANS64.TRYWAIT P0, [R0+URZ], R3 ;  /* 0x00000003000075a7 */ /* 0x0022a400080011ff */
[----:B--2---:R-:W-:Y:S05]  /*11d20*/  @!P0 NANOSLEEP.SYNCS 0x989680 ;  /* 0x009896800000895d */ /* 0x004fea0003900000 */
[----:B------:R-:W2:Y:S02]  /*11d30*/  @!P0 SYNCS.PHASECHK.TRANS64 P0, [R0+URZ], R3 ;  /* 0x00000003000085a7 */ /* 0x000ea400080010ff */
[----:B--2---:R-:W-:Y:S05]  /*11d40*/  @!P0 BRA `(.L_x_252) ;  /* 0xfffffffc00f08947 */ /* 0x004fea000383ffff */
[----:B------:R-:W-:Y:S05]  /*11d50*/  BRA `(.L_x_253) ;  /* 0xffffff2c00d87947 */ /* 0x000fea000383ffff */
.L_x_54:
[----:B------:R-:W-:-:S07]  /*11d60*/  MOV R0, UR4 ;  /* 0x0000000400007c02 */ /* 0x000fce0008000f00 */
.L_x_254:
[----:B-1----:R1:W2:Y:S02]  /*11d70*/  SYNCS.PHASECHK.TRANS64.TRYWAIT P0, [R0+URZ], R3 ;  /* 0x00000003000075a7 */ /* 0x0022a400080011ff */
[----:B--2---:R-:W-:Y:S05]  /*11d80*/  @!P0 NANOSLEEP.SYNCS 0x989680 ;  /* 0x009896800000895d */ /* 0x004fea0003900000 */
[----:B------:R-:W2:Y:S02]  /*11d90*/  @!P0 SYNCS.PHASECHK.TRANS64 P0, [R0+URZ], R3 ;  /* 0x00000003000085a7 */ /* 0x000ea400080010ff */
[----:B--2---:R-:W-:Y:S05]  /*11da0*/  @!P0 BRA `(.L_x_254) ;  /* 0xfffffffc00f08947 */ /* 0x004fea000383ffff */
[----:B------:R-:W-:Y:S05]  /*11db0*/  BRA `(.L_x_255) ;  /* 0xffffff2c00e47947 */ /* 0x000fea000383ffff */
.L_x_55:
[----:B------:R-:W-:-:S07]  /*11dc0*/  MOV R0, UR4 ;  /* 0x0000000400007c02 */ /* 0x000fce0008000f00 */
.L_x_256:
[----:B-1----:R1:W2:Y:S02]  /*11dd0*/  SYNCS.PHASECHK.TRANS64.TRYWAIT P0, [R0+URZ], R3 ;  /* 0x00000003000075a7 */ /* 0x0022a400080011ff */
[----:B--2---:R-:W-:Y:S05]  /*11de0*/  @!P0 NANOSLEEP.SYNCS 0x989680 ;  /* 0x009896800000895d */ /* 0x004fea0003900000 */
[----:B------:R-:W2:Y:S02]  /*11df0*/  @!P0 SYNCS.PHASECHK.TRANS64 P0, [R0+URZ], R3 ;  /* 0x00000003000085a7 */ /* 0x000ea400080010ff */
[----:B--2---:R-:W-:Y:S05]  /*11e00*/  @!P0 BRA `(.L_x_256) ;  /* 0xfffffffc00f08947 */ /* 0x004fea000383ffff */
[----:B------:R-:W-:Y:S05]  /*11e10*/  BRA `(.L_x_257) ;  /* 0xffffff2c00f07947 */ /* 0x000fea000383ffff */
.L_x_70:
[----:B------:R-:W-:-:S07]  /*11e20*/  MOV R17, UR4 ;  /* 0x0000000400117c02 */ /* 0x000fce0008000f00 */
.L_x_258:
[----:B--2---:R2:W3:Y:S02]  /*11e30*/  SYNCS.PHASECHK.TRANS64.TRYWAIT P0, [R17+URZ+0x100], R16 ;  /* 0x00010010110075a7 */ /* 0x0044e400080011ff */
[----:B---3--:R-:W-:Y:S05]  /*11e40*/  @!P0 NANOSLEEP.SYNCS 0x989680 ;  /* 0x009896800000895d */ /* 0x008fea0003900000 */
[----:B------:R-:W3:Y:S02]  /*11e50*/  @!P0 SYNCS.PHASECHK.TRANS64 P0, [R17+URZ+0x100], R16 ;  /* 0x00010010110085a7 */ /* 0x000ee400080010ff */
[----:B---3--:R-:W-:Y:S05]  /*11e60*/  @!P0 BRA `(.L_x_258) ;  /* 0xfffffffc00f08947 */ /* 0x008fea000383ffff */
[----:B------:R-:W-:Y:S05]  /*11e70*/  BRA `(.L_x_259) ;  /* 0xffffff4800e47947 */ /* 0x000fea000383ffff */
.L_x_86:
[----:B------:R-:W-:-:S07]  /*11e80*/  MOV R11, UR4 ;  /* 0x00000004000b7c02 */ /* 0x000fce0008000f00 */
.L_x_260:
[----:B--2---:R2:W3:Y:S02]  /*11e90*/  SYNCS.PHASECHK.TRANS64.TRYWAIT P0, [R11+URZ+0x100], R2 ;  /* 0x000100020b0075a7 */ /* 0x0044e400080011ff */
[----:B---3--:R-:W-:Y:S05]  /*11ea0*/  @!P0 NANOSLEEP.SYNCS 0x989680 ;  /* 0x009896800000895d */ /* 0x008fea0003900000 */
[----:B------:R-:W3:Y:S02]  /*11eb0*/  @!P0 SYNCS.PHASECHK.TRANS64 P0, [R11+URZ+0x100], R2 ;  /* 0x000100020b0085a7 */ /* 0x000ee400080010ff */
[----:B---3--:R-:W-:Y:S05]  /*11ec0*/  @!P0 BRA `(.L_x_260) ;  /* 0xfffffffc00f08947 */ /* 0x008fea000383ffff */
[----:B------:R-:W-:Y:S05]  /*11ed0*/  BRA `(.L_x_261) ;  /* 0xffffff6400d47947 */ /* 0x000fea000383ffff */
.L_x_95:
[----:B--2---:R2:W4:Y:S02]  /*11ee0*/  SYNCS.PHASECHK.TRANS64.TRYWAIT P0, [R15+URZ+0xb8], R6 ;  /* 0x0000b8060f0075a7 */ /* 0x00452400080011ff */
[----:B----4-:R-:W-:Y:S05]  /*11ef0*/  @!P0 NANOSLEEP.SYNCS 0x989680 ;  /* 0x009896800000895d */ /* 0x010fea0003900000 */
[----:B------:R-:W4:Y:S02]  /*11f00*/  @!P0 SYNCS.PHASECHK.TRANS64 P0, [R15+URZ+0xb8], R6 ;  /* 0x0000b8060f0085a7 */ /* 0x000f2400080010ff */
[----:B----4-:R-:W-:Y:S05]  /*11f10*/  @!P0 BRA `(.L_x_95) ;  /* 0xfffffffc00f08947 */ /* 0x010fea000383ffff */
[----:B------:R-:W-:Y:S05]  /*11f20*/  BRA `(.L_x_92) ;  /* 0xffffff6c00e87947 */ /* 0x000fea000383ffff */
.L_x_99:
[----:B------:R-:W-:Y:S07]  /*11f30*/  MOV R0, UR24 ;  /* 0x0000001800007c02 */ /* 0x000fee0008000f00 */
.L_x_262:
[----:B------:R1:W1:Y:S02]  /*11f40*/  SYNCS.PHASECHK.TRANS64.TRYWAIT P0, [R0+URZ+0x90], R5 ;  /* 0x00009005000075a7 */ /* 0x00026400080011ff */
[----:B-1----:R-:W-:Y:S05]  /*11f50*/  @!P0 NANOSLEEP.SYNCS 0x989680 ;  /* 0x009896800000895d */ /* 0x002fea0003900000 */
[----:B------:R-:W1:Y:S02]  /*11f60*/  @!P0 SYNCS.PHASECHK.TRANS64 P0, [R0+URZ+0x90], R5 ;  /* 0x00009005000085a7 */ /* 0x000e6400080010ff */
[----:B-1----:R-:W-:Y:S05]  /*11f70*/  @!P0 BRA `(.L_x_262) ;  /* 0xfffffffc00f08947 */ /* 0x002fea000383ffff */
[----:B------:R-:W-:Y:S05]  /*11f80*/  BRA `(.L_x_263) ;  /* 0xffffff70006c7947 */ /* 0x000fea000383ffff */
.L_x_105:
[----:B------:R-:W-:Y:S07]  /*11f90*/  MOV R0, UR24 ;  /* 0x0000001800007c02 */ /* 0x000fee0008000f00 */
.L_x_264:
[----:B-1----:R1:W4:Y:S02]  /*11fa0*/  SYNCS.PHASECHK.TRANS64.TRYWAIT P0, [R0+URZ+0x98], R5 ;  /* 0x00009805000075a7 */ /* 0x00232400080011ff */
[----:B----4-:R-:W-:Y:S05]  /*11fb0*/  @!P0 NANOSLEEP.SYNCS 0x989680 ;  /* 0x009896800000895d */ /* 0x010fea0003900000 */
[----:B------:R-:W4:Y:S02]  /*11fc0*/  @!P0 SYNCS.PHASECHK.TRANS64 P0, [R0+URZ+0x98], R5 ;  /* 0x00009805000085a7 */ /* 0x000f2400080010ff */
[----:B----4-:R-:W-:Y:S05]  /*11fd0*/  @!P0 BRA `(.L_x_264) ;  /* 0xfffffffc00f08947 */ /* 0x010fea000383ffff */
[----:B------:R-:W-:Y:S05]  /*11fe0*/  BRA `(.L_x_265) ;  /* 0xffffff7000c47947 */ /* 0x000fea000383ffff */
.L_x_111:
[----:B-1--4-:R-:W-:Y:S07]  /*11ff0*/  MOV R0, UR24 ;  /* 0x0000001800007c02 */ /* 0x012fee0008000f00 */
.L_x_266:
[----:B-1----:R1:W4:Y:S02]  /*12000*/  SYNCS.PHASECHK.TRANS64.TRYWAIT P0, [R0+URZ+0xa0], R5 ;  /* 0x0000a005000075a7 */ /* 0x00232400080011ff */
[----:B----4-:R-:W-:Y:S05]  /*12010*/  @!P0 NANOSLEEP.SYNCS 0x989680 ;  /* 0x009896800000895d */ /* 0x010fea0003900000 */
[----:B------:R-:W4:Y:S02]  /*12020*/  @!P0 SYNCS.PHASECHK.TRANS64 P0, [R0+URZ+0xa0], R5 ;  /* 0x0000a005000085a7 */ /* 0x000f2400080010ff */
[----:B----4-:R-:W-:Y:S05]  /*12030*/  @!P0 BRA `(.L_x_266) ;  /* 0xfffffffc00f08947 */ /* 0x010fea000383ffff */
[----:B------:R-:W-:Y:S05]  /*12040*/  BRA `(.L_x_267) ;  /* 0xffffff74001c7947 */ /* 0x000fea000383ffff */
.L_x_117:
[----:B-1--4-:R-:W-:Y:S07]  /*12050*/  MOV R0, UR24 ;  /* 0x0000001800007c02 */ /* 0x012fee0008000f00 */
.L_x_268:
[----:B-1----:R1:W4:Y:S02]  /*12060*/  SYNCS.PHASECHK.TRANS64.TRYWAIT P0, [R0+URZ+0xa8], R5 ;  /* 0x0000a805000075a7 */ /* 0x00232400080011ff */
[----:B----4-:R-:W-:Y:S05]  /*12070*/  @!P0 NANOSLEEP.SYNCS 0x989680 ;  /* 0x009896800000895d */ /* 0x010fea0003900000 */
[----:B------:R-:W4:Y:S02]  /*12080*/  @!P0 SYNCS.PHASECHK.TRANS64 P0, [R0+URZ+0xa8], R5 ;  /* 0x0000a805000085a7 */ /* 0x000f2400080010ff */
[----:B----4-:R-:W-:Y:S05]  /*12090*/  @!P0 BRA `(.L_x_268) ;  /* 0xfffffffc00f08947 */ /* 0x010fea000383ffff */
[----:B------:R-:W-:Y:S05]  /*120a0*/  BRA `(.L_x_269) ;  /* 0xffffff7400747947 */ /* 0x000fea000383ffff */
.L_x_123:
[----:B----4-:R-:W-:Y:S07]  /*120b0*/  MOV R0, UR8 ;  /* 0x0000000800007c02 */ /* 0x010fee0008000f00 */
.L_x_270:
[----:B-1----:R1:W4:Y:S02]  /*120c0*/  SYNCS.PHASECHK.TRANS64.TRYWAIT P0, [R0+URZ+0x1a0], R5 ;  /* 0x0001a005000075a7 */ /* 0x00232400080011ff */
[----:B----4-:R-:W-:Y:S05]  /*120d0*/  @!P0 NANOSLEEP.SYNCS 0x989680 ;  /* 0x009896800000895d */ /* 0x010fea0003900000 */
[----:B------:R-:W4:Y:S02]  /*120e0*/  @!P0 SYNCS.PHASECHK.TRANS64 P0, [R0+URZ+0x1a0], R5 ;  /* 0x0001a005000085a7 */ /* 0x000f2400080010ff */
[----:B----4-:R-:W-:Y:S05]  /*120f0*/  @!P0 BRA `(.L_x_270) ;  /* 0xfffffffc00f08947 */ /* 0x010fea000383ffff */
[----:B------:R-:W-:Y:S05]  /*12100*/  BRA `(.L_x_271) ;  /* 0xffffff7400dc7947 */ /* 0x000fea000383ffff */
.L_x_127:
[----:B------:R-:W-:-:S07]  /*12110*/  MOV R0, UR24 ;  /* 0x0000001800007c02 */ /* 0x000fce0008000f00 */
.L_x_272:
[----:B-1----:R1:W2:Y:S02]  /*12120*/  SYNCS.PHASECHK.TRANS64.TRYWAIT P0, [R0+URZ+0x90], R3 ;  /* 0x00009003000075a7 */ /* 0x0022a400080011ff */
[----:B--2---:R-:W-:Y:S05]  /*12130*/  @!P0 NANOSLEEP.SYNCS 0x989680 ;  /* 0x009896800000895d */ /* 0x004fea0003900000 */
[----:B------:R-:W2:Y:S02]  /*12140*/  @!P0 SYNCS.PHASECHK.TRANS64 P0, [R0+URZ+0x90], R3 ;  /* 0x00009003000085a7 */ /* 0x000ea400080010ff */
[----:B--2---:R-:W-:Y:S05]  /*12150*/  @!P0 BRA `(.L_x_272) ;  /* 0xfffffffc00f08947 */ /* 0x004fea000383ffff */
[----:B------:R-:W-:Y:S05]  /*12160*/  BRA `(.L_x_273) ;  /* 0xffffff7800487947 */ /* 0x000fea000383ffff */
.L_x_129:
[----:B-1----:R-:W-:-:S07]  /*12170*/  MOV R0, UR24 ;  /* 0x0000001800007c02 */ /* 0x002fce0008000f00 */
.L_x_274:
[----:B-1----:R1:W2:Y:S02]  /*12180*/  SYNCS.PHASECHK.TRANS64.TRYWAIT P0, [R0+URZ+0x98], R3 ;  /* 0x00009803000075a7 */ /* 0x0022a400080011ff */
[----:B--2---:R-:W-:Y:S05]  /*12190*/  @!P0 NANOSLEEP.SYNCS 0x989680 ;  /* 0x009896800000895d */ /* 0x004fea0003900000 */
[----:B------:R-:W2:Y:S02]  /*121a0*/  @!P0 SYNCS.PHASECHK.TRANS64 P0, [R0+URZ+0x98], R3 ;  /* 0x00009803000085a7 */ /* 0x000ea400080010ff */
[----:B--2---:R-:W-:Y:S05]  /*121b0*/  @!P0 BRA `(.L_x_274) ;  /* 0xfffffffc00f08947 */ /* 0x004fea000383ffff */
[----:B------:R-:W-:Y:S05]  /*121c0*/  BRA `(.L_x_275) ;  /* 0xffffff7800407947 */ /* 0x000fea000383ffff */
.L_x_131:
[----:B-1----:R-:W-:-:S07]  /*121d0*/  MOV R0, UR24 ;  /* 0x0000001800007c02 */ /* 0x002fce0008000f00 */
.L_x_276:
[----:B-1----:R1:W2:Y:S02]  /*121e0*/  SYNCS.PHASECHK.TRANS64.TRYWAIT P0, [R0+URZ+0xa0], R3 ;  /* 0x0000a003000075a7 */ /* 0x0022a400080011ff */
[----:B--2---:R-:W-:Y:S05]  /*121f0*/  @!P0 NANOSLEEP.SYNCS 0x989680 ;  /* 0x009896800000895d */ /* 0x004fea0003900000 */
[----:B------:R-:W2:Y:S02]  /*12200*/  @!P0 SYNCS.PHASECHK.TRANS64 P0, [R0+URZ+0xa0], R3 ;  /* 0x0000a003000085a7 */ /* 0x000ea400080010ff */
[----:B--2---:R-:W-:Y:S05]  /*12210*/  @!P0 BRA `(.L_x_276) ;  /* 0xfffffffc00f08947 */ /* 0x004fea000383ffff */
[----:B------:R-:W-:Y:S05]  /*12220*/  BRA `(.L_x_277) ;  /* 0xffffff7800387947 */ /* 0x000fea000383ffff */
.L_x_140:
[----:B------:R-:W-:Y:S07]  /*12230*/  MOV R0, UR6 ;  /* 0x0000000600007c02 */ /* 0x000fee0008000f00 */
.L_x_278:
[----:B---3--:R3:W1:Y:S02]  /*12240*/  SYNCS.PHASECHK.TRANS64.TRYWAIT P0, [R0+URZ+0x1a0], R3 ;  /* 0x0001a003000075a7 */ /* 0x00866400080011ff */
[----:B-1----:R-:W-:Y:S05]  /*12250*/  @!P0 NANOSLEEP.SYNCS 0x989680 ;  /* 0x009896800000895d */ /* 0x002fea0003900000 */
[----:B------:R-:W1:Y:S02]  /*12260*/  @!P0 SYNCS.PHASECHK.TRANS64 P0, [R0+URZ+0x1a0], R3 ;  /* 0x0001a003000085a7 */ /* 0x000e6400080010ff */
[----:B-1----:R-:W-:Y:S05]  /*12270*/  @!P0 BRA `(.L_x_278) ;  /* 0xfffffffc00f08947 */ /* 0x002fea000383ffff */
[----:B------:R-:W-:Y:S05]  /*12280*/  BRA `(.L_x_279) ;  /* 0xffffff8000dc7947 */ /* 0x000fea000383ffff */
.L_x_149:
[----:B------:R-:W-:Y:S07]  /*12290*/  MOV R15, 0xffffffff ;  /* 0xffffffff000f7802 */ /* 0x000fee0000000f00 */
[----:B---345:R-:W-:Y:S05]  /*122a0*/  WARPSYNC.COLLECTIVE R15, `(.L_x_280) ;  /* 0x000000000f0c7348 */ /* 0x038fea0003c00000 */
[----:B------:R-:W-:Y:S02]  /*122b0*/  ELECT P6, UR79, PT ;  /* 0x00000000004f782f */ /* 0x000fe400038c0000 */
[----:B----4-:R-:W-:Y:S01]  /*122c0*/  MOV R14, UR79 ;  /* 0x0000004f000e7c02 */ /* 0x010fe20008000f00 */
[----:B---3-5:R-:W-:Y:S10]  /*122d0*/  ENDCOLLECTIVE ;  /* 0x000000000000791b */ /* 0x028ff40003800000 */
.L_x_280:
[----:B------:R-:W-:Y:S05]  /*122e0*/  BRA `(.L_x_281) ;  /* 0xffffff8400ec7947 */ /* 0x000fea000383ffff */
.L_x_154:
[----:B--2---:R-:W-:Y:S04]  /*122f0*/  MOV R3, UR43 ;  /* 0x0000002b00037c02 */ /* 0x004fe80008000f00 */
[----:B------:R2:W1:Y:S03]  /*12300*/  SYNCS.PHASECHK.TRANS64.TRYWAIT P0, [R3+URZ+0x70], R2 ;  /* 0x00007002030075a7 */ /* 0x00046600080011ff */
[----:B-1----:R-:W-:Y:S05]  /*12310*/  @!P0 NANOSLEEP.SYNCS 0x989680 ;  /* 0x009896800000895d */ /* 0x002fea0003900000 */
[----:B------:R-:W1:Y:S02]  /*12320*/  @!P0 SYNCS.PHASECHK.TRANS64 P0, [R3+URZ+0x70], R2 ;  /* 0x00007002030085a7 */ /* 0x000e6400080010ff */
[----:B-1----:R-:W-:Y:S05]  /*12330*/  @!P0 BRA `(.L_x_154) ;  /* 0xfffffffc00ec8947 */ /* 0x002fea000383ffff */
[----:B------:R-:W-:Y:S05]  /*12340*/  BRA `(.L_x_153) ;  /* 0xffffff88008c7947 */ /* 0x000fea000383ffff */
.L_x_158:
[----:B------:R1:W1:Y:S02]  /*12350*/  SYNCS.PHASECHK.TRANS64.TRYWAIT P1, [R97+URZ+0x140], R0 ;  /* 0x00014000610075a7 */ /* 0x00026400080211ff */
[----:B-1----:R-:W-:Y:S05]  /*12360*/  @!P1 NANOSLEEP.SYNCS 0x989680 ;  /* 0x009896800000995d */ /* 0x002fea0003900000 */
[----:B------:R-:W1:Y:S02]  /*12370*/  @!P1 SYNCS.PHASECHK.TRANS64 P1, [R97+URZ+0x140], R0 ;  /* 0x00014000610095a7 */ /* 0x000e6400080210ff */
[----:B-1----:R-:W-:Y:S05]  /*12380*/  @!P1 BRA `(.L_x_158) ;  /* 0xfffffffc00f09947 */ /* 0x002fea000383ffff */
[----:B------:R-:W-:Y:S05]  /*12390*/  BRA `(.L_x_157) ;  /* 0xffffff8c00247947 */ /* 0x000fea000383ffff */
.L_x_165:
[----:B--2---:R-:W-:Y:S04]  /*123a0*/  MOV R3, UR43 ;  /* 0x0000002b00037c02 */ /* 0x004fe80008000f00 */
[----:B------:R2:W3:Y:S03]  /*123b0*/  SYNCS.PHASECHK.TRANS64.TRYWAIT P1, [R3+URZ+0x78], R0 ;  /* 0x00007800030075a7 */ /* 0x0004e600080211ff */
[----:B---3--:R-:W-:Y:S05]  /*123c0*/  @!P1 NANOSLEEP.SYNCS 0x989680 ;  /* 0x009896800000995d */ /* 0x008fea0003900000 */
[----:B------:R-:W3:Y:S02]  /*123d0*/  @!P1 SYNCS.PHASECHK.TRANS64 P1, [R3+URZ+0x78], R0 ;  /* 0x00007800030095a7 */ /* 0x000ee400080210ff */
[----:B---3--:R-:W-:Y:S05]  /*123e0*/  @!P1 BRA `(.L_x_165) ;  /* 0xfffffffc00ec9947 */ /* 0x008fea000383ffff */
[----:B------:R-:W-:Y:S05]  /*123f0*/  BRA `(.L_x_164) ;  /* 0xffffff98003c7947 */ /* 0x000fea000383ffff */
.L_x_173:
[----:B--2---:R-:W-:Y:S04]  /*12400*/  MOV R0, UR43 ;  /* 0x0000002b00007c02 */ /* 0x004fe80008000f00 */
[----:B------:R2:W1:Y:S03]  /*12410*/  SYNCS.PHASECHK.TRANS64.TRYWAIT P1, [R0+URZ+0x80], R3 ;  /* 0x00008003000075a7 */ /* 0x00046600080211ff */
[----:B-1----:R-:W-:Y:S05]  /*12420*/  @!P1 NANOSLEEP.SYNCS 0x989680 ;  /* 0x009896800000995d */ /* 0x002fea0003900000 */
[----:B------:R-:W1:Y:S02]  /*12430*/  @!P1 SYNCS.PHASECHK.TRANS64 P1, [R0+URZ+0x80], R3 ;  /* 0x00008003000095a7 */ /* 0x000e6400080210ff */
[----:B-1----:R-:W-:Y:S05]  /*12440*/  @!P1 BRA `(.L_x_173) ;  /* 0xfffffffc00ec9947 */ /* 0x002fea000383ffff */
[----:B------:R-:W-:Y:S05]  /*12450*/  BRA `(.L_x_172) ;  /* 0xffffffa400a47947 */ /* 0x000fea000383ffff */
.L_x_181:
[----:B--2---:R-:W-:Y:S04]  /*12460*/  MOV R0, UR43 ;  /* 0x0000002b00007c02 */ /* 0x004fe80008000f00 */
[----:B------:R2:W1:Y:S03]  /*12470*/  SYNCS.PHASECHK.TRANS64.TRYWAIT P1, [R0+URZ+0x88], R3 ;  /* 0x00008803000075a7 */ /* 0x00046600080211ff */
[----:B-1----:R-:W-:Y:S05]  /*12480*/  @!P1 NANOSLEEP.SYNCS 0x989680 ;  /* 0x009896800000995d */ /* 0x002fea0003900000 */
[----:B------:R-:W1:Y:S02]  /*12490*/  @!P1 SYNCS.PHASECHK.TRANS64 P1, [R0+URZ+0x88], R3 ;  /* 0x00008803000095a7 */ /* 0x000e6400080210ff */
[----:B-1----:R-:W-:Y:S05]  /*124a0*/  @!P1 BRA `(.L_x_181) ;  /* 0xfffffffc00ec9947 */ /* 0x002fea000383ffff */
[----:B------:R-:W-:Y:S05]  /*124b0*/  BRA `(.L_x_180) ;  /* 0xffffffb4001c7947 */ /* 0x000fea000383ffff */
.L_x_193:
[----:B------:R-:W-:Y:S07]  /*124c0*/  MOV R4, UR24 ;  /* 0x0000001800047c02 */ /* 0x000fee0008000f00 */
.L_x_282:
[----:B--2---:R2:W4:Y:S02]  /*124d0*/  SYNCS.PHASECHK.TRANS64.TRYWAIT P0, [R4+URZ+0xc0], R5 ;  /* 0x0000c005040075a7 */ /* 0x00452400080011ff */
[----:B----4-:R-:W-:Y:S05]  /*124e0*/  @!P0 NANOSLEEP.SYNCS 0x989680 ;  /* 0x009896800000895d */ /* 0x010fea0003900000 */
[----:B------:R-:W4:Y:S02]  /*124f0*/  @!P0 SYNCS.PHASECHK.TRANS64 P0, [R4+URZ+0xc0], R5 ;  /* 0x0000c005040085a7 */ /* 0x000f2400080010ff */
[----:B----4-:R-:W-:Y:S05]  /*12500*/  @!P0 BRA `(.L_x_282) ;  /* 0xfffffffc00f08947 */ /* 0x010fea000383ffff */
[----:B------:R-:W-:Y:S05]  /*12510*/  BRA `(.L_x_283) ;  /* 0xffffffcc00387947 */ /* 0x000fea000383ffff */
.L_x_196:
[----:B------:R-:W-:Y:S07]  /*12520*/  MOV R4, UR24 ;  /* 0x0000001800047c02 */ /* 0x000fee0008000f00 */
.L_x_284:
[----:B-1----:R1:W2:Y:S02]  /*12530*/  SYNCS.PHASECHK.TRANS64.TRYWAIT P1, [R4+URZ+0x1e0], R5 ;  /* 0x0001e005040075a7 */ /* 0x0022a400080211ff */
[----:B--2---:R-:W-:Y:S05]  /*12540*/  @!P1 NANOSLEEP.SYNCS 0x989680 ;  /* 0x009896800000995d */ /* 0x004fea0003900000 */
[----:B------:R-:W2:Y:S02]  /*12550*/  @!P1 SYNCS.PHASECHK.TRANS64 P1, [R4+URZ+0x1e0], R5 ;  /* 0x0001e005040095a7 */ /* 0x000ea400080210ff */
[----:B--2---:R-:W-:Y:S05]  /*12560*/  @!P1 BRA `(.L_x_284) ;  /* 0xfffffffc00f09947 */ /* 0x004fea000383ffff */
[----:B------:R-:W-:Y:S05]  /*12570*/  BRA `(.L_x_285) ;  /* 0xffffffcc00947947 */ /* 0x000fea000383ffff */
.L_x_212:
[----:B--2---:R-:W-:-:S04]  /*12580*/  MOV R0, UR6 ;  /* 0x0000000600007c02 */ /* 0x004fc80008000f00 */
[----:B------:R2:W3:Y:S03]  /*12590*/  SYNCS.PHASECHK.TRANS64.TRYWAIT P0, [R0+URZ+0x8], R5 ;  /* 0x00000805000075a7 */ /* 0x0004e600080011ff */
[----:B---3--:R-:W-:Y:S05]  /*125a0*/  @!P0 NANOSLEEP.SYNCS 0x989680 ;  /* 0x009896800000895d */ /* 0x008fea0003900000 */
[----:B------:R-:W3:Y:S02]  /*125b0*/  @!P0 SYNCS.PHASECHK.TRANS64 P0, [R0+URZ+0x8], R5 ;  /* 0x00000805000085a7 */ /* 0x000ee400080010ff */
[----:B---3--:R-:W-:Y:S05]  /*125c0*/  @!P0 BRA `(.L_x_212) ;  /* 0xfffffffc00ec8947 */ /* 0x008fea000383ffff */
[----:B------:R-:W-:Y:S05]  /*125d0*/  BRA `(.L_x_211) ;  /* 0xffffffe000747947 */ /* 0x000fea000383ffff */
.L_x_214:
[----:B------:R-:W-:Y:S01]  /*125e0*/  BSSY B0, `(.L_x_286) ;  /* 0x0000006000007945 */ /* 0x000fe20003800000 */
[----:B------:R-:W-:-:S07]  /*125f0*/  MOV R15, 0xffffffff ;  /* 0xffffffff000f7802 */ /* 0x000fce0000000f00 */
[----:B-12-45:R-:W-:Y:S05]  /*12600*/  WARPSYNC.COLLECTIVE R15, `(.L_x_287) ;  /* 0x000000000f0c7348 */ /* 0x036fea0003c00000 */
[----:B------:R-:W-:Y:S02]  /*12610*/  ELECT P6, UR79, PT ;  /* 0x00000000004f782f */ /* 0x000fe400038c0000 */
[----:B----4-:R-:W-:Y:S01]  /*12620*/  MOV R14, UR79 ;  /* 0x0000004f000e7c02 */ /* 0x010fe20008000f00 */
[----:B-12--5:R-:W-:Y:S10]  /*12630*/  ENDCOLLECTIVE ;  /* 0x000000000000791b */ /* 0x026ff40003800000 */
.L_x_287:
[----:B------:R-:W-:Y:S05]  /*12640*/  BSYNC B0 ;  /* 0x0000000000007941 */ /* 0x000fea0003800000 */
.L_x_286:
[----:B------:R-:W-:Y:S05]  /*12650*/  BRA `(.L_x_288) ;  /* 0xffffffe000a47947 */ /* 0x000fea000383ffff */
.L_x_216:
[----:B--2---:R-:W-:-:S04]  /*12660*/  MOV R0, UR6 ;  /* 0x0000000600007c02 */ /* 0x004fc80008000f00 */
[----:B------:R2:W3:Y:S03]  /*12670*/  SYNCS.PHASECHK.TRANS64.TRYWAIT P0, [R0+URZ+0x8], R3 ;  /* 0x00000803000075a7 */ /* 0x0004e600080011ff */
[----:B---3--:R-:W-:Y:S05]  /*12680*/  @!P0 NANOSLEEP.SYNCS 0x989680 ;  /* 0x009896800000895d */ /* 0x008fea0003900000 */
[----:B------:R-:W3:Y:S02]  /*12690*/  @!P0 SYNCS.PHASECHK.TRANS64 P0, [R0+URZ+0x8], R3 ;  /* 0x00000803000085a7 */ /* 0x000ee400080010ff */
[----:B---3--:R-:W-:Y:S05]  /*126a0*/  @!P0 BRA `(.L_x_216) ;  /* 0xfffffffc00ec8947 */ /* 0x008fea000383ffff */
[----:B------:R-:W-:Y:S05]  /*126b0*/  BRA `(.L_x_215) ;  /* 0xffffffe000a87947 */ /* 0x000fea000383ffff */
.L_x_219:
[----:B-1----:R-:W-:-:S07]  /*126c0*/  MOV R3, UR9 ;  /* 0x0000000900037c02 */ /* 0x002fce0008000f00 */
.L_x_289:
[----:B-1----:R1:W3:Y:S02]  /*126d0*/  SYNCS.PHASECHK.TRANS64.TRYWAIT P0, [R3+URZ+0x160], R4 ;  /* 0x00016004030075a7 */ /* 0x0022e400080011ff */
[----:B---3--:R-:W-:Y:S05]  /*126e0*/  @!P0 NANOSLEEP.SYNCS 0x989680 ;  /* 0x009896800000895d */ /* 0x008fea0003900000 */
[----:B------:R-:W3:Y:S02]  /*126f0*/  @!P0 SYNCS.PHASECHK.TRANS64 P0, [R3+URZ+0x160], R4 ;  /* 0x00016004030085a7 */ /* 0x000ee400080010ff */
[----:B---3--:R-:W-:Y:S05]  /*12700*/  @!P0 BRA `(.L_x_289) ;  /* 0xfffffffc00f08947 */ /* 0x008fea000383ffff */
[----:B------:R-:W-:Y:S05]  /*12710*/  BRA `(.L_x_290) ;  /* 0xffffffe400947947 */ /* 0x000fea000383ffff */
.L_x_221:
[----:B------:R-:W-:Y:S07]  /*12720*/  MOV R3, UR6 ;  /* 0x0000000600037c02 */ /* 0x000fee0008000f00 */
.L_x_291:
[----:B-1----:R1:W2:Y:S02]  /*12730*/  SYNCS.PHASECHK.TRANS64.TRYWAIT P0, [R3+URZ], R4 ;  /* 0x00000004030075a7 */ /* 0x0022a400080011ff */
[----:B--2---:R-:W-:Y:S05]  /*12740*/  @!P0 NANOSLEEP.SYNCS 0x989680 ;  /* 0x009896800000895d */ /* 0x004fea0003900000 */
[----:B------:R-:W2:Y:S02]  /*12750*/  @!P0 SYNCS.PHASECHK.TRANS64 P0, [R3+URZ], R4 ;  /* 0x00000004030085a7 */ /* 0x000ea400080010ff */
[----:B--2---:R-:W-:Y:S05]  /*12760*/  @!P0 BRA `(.L_x_291) ;  /* 0xfffffffc00f08947 */ /* 0x004fea000383ffff */
[----:B------:R-:W-:Y:S05]  /*12770*/  BRA `(.L_x_220) ;  /* 0xffffffe400d47947 */ /* 0x000fea000383ffff */
.L_x_225:
[----:B------:R-:W-:-:S07]  /*12780*/  MOV R3, UR6 ;  /* 0x0000000600037c02 */ /* 0x000fce0008000f00 */
.L_x_292:
[----:B-1----:R1:W2:Y:S02]  /*12790*/  SYNCS.PHASECHK.TRANS64.TRYWAIT P0, [R3+URZ+0x1a0], R4 ;  /* 0x0001a004030075a7 */ /* 0x0022a400080011ff */
[----:B--2---:R-:W-:Y:S05]  /*127a0*/  @!P0 NANOSLEEP.SYNCS 0x989680 ;  /* 0x009896800000895d */ /* 0x004fea0003900000 */
[----:B------:R-:W2:Y:S02]  /*127b0*/  @!P0 SYNCS.PHASECHK.TRANS64 P0, [R3+URZ+0x1a0], R4 ;  /* 0x0001a004030085a7 */ /* 0x000ea400080010ff */
[----:B--2---:R-:W-:Y:S05]  /*127c0*/  @!P0 BRA `(.L_x_292) ;  /* 0xfffffffc00f08947 */ /* 0x004fea000383ffff */
[----:B------:R-:W-:Y:S05]  /*127d0*/  BRA `(.L_x_293) ;  /* 0xffffffe800b07947 */ /* 0x000fea000383ffff */
.L_x_230:
[----:B-1----:R-:W-:-:S07]  /*127e0*/  MOV R0, UR6 ;  /* 0x0000000600007c02 */ /* 0x002fce0008000f00 */
.L_x_294:
[----:B-1----:R1:W3:Y:S02]  /*127f0*/  SYNCS.PHASECHK.TRANS64.TRYWAIT P0, [R0+URZ+0x160], R3 ;  /* 0x00016003000075a7 */ /* 0x0022e400080011ff */
[----:B---3--:R-:W-:Y:S05]  /*12800*/  @!P0 NANOSLEEP.SYNCS 0x989680 ;  /* 0x009896800000895d */ /* 0x008fea0003900000 */
[----:B------:R-:W3:Y:S02]  /*12810*/  @!P0 SYNCS.PHASECHK.TRANS64 P0, [R0+URZ+0x160], R3 ;  /* 0x00016003000085a7 */ /* 0x000ee400080010ff */
[----:B---3--:R-:W-:Y:S05]  /*12820*/  @!P0 BRA `(.L_x_294) ;  /* 0xfffffffc00f08947 */ /* 0x008fea000383ffff */
[----:B------:R-:W-:Y:S05]  /*12830*/  BRA `(.L_x_295) ;  /* 0xffffffec00387947 */ /* 0x000fea000383ffff */
.L_x_232:
[----:B------:R-:W-:-:S07]  /*12840*/  MOV R0, UR7 ;  /* 0x0000000700007c02 */ /* 0x000fce0008000f00 */
.L_x_296:
[----:B-1----:R1:W3:Y:S02]  /*12850*/  SYNCS.PHASECHK.TRANS64.TRYWAIT P0, [R0+URZ+0x160], R3 ;  /* 0x00016003000075a7 */ /* 0x0022e400080011ff */
[----:B---3--:R-:W-:Y:S05]  /*12860*/  @!P0 NANOSLEEP.SYNCS 0x989680 ;  /* 0x009896800000895d */ /* 0x008fea0003900000 */
[----:B------:R-:W3:Y:S02]  /*12870*/  @!P0 SYNCS.PHASECHK.TRANS64 P0, [R0+URZ+0x160], R3 ;  /* 0x00016003000085a7 */ /* 0x000ee400080010ff */
[----:B---3--:R-:W-:Y:S05]  /*12880*/  @!P0 BRA `(.L_x_296) ;  /* 0xfffffffc00f08947 */ /* 0x008fea000383ffff */
[----:B------:R-:W-:Y:S05]  /*12890*/  BRA `(.L_x_297) ;  /* 0xffffffec00507947 */ /* 0x000fea000383ffff */
.L_x_234:
[----:B------:R-:W-:-:S07]  /*128a0*/  MOV R0, UR7 ;  /* 0x0000000700007c02 */ /* 0x000fce0008000f00 */
.L_x_298:
[----:B-1----:R1:W3:Y:S02]  /*128b0*/  SYNCS.PHASECHK.TRANS64.TRYWAIT P0, [R0+URZ+0x160], R3 ;  /* 0x00016003000075a7 */ /* 0x0022e400080011ff */
[----:B---3--:R-:W-:Y:S05]  /*128c0*/  @!P0 NANOSLEEP.SYNCS 0x989680 ;  /* 0x009896800000895d */ /* 0x008fea0003900000 */
[----:B------:R-:W3:Y:S02]  /*128d0*/  @!P0 SYNCS.PHASECHK.TRANS64 P0, [R0+URZ+0x160], R3 ;  /* 0x00016003000085a7 */ /* 0x000ee400080010ff */
[----:B---3--:R-:W-:Y:S05]  /*128e0*/  @!P0 BRA `(.L_x_298) ;  /* 0xfffffffc00f08947 */ /* 0x008fea000383ffff */
[----:B------:R-:W-:Y:S05]  /*128f0*/  BRA `(.L_x_299) ;  /* 0xffffffec00687947 */ /* 0x000fea000383ffff */
.L_x_238:
[----:B------:R-:W-:-:S07]  /*12900*/  MOV R0, UR4 ;  /* 0x0000000400007c02 */ /* 0x000fce0008000f00 */
.L_x_300:
[----:B-1----:R1:W3:Y:S02]  /*12910*/  SYNCS.PHASECHK.TRANS64.TRYWAIT P1, [R0+URZ+0x190], R3 ;  /* 0x00019003000075a7 */ /* 0x0022e400080211ff */
[----:B---3--:R-:W-:Y:S05]  /*12920*/  @!P1 NANOSLEEP.SYNCS 0x989680 ;  /* 0x009896800000995d */ /* 0x008fea0003900000 */
[----:B------:R-:W3:Y:S02]  /*12930*/  @!P1 SYNCS.PHASECHK.TRANS64 P1, [R0+URZ+0x190], R3 ;  /* 0x00019003000095a7 */ /* 0x000ee400080210ff */
[----:B---3--:R-:W-:Y:S05]  /*12940*/  @!P1 BRA `(.L_x_300) ;  /* 0xfffffffc00f09947 */ /* 0x008fea000383ffff */
[----:B------:R-:W-:Y:S05]  /*12950*/  BRA `(.L_x_301) ;  /* 0xffffffec00bc7947 */ /* 0x000fea000383ffff */
        .weak           $__internal_0_$__cuda_sm10x_tcgen05_guardrail_trap_col_being_dealloced_not_returned_by_alloc
        .type           $__internal_0_$__cuda_sm10x_tcgen05_guardrail_trap_col_being_dealloced_not_returned_by_alloc,@function
        .size           $__internal_0_$__cuda_sm10x_tcgen05_guardrail_trap_col_being_dealloced_not_returned_by_alloc,($__internal_1_$__cuda_sm10x_tcgen05_guardrail_trap_phase_invalid_during_alloc - $__internal_0_$__cuda_sm10x_tcgen05_guardrail_trap_col_being_dealloced_not_returned_by_alloc)
$__internal_0_$__cuda_sm10x_tcgen05_guardrail_trap_col_being_dealloced_not_returned_by_alloc:
[----:B------:R-:W-:Y:S05]  /*12960*/  BPT.TRAP 0x1 ;  /* 0x000000040000795c */ /* 0x000fea0000300000 */
[----:B------:R-:W-:-:S04]  /*12970*/  HFMA2 R3, -RZ, RZ, 0, 0 ;  /* 0x00000000ff037431 */ /* 0x000fc800000001ff */
[----:B------:R-:W-:Y:S05]  /*12980*/  RET.REL.NODEC R2 `(_ZN7cutlass13device_kernelINS_4gemm6kernel13GemmUniversalINS1_17GroupProblemShapeIN4cute5tupleIJiiiEEEEENS1_10collective13CollectiveMmaINS1_40MainloopSm100ArrayTmaUmmaWarpSpecializedILi7ELi8ELi4ENS6_IJNS5_1CILi2EEENSC_ILi1EEESE_EEEEENS6_IJNSC_ILi256EEENSC_ILi128EEESI_EEENS_12float_e4m3_tEPNS6_IJlSE_NSC_ILi0EEEEEESK_SN_NS5_8TiledMMAINS5_8MMA_AtomIJNS5_10MMA_TraitsINS5_25SM100_MMA_F8F6F4_2x1SM_SSEJSK_SK_fSH_SI_NS5_17integral_constantINS5_4UMMA5MajorELSU_0EEESV_NSS_INST_7ScaleInELSW_0EEESX_EEEEEENS5_6LayoutINS6_IJSE_SE_SE_EEENS6_IJSL_SL_SL_EEEEENS6_IJNS5_10UnderscoreES14_S14_EEEEENS5_18SM100_TMA_2SM_LOADENS5_14ComposedLayoutINS5_7SwizzleILi3ELi4ELi3EEENS5_18smem_ptr_flag_bitsILi8EEENS10_INS6_IJNSC_ILi8EEESI_EEENS6_IJSI_SE_EEEEEEEvNS5_8identityES17_S1H_vS1I_EENS_8epilogue10collective18CollectiveEpilogueINS1K_31Sm100PtrArrayTmaWarpSpecializedILi4ELi2ELi32ELb1ELb0EEEJNS6_IJSI_SI_SI_EEENS6_IJNS10_ISI_SE_EENS10_INSC_ILi32EEESE_EEEEENS_6half_tEPNS6_IJSE_lSL_EEES1U_S1W_NS1K_6fusion15FusionCallbacksIS1O_NS1X_17LinearCombinationIS1U_fS1U_fLNS_15FloatRoundStyleE2EEES1P_S1T_JEEENS5_5SM1004TMEM4LOAD26SM100_TMEM_LOAD_16dp256b4xENS5_13SM90_TMA_LOADENS18_IS1A_NS1B_ILi16EEENS10_INS6_IJNSC_ILi64EEES1D_EEENS6_IJSE_S29_EEEEEEENS5_17SM75_U16x8_LDSM_TENS5_14SM90_TMA_STOREES2D_NS5_17SM90_U16x8_STSM_TENS5_39AutoVectorizingCopyWithAssumedAlignmentILi128EEEEEEvvEEEEvNT_6ParamsE) ;  /* 0xfffffed4029c7950 */ /* 0x000fea0003c3ffff */
        .weak           $__internal_1_$__cuda_sm10x_tcgen05_guardrail_trap_phase_invalid_during_alloc
        .type           $__internal_1_$__cuda_sm10x_tcgen05_guardrail_trap_phase_invalid_during_alloc,@function
        .size           $__internal_1_$__cuda_sm10x_tcgen05_guardrail_trap_phase_invalid_during_alloc,($__internal_2_$__cuda_sm10x_tcgen05_guardrail_trap_unallocated_columns_being_dealloced - $__internal_1_$__cuda_sm10x_tcgen05_guardrail_trap_phase_invalid_during_alloc)
$__internal_1_$__cuda_sm10x_tcgen05_guardrail_trap_phase_invalid_during_alloc:
[----:B------:R-:W-:Y:S05]  /*12990*/  BPT.TRAP 0x1 ;  /* 0x000000040000795c */ /* 0x000fea0000300000 */
[----:B------:R-:W-:-:S04]  /*129a0*/  MOV R3, 0x0 ;  /* 0x0000000000037802 */ /* 0x000fc80000000f00 */
[----:B------:R-:W-:Y:S05]  /*129b0*/  RET.REL.NODEC R2 `(_ZN7cutlass13device_kernelINS_4gemm6kernel13GemmUniversalINS1_17GroupProblemShapeIN4cute5tupleIJiiiEEEEENS1_10collective13CollectiveMmaINS1_40MainloopSm100ArrayTmaUmmaWarpSpecializedILi7ELi8ELi4ENS6_IJNS5_1CILi2EEENSC_ILi1EEESE_EEEEENS6_IJNSC_ILi256EEENSC_ILi128EEESI_EEENS_12float_e4m3_tEPNS6_IJlSE_NSC_ILi0EEEEEESK_SN_NS5_8TiledMMAINS5_8MMA_AtomIJNS5_10MMA_TraitsINS5_25SM100_MMA_F8F6F4_2x1SM_SSEJSK_SK_fSH_SI_NS5_17integral_constantINS5_4UMMA5MajorELSU_0EEESV_NSS_INST_7ScaleInELSW_0EEESX_EEEEEENS5_6LayoutINS6_IJSE_SE_SE_EEENS6_IJSL_SL_SL_EEEEENS6_IJNS5_10UnderscoreES14_S14_EEEEENS5_18SM100_TMA_2SM_LOADENS5_14ComposedLayoutINS5_7SwizzleILi3ELi4ELi3EEENS5_18smem_ptr_flag_bitsILi8EEENS10_INS6_IJNSC_ILi8EEESI_EEENS6_IJSI_SE_EEEEEEEvNS5_8identityES17_S1H_vS1I_EENS_8epilogue10collective18CollectiveEpilogueINS1K_31Sm100PtrArrayTmaWarpSpecializedILi4ELi2ELi32ELb1ELb0EEEJNS6_IJSI_SI_SI_EEENS6_IJNS10_ISI_SE_EENS10_INSC_ILi32EEESE_EEEEENS_6half_tEPNS6_IJSE_lSL_EEES1U_S1W_NS1K_6fusion15FusionCallbacksIS1O_NS1X_17LinearCombinationIS1U_fS1U_fLNS_15FloatRoundStyleE2EEES1P_S1T_JEEENS5_5SM1004TMEM4LOAD26SM100_TMEM_LOAD_16dp256b4xENS5_13SM90_TMA_LOADENS18_IS1A_NS1B_ILi16EEENS10_INS6_IJNSC_ILi64EEES1D_EEENS6_IJSE_S29_EEEEEEENS5_17SM75_U16x8_LDSM_TENS5_14SM90_TMA_STOREES2D_NS5_17SM90_U16x8_STSM_TENS5_39AutoVectorizingCopyWithAssumedAlignmentILi128EEEEEEvvEEEEvNT_6ParamsE) ;  /* 0xfffffed402907950 */ /* 0x000fea0003c3ffff */
        .weak           $__internal_2_$__cuda_sm10x_tcgen05_guardrail_trap_unallocated_columns_being_dealloced
        .type           $__internal_2_$__cuda_sm10x_tcgen05_guardrail_trap_unallocated_columns_being_dealloced,@function
        .size           $__internal_2_$__cuda_sm10x_tcgen05_guardrail_trap_unallocated_columns_being_dealloced,($__internal_3_$__cuda_sm20_div_u64 - $__internal_2_$__cuda_sm10x_tcgen05_guardrail_trap_unallocated_columns_being_dealloced)
$__internal_2_$__cuda_sm10x_tcgen05_guardrail_trap_unallocated_columns_being_dealloced:
[----:B------:R-:W-:Y:S05]  /*129c0*/  BPT.TRAP 0x1 ;  /* 0x000000040000795c */ /* 0x000fea0000300000 */
[----:B------:R-:W-:-:S04]  /*129d0*/  HFMA2 R3, -RZ, RZ, 0, 0 ;  /* 0x00000000ff037431 */ /* 0x000fc800000001ff */
[----:B------:R-:W-:Y:S05]  /*129e0*/  RET.REL.NODEC R2 `(_ZN7cutlass13device_kernelINS_4gemm6kernel13GemmUniversalINS1_17GroupProblemShapeIN4cute5tupleIJiiiEEEEENS1_10collective13CollectiveMmaINS1_40MainloopSm100ArrayTmaUmmaWarpSpecializedILi7ELi8ELi4ENS6_IJNS5_1CILi2EEENSC_ILi1EEESE_EEEEENS6_IJNSC_ILi256EEENSC_ILi128EEESI_EEENS_12float_e4m3_tEPNS6_IJlSE_NSC_ILi0EEEEEESK_SN_NS5_8TiledMMAINS5_8MMA_AtomIJNS5_10MMA_TraitsINS5_25SM100_MMA_F8F6F4_2x1SM_SSEJSK_SK_fSH_SI_NS5_17integral_constantINS5_4UMMA5MajorELSU_0EEESV_NSS_INST_7ScaleInELSW_0EEESX_EEEEEENS5_6LayoutINS6_IJSE_SE_SE_EEENS6_IJSL_SL_SL_EEEEENS6_IJNS5_10UnderscoreES14_S14_EEEEENS5_18SM100_TMA_2SM_LOADENS5_14ComposedLayoutINS5_7SwizzleILi3ELi4ELi3EEENS5_18smem_ptr_flag_bitsILi8EEENS10_INS6_IJNSC_ILi8EEESI_EEENS6_IJSI_SE_EEEEEEEvNS5_8identityES17_S1H_vS1I_EENS_8epilogue10collective18CollectiveEpilogueINS1K_31Sm100PtrArrayTmaWarpSpecializedILi4ELi2ELi32ELb1ELb0EEEJNS6_IJSI_SI_SI_EEENS6_IJNS10_ISI_SE_EENS10_INSC_ILi32EEESE_EEEEENS_6half_tEPNS6_IJSE_lSL_EEES1U_S1W_NS1K_6fusion15FusionCallbacksIS1O_NS1X_17LinearCombinationIS1U_fS1U_fLNS_15FloatRoundStyleE2EEES1P_S1T_JEEENS5_5SM1004TMEM4LOAD26SM100_TMEM_LOAD_16dp256b4xENS5_13SM90_TMA_LOADENS18_IS1A_NS1B_ILi16EEENS10_INS6_IJNSC_ILi64EEES1D_EEENS6_IJSE_S29_EEEEEEENS5_17SM75_U16x8_LDSM_TENS5_14SM90_TMA_STOREES2D_NS5_17SM90_U16x8_STSM_TENS5_39AutoVectorizingCopyWithAssumedAlignmentILi128EEEEEEvvEEEEvNT_6ParamsE) ;  /* 0xfffffed402847950 */ /* 0x000fea0003c3ffff */
        .weak           $__internal_3_$__cuda_sm20_div_u64
        .type           $__internal_3_$__cuda_sm20_div_u64,@function
        .size           $__internal_3_$__cuda_sm20_div_u64,(.L_x_68 - $__internal_3_$__cuda_sm20_div_u64)
$__internal_3_$__cuda_sm20_div_u64:
[----:B------:R-:W1:Y:S08]  /*129f0*/  I2F.U64.RP R16, UR4 ;  /* 0x0000000400107d12 */ /* 0x000e700008309000 */
[----:B-1----:R-:W1:Y:S02]  /*12a00*/  MUFU.RCP R3, R16 ;  /* 0x0000001000037308 */ /* 0x002e640000001000 */
[----:B-1----:R-:W-:-:S06]  /*12a10*/  VIADD R3, R3, 0x1ffffffe ;  /* 0x1ffffffe03037836 */ /* 0x002fcc0000000000 */
[----:B------:R-:W1:Y:S02]  /*12a20*/  F2I.U64.TRUNC R18, R3 ;  /* 0x0000000300127311 */ /* 0x000e64000020d800 */
[----:B-1----:R-:W-:Y:S01]  /*12a30*/  R2UR UR12, R18 ;  /* 0x00000000120c72ca */ /* 0x002fe200000e0000 */
[----:B------:R-:W-:Y:S01]  /*12a40*/  IMAD.MOV.U32 R3, RZ, RZ, 0x0 ;  /* 0x00000000ff037424 */ /* 0x000fe200078e00ff */
[----:B------:R-:W-:-:S11]  /*12a50*/  R2UR UR13, R19 ;  /* 0x00000000130d72ca */ /* 0x000fd600000e0000 */
[----:B------:R-:W-:-:S04]  /*12a60*/  UIMAD.WIDE.U32 UR14, UR12, UR4, URZ ;  /* 0x000000040c0e72a5 */ /* 0x000fc8000f8e00ff */
[----:B------:R-:W-:Y:S02]  /*12a70*/  UIADD3 UR11, UP0, UPT, URZ, -UR14, URZ ;  /* 0x8000000eff0b7290 */ /* 0x000fe4000ff1e0ff */
[----:B------:R-:W-:Y:S02]  /*12a80*/  UIMAD UR10, UR12, UR5, UR15 ;  /* 0x000000050c0a72a4 */ /* 0x000fe4000f8e020f */
[----:B------:R-:W-:Y:S02]  /*12a90*/  UIMAD.WIDE.U32 UR14, UR12, UR11, URZ ;  /* 0x0000000b0c0e72a5 */ /* 0x000fe4000f8e00ff */
[----:B------:R-:W-:-:S04]  /*12aa0*/  UIMAD UR10, UR13, UR4, UR10 ;  /* 0x000000040d0a72a4 */ /* 0x000fc8000f8e020a */
[----:B------:R-:W-:Y:S01]  /*12ab0*/  UIADD3.X UR10, UPT, UPT, URZ, ~UR10, URZ, UP0, !UPT ;  /* 0x8000000aff0a7290 */ /* 0x000fe200087fe4ff */
[----:B------:R-:W-:Y:S01]  /*12ac0*/  UMOV UR14, UR15 ;  /* 0x0000000f000e7c82 */ /* 0x000fe20008000000 */
[----:B------:R-:W-:Y:S02]  /*12ad0*/  UMOV UR15, UR12 ;  /* 0x0000000c000f7c82 */ /* 0x000fe40008000000 */
[----:B------:R-:W-:Y:S02]  /*12ae0*/  UIMAD.WIDE.U32 UR18, UR13, UR10, URZ ;  /* 0x0000000a0d1272a5 */ /* 0x000fe4000f8e00ff */
[----:B------:R-:W-:Y:S02]  /*12af0*/  UIMAD.WIDE.U32 UR14, UP2, UR12, UR10, UR14 ;  /* 0x0000000a0c0e72a5 */ /* 0x000fe4000f84000e */
[----:B------:R-:W-:Y:S02]  /*12b00*/  UIMAD UR10, UR13, UR10, URZ ;  /* 0x0000000a0d0a72a4 */ /* 0x000fe4000f8e02ff */
[----:B------:R-:W-:-:S03]  /*12b10*/  UIMAD.WIDE.U32 UR14, UP1, UR13, UR11, UR14 ;  /* 0x0000000b0d0e72a5 */ /* 0x000fc6000f82000e */
[----:B------:R-:W-:Y:S01]  /*12b20*/  UMOV UR11, UR19 ;  /* 0x00000013000b7c82 */ /* 0x000fe20008000000 */
[----:B------:R-:W-:Y:S02]  /*12b30*/  UIADD3 UR15, UP0, UPT, UR10, UR15, URZ ;  /* 0x0000000f0a0f7290 */ /* 0x000fe4000ff1e0ff */
[----:B------:R-:W-:Y:S02]  /*12b40*/  UIADD3.X UR11, UPT, UPT, UR11, UR13, URZ, UP2, !UPT ;  /* 0x0000000d0b0b7290 */ /* 0x000fe400097fe4ff */
[----:B------:R-:W-:Y:S02]  /*12b50*/  UIMAD.WIDE.U32 UR18, UR15, UR4, URZ ;  /* 0x000000040f1272a5 */ /* 0x000fe4000f8e00ff */
[----:B------:R-:W-:Y:S02]  /*12b60*/  UIADD3.X UR12, UPT, UPT, URZ, URZ, UR11, UP0, UP1 ;  /* 0x000000ffff0c7290 */ /* 0x000fe400087e240b */
[----:B------:R-:W-:Y:S02]  /*12b70*/  UIADD3 UR10, UP0, UPT, URZ, -UR18, URZ ;  /* 0x80000012ff0a7290 */ /* 0x000fe4000ff1e0ff */
[----:B------:R-:W-:-:S02]  /*12b80*/  UIMAD UR11, UR15, UR5, UR19 ;  /* 0x000000050f0b72a4 */ /* 0x000fc4000f8e0213 */
[----:B------:R-:W-:Y:S02]  /*12b90*/  UIMAD.WIDE.U32 UR18, UR15, UR10, URZ ;  /* 0x0000000a0f1272a5 */ /* 0x000fe4000f8e00ff */
[----:B------:R-:W-:-:S04]  /*12ba0*/  UIMAD UR11, UR12, UR4, UR11 ;  /* 0x000000040c0b72a4 */ /* 0x000fc8000f8e020b */
[----:B------:R-:W-:Y:S01]  /*12bb0*/  UIADD3.X UR11, UPT, UPT, URZ, ~UR11, URZ, UP0, !UPT ;  /* 0x8000000bff0b7290 */ /* 0x000fe200087fe4ff */
[----:B------:R-:W-:-:S03]  /*12bc0*/  UMOV UR14, UR19 ;  /* 0x00000013000e7c82 */ /* 0x000fc60008000000 */
[----:B------:R-:W-:Y:S02]  /*12bd0*/  UIMAD.WIDE.U32 UR18, UP2, UR15, UR11, UR14 ;  /* 0x0000000b0f1272a5 */ /* 0x000fe4000f84000e */
[----:B------:R-:W-:Y:S02]  /*12be0*/  UIMAD.WIDE.U32 UR14, UR12, UR11, URZ ;  /* 0x0000000b0c0e72a5 */ /* 0x000fe4000f8e00ff */
[----:B------:R-:W-:Y:S02]  /*12bf0*/  UIMAD.WIDE.U32 UR18, UP1, UR12, UR10, UR18 ;  /* 0x0000000a0c1272a5 */ /* 0x000fe4000f820012 */
[----:B------:R-:W-:-:S05]  /*12c00*/  UIMAD UR10, UR12, UR11, URZ ;  /* 0x0000000b0c0a72a4 */ /* 0x000fca000f8e02ff */
[----:B------:R-:W-:Y:S02]  /*12c10*/  UMOV UR11, UR19 ;  /* 0x00000013000b7c82 */ /* 0x000fe40008000000 */
[----:B------:R-:W-:-:S03]  /*12c20*/  UIADD3 UR10, UP0, UPT, UR10, UR11, URZ ;  /* 0x0000000b0a0a7290 */ /* 0x000fc6000ff1e0ff */
[----:B------:R-:W-:Y:S01]  /*12c30*/  UMOV UR11, UR15 ;  /* 0x0000000f000b7c82 */ /* 0x000fe20008000000 */
[----:B------:R-:W-:Y:S02]  /*12c40*/  UIMAD.WIDE.U32 UR18, UR10, UR6, URZ ;  /* 0x000000060a1272a5 */ /* 0x000fe4000f8e00ff */
[----:B------:R-:W-:-:S04]  /*12c50*/  UIADD3.X UR11, UPT, UPT, UR11, UR12, URZ, UP2, !UPT ;  /* 0x0000000c0b0b7290 */ /* 0x000fc800097fe4ff */
[----:B------:R-:W-:Y:S01]  /*12c60*/  UIADD3.X UR14, UPT, UPT, URZ, URZ, UR11, UP0, UP1 ;  /* 0x000000ffff0e7290 */ /* 0x000fe200087e240b */
[----:B------:R-:W-:Y:S01]  /*12c70*/  UMOV UR18, UR19 ;  /* 0x0000001300127c82 */ /* 0x000fe20008000000 */
[----:B------:R-:W-:Y:S02]  /*12c80*/  UMOV UR19, URZ ;  /* 0x000000ff00137c82 */ /* 0x000fe40008000000 */
[----:B------:R-:W-:Y:S02]  /*12c90*/  UIMAD.WIDE.U32 UR12, UR14, UR9, URZ ;  /* 0x000000090e0c72a5 */ /* 0x000fe4000f8e00ff */
[----:B------:R-:W-:-:S04]  /*12ca0*/  UIMAD.WIDE.U32 UR10, UR10, UR9, UR18 ;  /* 0x000000090a0a72a5 */ /* 0x000fc8000f8e0012 */
[----:B------:R-:W-:Y:S02]  /*12cb0*/  UIMAD.WIDE.U32 UR10, UP1, UR14, UR6, UR10 ;  /* 0x000000060e0a72a5 */ /* 0x000fe4000f82000a */
[----:B------:R-:W-:-:S04]  /*12cc0*/  UIMAD UR14, UR14, UR9, URZ ;  /* 0x000000090e0e72a4 */ /* 0x000fc8000f8e02ff */
[----:B------:R-:W-:-:S03]  /*12cd0*/  UIADD3 UR14, UP0, UPT, UR14, UR11, URZ ;  /* 0x0000000b0e0e7290 */ /* 0x000fc6000ff1e0ff */
[----:B------:R-:W-:Y:S01]  /*12ce0*/  UMOV UR11, UR13 ;  /* 0x0000000d000b7c82 */ /* 0x000fe20008000000 */
[----:B------:R-:W-:Y:S02]  /*12cf0*/  UIMAD.WIDE.U32 UR18, UR14, UR4, URZ ;  /* 0x000000040e1272a5 */ /* 0x000fe4000f8e00ff */
[----:B------:R-:W-:Y:S02]  /*12d00*/  UIADD3.X UR11, UPT, UPT, UR11, URZ, URZ, UP1, !UPT ;  /* 0x000000ff0b0b7290 */ /* 0x000fe40008ffe4ff */
[----:B------:R-:W-:Y:S02]  /*12d10*/  UIADD3 UR13, UPT, UPT, UR14, 0x1, URZ ;  /* 0x000000010e0d7890 */ /* 0x000fe4000fffe0ff */
[----:B------:R-:W-:Y:S02]  /*12d20*/  UIADD3.X UR12, UPT, UPT, URZ, UR11, URZ, UP0, !UPT ;  /* 0x0000000bff0c7290 */ /* 0x000fe400087fe4ff */
[----:B------:R-:W-:Y:S02]  /*12d30*/  UIMAD UR11, UR14, UR5, UR19 ;  /* 0x000000050e0b72a4 */ /* 0x000fe4000f8e0213 */
[----:B------:R-:W-:-:S02]  /*12d40*/  UIADD3 UR10, UP0, UPT, -UR18, UR6, URZ ;  /* 0x00000006120a7290 */ /* 0x000fc4000ff1e1ff */
[----:B------:R-:W-:Y:S02]  /*12d50*/  UIMAD UR11, UR12, UR4, UR11 ;  /* 0x000000040c0b72a4 */ /* 0x000fe4000f8e020b */
[----:B------:R-:W-:Y:S02]  /*12d60*/  UISETP.GE.U32.AND UP1, UPT, UR10, UR4, UPT ;  /* 0x000000040a00728c */ /* 0x000fe4000bf26070 */
[----:B------:R-:W-:Y:S02]  /*12d70*/  UIADD3.X UR9, UPT, UPT, ~UR11, UR9, URZ, UP0, !UPT ;  /* 0x000000090b097290 */ /* 0x000fe400087fe5ff */
[----:B------:R-:W-:Y:S02]  /*12d80*/  UIADD3 UR12, UP0, UPT, -UR4, UR10, URZ ;  /* 0x0000000a040c7290 */ /* 0x000fe4000ff1e1ff */
[----:B------:R-:W-:Y:S02]  /*12d90*/  UISETP.GE.U32.AND.EX UP1, UPT, UR9, UR5, UPT, UP1 ;  /* 0x000000050900728c */ /* 0x000fe4000bf26110 */
[----:B------:R-:W-:-:S02]  /*12da0*/  UIADD3.X UR11, UPT, UPT, ~UR5, UR9, URZ, UP0, !UPT ;  /* 0x00000009050b7290 */ /* 0x000fc400087fe5ff */
[----:B------:R-:W-:Y:S02]  /*12db0*/  USEL UR12, UR12, UR10, UP1 ;  /* 0x0000000a0c0c7287 */ /* 0x000fe40008800000 */
[----:B------:R-:W-:Y:S02]  /*12dc0*/  USEL UR11, UR11, UR9, UP1 ;  /* 0x000000090b0b7287 */ /* 0x000fe40008800000 */
[----:B------:R-:W-:Y:S02]  /*12dd0*/  USEL UR13, UR13, UR14, UP1 ;  /* 0x0000000e0d0d7287 */ /* 0x000fe40008800000 */
[----:B------:R-:W-:Y:S02]  /*12de0*/  UISETP.GE.U32.AND UP1, UPT, UR12, UR4, UPT ;  /* 0x000000040c00728c */ /* 0x000fe4000bf26070 */
[----:B------:R-:W-:Y:S02]  /*12df0*/  UISETP.NE.U32.AND UP0, UPT, UR4, URZ, UPT ;  /* 0x000000ff0400728c */ /* 0x000fe4000bf05070 */
[----:B------:R-:W-:-:S02]  /*12e00*/  UIADD3 UR9, UPT, UPT, UR13, 0x1, URZ ;  /* 0x000000010d097890 */ /* 0x000fc4000fffe0ff */
[----:B------:R-:W-:Y:S02]  /*12e10*/  UISETP.GE.U32.AND.EX UP1, UPT, UR11, UR5, UPT, UP1 ;  /* 0x000000050b00728c */ /* 0x000fe4000bf26110 */
[----:B------:R-:W-:Y:S02]  /*12e20*/  UISETP.NE.AND.EX UP0, UPT, UR5, URZ, UPT, UP0 ;  /* 0x000000ff0500728c */ /* 0x000fe4000bf05300 */
[----:B------:R-:W-:-:S04]  /*12e30*/  USEL UR9, UR9, UR13, UP1 ;  /* 0x0000000d09097287 */ /* 0x000fc80008800000 */
[----:B------:R-:W-:Y:S01]  /*12e40*/  USEL UR12, UR9, 0xffffffff, UP0 ;  /* 0xffffffff090c7887 */ /* 0x000fe20008000000 */
[----:B------:R-:W-:Y:S11]  /*12e50*/  RET.REL.NODEC R2 `(_ZN7cutlass13device_kernelINS_4gemm6kernel13GemmUniversalINS1_17GroupProblemShapeIN4cute5tupleIJiiiEEEEENS1_10collective13CollectiveMmaINS1_40MainloopSm100ArrayTmaUmmaWarpSpecializedILi7ELi8ELi4ENS6_IJNS5_1CILi2EEENSC_ILi1EEESE_EEEEENS6_IJNSC_ILi256EEENSC_ILi128EEESI_EEENS_12float_e4m3_tEPNS6_IJlSE_NSC_ILi0EEEEEESK_SN_NS5_8TiledMMAINS5_8MMA_AtomIJNS5_10MMA_TraitsINS5_25SM100_MMA_F8F6F4_2x1SM_SSEJSK_SK_fSH_SI_NS5_17integral_constantINS5_4UMMA5MajorELSU_0EEESV_NSS_INST_7ScaleInELSW_0EEESX_EEEEEENS5_6LayoutINS6_IJSE_SE_SE_EEENS6_IJSL_SL_SL_EEEEENS6_IJNS5_10UnderscoreES14_S14_EEEEENS5_18SM100_TMA_2SM_LOADENS5_14ComposedLayoutINS5_7SwizzleILi3ELi4ELi3EEENS5_18smem_ptr_flag_bitsILi8EEENS10_INS6_IJNSC_ILi8EEESI_EEENS6_IJSI_SE_EEEEEEEvNS5_8identityES17_S1H_vS1I_EENS_8epilogue10collective18CollectiveEpilogueINS1K_31Sm100PtrArrayTmaWarpSpecializedILi4ELi2ELi32ELb1ELb0EEEJNS6_IJSI_SI_SI_EEENS6_IJNS10_ISI_SE_EENS10_INSC_ILi32EEESE_EEEEENS_6half_tEPNS6_IJSE_lSL_EEES1U_S1W_NS1K_6fusion15FusionCallbacksIS1O_NS1X_17LinearCombinationIS1U_fS1U_fLNS_15FloatRoundStyleE2EEES1P_S1T_JEEENS5_5SM1004TMEM4LOAD26SM100_TMEM_LOAD_16dp256b4xENS5_13SM90_TMA_LOADENS18_IS1A_NS1B_ILi16EEENS10_INS6_IJNSC_ILi64EEES1D_EEENS6_IJSE_S29_EEEEEEENS5_17SM75_U16x8_LDSM_TENS5_14SM90_TMA_STOREES2D_NS5_17SM90_U16x8_STSM_TENS5_39AutoVectorizingCopyWithAssumedAlignmentILi128EEEEEEvvEEEEvNT_6ParamsE) ;  /* 0xfffffed002687950 */ /* 0x000ff60003c3ffff */
.L_x_68:
[----:B------:R-:W-:Y:S01]  /*12e60*/  MOV R28, R16 ;  /* 0x00000010001c7202 */ /* 0x000fe20000000f00 */
[----:B------:R-:W-:-:S05]  /*12e70*/  IMAD.MOV.U32 R29, RZ, RZ, R3 ;  /* 0x000000ffff1d7224 */ /* 0x000fca00078e0003 */
[----:B------:R-:W1:Y:S08]  /*12e80*/  I2F.U64.RP R28, R28 ;  /* 0x0000001c001c7312 */ /* 0x000e700000309000 */
[----:B-1----:R-:W1:Y:S02]  /*12e90*/  MUFU.RCP R22, R28 ;  /* 0x0000001c00167308 */ /* 0x002e640000001000 */
[----:B-1----:R-:W-:-:S06]  /*12ea0*/  IADD3 R22, PT, PT, R22, 0x1ffffffe, RZ ;  /* 0x1ffffffe16167810 */ /* 0x002fcc0007ffe0ff */
[----:B------:R-:W1:Y:S02]  /*12eb0*/  F2I.U64.TRUNC R22, R22 ;  /* 0x0000001600167311 */ /* 0x000e64000020d800 */
[----:B-1----:R-:W-:-:S04]  /*12ec0*/  IMAD.WIDE.U32 R24, R22, R16, RZ ;  /* 0x0000001016187225 */ /* 0x002fc800078e00ff */
[----:B------:R-:W-:Y:S01]  /*12ed0*/  IMAD R27, R22, R3, R25 ;  /* 0x00000003161b7224 */ /* 0x000fe200078e0219 */
[----:B------:R-:W-:-:S03]  /*12ee0*/  IADD3 R25, P0, PT, RZ, -R24, RZ ;  /* 0x80000018ff197210 */ /* 0x000fc60007f1e0ff */
[----:B------:R-:W-:Y:S01]  /*12ef0*/  IMAD R20, R23, R16, R27 ;  /* 0x0000001017147224 */ /* 0x000fe200078e021b */
[----:B------:R-:W-:Y:S01]  /*12f00*/  MOV R27, R22 ;  /* 0x00000016001b7202 */ /* 0x000fe20000000f00 */
[----:B------:R-:W-:-:S04]  /*12f10*/  IMAD.HI.U32 R26, R22, R25, RZ ;  /* 0x00000019161a7227 */ /* 0x000fc800078e00ff */
[----:B------:R-:W-:-:S04]  /*12f20*/  IMAD.X R20, RZ, RZ, ~R20, P0 ;  /* 0x000000ffff147224 */ /* 0x000fc800000e0e14 */
[----:B------:R-:W-:-:S04]  /*12f30*/  IMAD.WIDE.U32 R26, P2, R22, R20, R26 ;  /* 0x00000014161a7225 */ /* 0x000fc8000784001a */
[C---:B------:R-:W-:Y:S02]  /*12f40*/  IMAD R24, R23.reuse, R20, RZ ;  /* 0x0000001417187224 */ /* 0x040fe400078e02ff */
[----:B------:R-:W-:-:S04]  /*12f50*/  IMAD.HI.U32 R25, P1, R23, R25, R26 ;  /* 0x0000001917197227 */ /* 0x000fc8000782001a */
[----:B------:R-:W-:Y:S01]  /*12f60*/  IMAD.HI.U32 R20, R23, R20, RZ ;  /* 0x0000001417147227 */ /* 0x000fe200078e00ff */
[----:B------:R-:W-:-:S03]  /*12f70*/  IADD3 R25, P0, PT, R24, R25, RZ ;  /* 0x0000001918197210 */ /* 0x000fc60007f1e0ff */
[----:B------:R-:W-:Y:S02]  /*12f80*/  IMAD.X R23, R20, 0x1, R23, P2 ;  /* 0x0000000114177824 */ /* 0x000fe400010e0617 */
[----:B------:R-:W-:-:S03]  /*12f90*/  IMAD.WIDE.U32 R26, R25, R16, RZ ;  /* 0x00000010191a7225 */ /* 0x000fc600078e00ff */
[----:B------:R-:W-:Y:S01]  /*12fa0*/  IADD3.X R23, PT, PT, RZ, RZ, R23, P0, P1 ;  /* 0x000000ffff177210 */ /* 0x000fe200007e2417 */
[----:B------:R-:W-:Y:S01]  /*12fb0*/  IMAD R20, R25, R3, R27 ;  /* 0x0000000319147224 */ /* 0x000fe200078e021b */
[----:B------:R-:W-:-:S03]  /*12fc0*/  IADD3 R22, P0, PT, RZ, -R26, RZ ;  /* 0x8000001aff167210 */ /* 0x000fc60007f1e0ff */
[----:B------:R-:W-:Y:S02]  /*12fd0*/  IMAD R20, R23, R16, R20 ;  /* 0x0000001017147224 */ /* 0x000fe400078e0214 */
[----:B------:R-:W-:-:S03]  /*12fe0*/  IMAD.HI.U32 R24, R25, R22, RZ ;  /* 0x0000001619187227 */ /* 0x000fc600078e00ff */
[----:B------:R-:W-:-:S05]  /*12ff0*/  IADD3.X R20, PT, PT, RZ, ~R20, RZ, P0, !PT ;  /* 0x80000014ff147210 */ /* 0x000fca00007fe4ff */
[----:B------:R-:W-:-:S04]  /*13000*/  IMAD.WIDE.U32 R26, P2, R25, R20, R24 ;  /* 0x00000014191a7225 */ /* 0x000fc80007840018 */
[C---:B------:R-:W-:Y:S02]  /*13010*/  IMAD R24, R23.reuse, R20, RZ ;  /* 0x0000001417187224 */ /* 0x040fe400078e02ff */
[----:B------:R-:W-:-:S04]  /*13020*/  IMAD.HI.U32 R25, P1, R23, R22, R26 ;  /* 0x0000001617197227 */ /* 0x000fc8000782001a */
[----:B------:R-:W-:Y:S01]  /*13030*/  IMAD.HI.U32 R20, R23, R20, RZ ;  /* 0x0000001417147227 */ /* 0x000fe200078e00ff */
[----:B------:R-:W-:-:S03]  /*13040*/  IADD3 R24, P0, PT, R24, R25, RZ ;  /* 0x0000001918187210 */ /* 0x000fc60007f1e0ff */
[----:B------:R-:W-:Y:S02]  /*13050*/  IMAD.X R20, R20, 0x1, R23, P2 ;  /* 0x0000000114147824 */ /* 0x000fe400010e0617 */
[----:B------:R-:W-:Y:S02]  /*13060*/  HFMA2 R23, -RZ, RZ, 0, 0 ;  /* 0x00000000ff177431 */ /* 0x000fe400000001ff */
[----:B------:R-:W-:Y:S01]  /*13070*/  IMAD.HI.U32 R22, R24, R19, RZ ;  /* 0x0000001318167227 */ /* 0x000fe200078e00ff */
[----:B------:R-:W-:-:S05]  /*13080*/  IADD3.X R25, PT, PT, RZ, RZ, R20, P0, P1 ;  /* 0x000000ffff197210 */ /* 0x000fca00007e2414 */
[-C--:B------:R-:W-:Y:S02]  /*13090*/  IMAD R20, R25, R18.reuse, RZ ;  /* 0x0000001219147224 */ /* 0x080fe400078e02ff */
[----:B------:R-:W-:-:S04]  /*130a0*/  IMAD.WIDE.U32 R22, R24, R18, R22 ;  /* 0x0000001218167225 */ /* 0x000fc800078e0016 */
[----:B------:R-:W-:-:S04]  /*130b0*/  IMAD.HI.U32 R23, P1, R25, R19, R22 ;  /* 0x0000001319177227 */ /* 0x000fc80007820016 */
[----:B------:R-:W-:Y:S01]  /*130c0*/  IMAD.HI.U32 R22, R25, R18, RZ ;  /* 0x0000001219167227 */ /* 0x000fe200078e00ff */
[----:B------:R-:W-:-:S04]  /*130d0*/  IADD3 R20, P0, PT, R20, R23, RZ ;  /* 0x0000001714147210 */ /* 0x000fc80007f1e0ff */
[----:B------:R-:W-:Y:S01]  /*130e0*/  IADD3.X R22, PT, PT, R22, RZ, RZ, P1, !PT ;  /* 0x000000ff16167210 */ /* 0x000fe20000ffe4ff */
[----:B------:R-:W-:-:S04]  /*130f0*/  IMAD.WIDE.U32 R24, R20, R16, RZ ;  /* 0x0000001014187225 */ /* 0x000fc800078e00ff */
[----:B------:R-:W-:Y:S01]  /*13100*/  IMAD.X R22, RZ, RZ, R22, P0 ;  /* 0x000000ffff167224 */ /* 0x000fe200000e0616 */
[----:B------:R-:W-:Y:S01]  /*13110*/  IADD3 R19, P0, PT, -R24, R19, RZ ;  /* 0x0000001318137210 */ /* 0x000fe20007f1e1ff */
[C---:B------:R-:W-:Y:S02]  /*13120*/  IMAD R23, R20.reuse, R3, R25 ;  /* 0x0000000314177224 */ /* 0x040fe400078e0219 */
[----:B------:R-:W-:Y:S01]  /*13130*/  VIADD R25, R20, 0x1 ;  /* 0x0000000114197836 */ /* 0x000fe20000000000 */
[-C--:B------:R-:W-:Y:S01]  /*13140*/  ISETP.GE.U32.AND P2, PT, R19, R16.reuse, PT ;  /* 0x000000101300720c */ /* 0x080fe20003f46070 */
[----:B------:R-:W-:Y:S01]  /*13150*/  IMAD R23, R22, R16, R23 ;  /* 0x0000001016177224 */ /* 0x000fe200078e0217 */
[----:B------:R-:W-:-:S04]  /*13160*/  IADD3 R22, P1, PT, -R16, R19, RZ ;  /* 0x0000001310167210 */ /* 0x000fc80007f3e1ff */
[----:B------:R-:W-:-:S04]  /*13170*/  IADD3.X R18, PT, PT, ~R23, R18, RZ, P0, !PT ;  /* 0x0000001217127210 */ /* 0x000fc800007fe5ff */
[----:B------:R-:W-:Y:S02]  /*13180*/  ISETP.GE.U32.AND.EX P0, PT, R18, R3, PT, P2 ;  /* 0x000000031200720c */ /* 0x000fe40003f06120 */
[-C--:B------:R-:W-:Y:S02]  /*13190*/  IADD3.X R23, PT, PT, ~R3, R18.reuse, RZ, P1, !PT ;  /* 0x0000001203177210 */ /* 0x080fe40000ffe5ff */
[----:B------:R-:W-:Y:S02]  /*131a0*/  SEL R19, R22, R19, P0 ;  /* 0x0000001316137207 */ /* 0x000fe40000000000 */
[----:B------:R-:W-:Y:S02]  /*131b0*/  SEL R18, R23, R18, P0 ;  /* 0x0000001217127207 */ /* 0x000fe40000000000 */
[----:B------:R-:W-:Y:S02]  /*131c0*/  SEL R25, R25, R20, P0 ;  /* 0x0000001419197207 */ /* 0x000fe40000000000 */
[----:B------:R-:W-:-:S02]  /*131d0*/  ISETP.GE.U32.AND P1, PT, R19, R16, PT ;  /* 0x000000101300720c */ /* 0x000fc40003f26070 */
[----:B------:R-:W-:Y:S02]  /*131e0*/  ISETP.NE.U32.AND P0, PT, R16, RZ, PT ;  /* 0x000000ff1000720c */ /* 0x000fe40003f05070 */
[----:B------:R-:W-:Y:S02]  /*131f0*/  IADD3 R20, PT, PT, R25, 0x1, RZ ;  /* 0x0000000119147810 */ /* 0x000fe40007ffe0ff */
[----:B------:R-:W-:Y:S02]  /*13200*/  ISETP.GE.U32.AND.EX P1, PT, R18, R3, PT, P1 ;  /* 0x000000031200720c */ /* 0x000fe40003f26110 */
[----:B------:R-:W-:Y:S02]  /*13210*/  ISETP.NE.AND.EX P0, PT, R3, RZ, PT, P0 ;  /* 0x000000ff0300720c */ /* 0x000fe40003f05300 */
[----:B------:R-:W-:Y:S02]  /*13220*/  MOV R3, 0x0 ;  /* 0x0000000000037802 */ /* 0x000fe40000000f00 */
[----:B------:R-:W-:-:S04]  /*13230*/  SEL R20, R20, R25, P1 ;  /* 0x0000001914147207 */ /* 0x000fc80000800000 */
[----:B------:R-:W-:Y:S01]  /*13240*/  SEL R20, R20, 0xffffffff, P0 ;  /* 0xffffffff14147807 */ /* 0x000fe20000000000 */
[----:B------:R-:W-:Y:S06]  /*13250*/  RET.REL.NODEC R2 `(_ZN7cutlass13device_kernelINS_4gemm6kernel13GemmUniversalINS1_17GroupProblemShapeIN4cute5tupleIJiiiEEEEENS1_10collective13CollectiveMmaINS1_40MainloopSm100ArrayTmaUmmaWarpSpecializedILi7ELi8ELi4ENS6_IJNS5_1CILi2EEENSC_ILi1EEESE_EEEEENS6_IJNSC_ILi256EEENSC_ILi128EEESI_EEENS_12float_e4m3_tEPNS6_IJlSE_NSC_ILi0EEEEEESK_SN_NS5_8TiledMMAINS5_8MMA_AtomIJNS5_10MMA_TraitsINS5_25SM100_MMA_F8F6F4_2x1SM_SSEJSK_SK_fSH_SI_NS5_17integral_constantINS5_4UMMA5MajorELSU_0EEESV_NSS_INST_7ScaleInELSW_0EEESX_EEEEEENS5_6LayoutINS6_IJSE_SE_SE_EEENS6_IJSL_SL_SL_EEEEENS6_IJNS5_10UnderscoreES14_S14_EEEEENS5_18SM100_TMA_2SM_LOADENS5_14ComposedLayoutINS5_7SwizzleILi3ELi4ELi3EEENS5_18smem_ptr_flag_bitsILi8EEENS10_INS6_IJNSC_ILi8EEESI_EEENS6_IJSI_SE_EEEEEEEvNS5_8identityES17_S1H_vS1I_EENS_8epilogue10collective18CollectiveEpilogueINS1K_31Sm100PtrArrayTmaWarpSpecializedILi4ELi2ELi32ELb1ELb0EEEJNS6_IJSI_SI_SI_EEENS6_IJNS10_ISI_SE_EENS10_INSC_ILi32EEESE_EEEEENS_6half_tEPNS6_IJSE_lSL_EEES1U_S1W_NS1K_6fusion15FusionCallbacksIS1O_NS1X_17LinearCombinationIS1U_fS1U_fLNS_15FloatRoundStyleE2EEES1P_S1T_JEEENS5_5SM1004TMEM4LOAD26SM100_TMEM_LOAD_16dp256b4xENS5_13SM90_TMA_LOADENS18_IS1A_NS1B_ILi16EEENS10_INS6_IJNSC_ILi64EEES1D_EEENS6_IJSE_S29_EEEEEEENS5_17SM75_U16x8_LDSM_TENS5_14SM90_TMA_STOREES2D_NS5_17SM90_U16x8_STSM_TENS5_39AutoVectorizingCopyWithAssumedAlignmentILi128EEEEEEvvEEEEvNT_6ParamsE) ;  /* 0xfffffecc02687950 */ /* 0x000fec0003c3ffff */
.L_x_302:
[----:B------:R-:W-:-:S00]  /*13260*/  BRA `(.L_x_302) ;  /* 0xfffffffc00fc7947 */ /* 0x000fc0000383ffff */
[----:B------:R-:W-:-:S00]  /*13270*/  NOP ;  /* 0x0000000000007918 */ /* 0x000fc00000000000 */
        /* <DEDUP_REMOVED lines=8> */
.L_x_314:


//--------------------- .nv.global.init           --------------------------
	.section	.nv.global.init,"aw",@progbits
.nv.global.init:
	.type		$str$26,@object
	.size		$str$26,($str$27 - $str$26)
$str$26:
        /*0000*/ 	.byte	0x28, 0x61, 0x64, 0x64, 0x72, 0x65, 0x73, 0x73, 0x20, 0x26, 0x20, 0x6d, 0x61, 0x73, 0x6b, 0x29
        /*0010*/ 	.byte	0x20, 0x3d, 0x3d, 0x20, 0x30, 0x00
	.type		$str$27,@object
	.size		$str$27,($str$25 - $str$27)
$str$27:
        /*0016*/ 	.byte	0x2f, 0x74, 0x6d, 0x70, 0x2f, 0x63, 0x75, 0x74, 0x6c, 0x61, 0x73, 0x73, 0x5f, 0x73, 0x77, 0x65
        /*0026*/ 	.byte	0x65, 0x70, 0x5f, 0x73, 0x72, 0x63, 0x2f, 0x69, 0x6e, 0x63, 0x6c, 0x75, 0x64, 0x65, 0x2f, 0x63
        /*0036*/ 	.byte	0x75, 0x74, 0x65, 0x2f, 0x70, 0x6f, 0x69, 0x6e, 0x74, 0x65, 0x72, 0x5f, 0x66, 0x6c, 0x61, 0x67
        /*0046*/ 	.byte	0x67, 0x65, 0x64, 0x2e, 0x68, 0x70, 0x70, 0x00
	.type		$str$25,@object
	.size		$str$25,($str$24 - $str$25)
$str$25:
        /*004e*/ 	.byte	0x2f, 0x74, 0x6d, 0x70, 0x2f, 0x63, 0x75, 0x74, 0x6c, 0x61, 0x73, 0x73, 0x5f, 0x73, 0x77, 0x65
        /*005e*/ 	.byte	0x65, 0x70, 0x5f, 0x73, 0x72, 0x63, 0x2f, 0x69, 0x6e, 0x63, 0x6c, 0x75, 0x64, 0x65, 0x2f, 0x63
        /*006e*/ 	.byte	0x75, 0x74, 0x65, 0x2f, 0x61, 0x74, 0x6f, 0x6d, 0x2f, 0x63, 0x6f, 0x70, 0x79, 0x5f, 0x74, 0x72
        /*007e*/ 	.byte	0x61, 0x69, 0x74, 0x73, 0x5f, 0x73, 0x6d, 0x31, 0x30, 0x30, 0x2e, 0x68, 0x70, 0x70, 0x00
	.type		$str$24,@object
	.size		$str$24,(__unnamed_1 - $str$24)
$str$24:
        /*008d*/ 	.byte	0x28, 0x28, 0x75, 0x69, 0x6e, 0x74, 0x33, 0x32, 0x5f, 0x74, 0x28, 0x74, 0x68, 0x72, 0x65, 0x61
        /*009d*/ 	.byte	0x64, 0x49, 0x64, 0x78, 0x2e, 0x78, 0x29, 0x20, 0x2f, 0x20, 0x33, 0x32, 0x29, 0x20, 0x25, 0x20
        /*00ad*/ 	.byte	0x34, 0x29, 0x20, 0x3d, 0x3d, 0x20, 0x28, 0x28, 0x28, 0x74, 0x6d, 0x65, 0x6d, 0x5f, 0x61, 0x64
        /*00bd*/ 	.byte	0x64, 0x72, 0x20, 0x3e, 0x3e, 0x20, 0x31, 0x36, 0x29, 0x20, 0x2f, 0x20, 0x33, 0x32, 0x29, 0x20
        /*00cd*/ 	.byte	0x25, 0x20, 0x34, 0x29, 0x00
	.type		__unnamed_1,@object
	.size		__unnamed_1,(__unnamed_2 - __unnamed_1)
__unnamed_1:
        /*00d2*/ 	.byte	0x61, 0x75, 0x74, 0x6f, 0x20, 0x63, 0x75, 0x74, 0x65, 0x3a, 0x3a, 0x61, 0x73, 0x5f, 0x70, 0x6f
        /* <DEDUP_REMOVED lines=24> */
        /*0262*/ 	.byte	0x39, 0x36, 0x3e, 0x3e, 0x3e, 0x3e, 0x5d, 0x00
	.type		__unnamed_2,@object
	.size		__unnamed_2,(.L_2 - __unnamed_2)
__unnamed_2:
        /* <DEDUP_REMOVED lines=42> */
        /*050a*/ 	.byte	0x3e, 0x5d, 0x00
.L_2:


//--------------------- .nv.shared._ZN7cutlass13device_kernelINS_4gemm6kernel13GemmUniversalINS1_17GroupProblemShapeIN4cute5tupleIJiiiEEEEENS1_10collective13CollectiveMmaINS1_40MainloopSm100ArrayTmaUmmaWarpSpecializedILi7ELi8ELi4ENS6_IJNS5_1CILi2EEENSC_ILi1EEESE_EEEEENS6_IJNSC_ILi256EEENSC_ILi128EEESI_EEENS_12float_e4m3_tEPNS6_IJlSE_NSC_ILi0EEEEEESK_SN_NS5_8TiledMMAINS5_8MMA_AtomIJNS5_10MMA_TraitsINS5_25SM100_MMA_F8F6F4_2x1SM_SSEJSK_SK_fSH_SI_NS5_17integral_constantINS5_4UMMA5MajorELSU_0EEESV_NSS_INST_7ScaleInELSW_0EEESX_EEEEEENS5_6LayoutINS6_IJSE_SE_SE_EEENS6_IJSL_SL_SL_EEEEENS6_IJNS5_10UnderscoreES14_S14_EEEEENS5_18SM100_TMA_2SM_LOADENS5_14ComposedLayoutINS5_7SwizzleILi3ELi4ELi3EEENS5_18smem_ptr_flag_bitsILi8EEENS10_INS6_IJNSC_ILi8EEESI_EEENS6_IJSI_SE_EEEEEEEvNS5_8identityES17_S1H_vS1I_EENS_8epilogue10collective18CollectiveEpilogueINS1K_31Sm100PtrArrayTmaWarpSpecializedILi4ELi2ELi32ELb1ELb0EEEJNS6_IJSI_SI_SI_EEENS6_IJNS10_ISI_SE_EENS10_INSC_ILi32EEESE_EEEEENS_6half_tEPNS6_IJSE_lSL_EEES1U_S1W_NS1K_6fusion15FusionCallbacksIS1O_NS1X_17LinearCombinationIS1U_fS1U_fLNS_15FloatRoundStyleE2EEES1P_S1T_JEEENS5_5SM1004TMEM4LOAD26SM100_TMEM_LOAD_16dp256b4xENS5_13SM90_TMA_LOADENS18_IS1A_NS1B_ILi16EEENS10_INS6_IJNSC_ILi64EEES1D_EEENS6_IJSE_S29_EEEEEEENS5_17SM75_U16x8_LDSM_TENS5_14SM90_TMA_STOREES2D_NS5_17SM90_U16x8_STSM_TENS5_39AutoVectorizingCopyWithAssumedAlignmentILi128EEEEEEvvEEEEvNT_6ParamsE --------------------------
	.section	.nv.shared._ZN7cutlass13device_kernelINS_4gemm6kernel13GemmUniversalINS1_17GroupProblemShapeIN4cute5tupleIJiiiEEEEENS1_10collective13CollectiveMmaINS1_40MainloopSm100ArrayTmaUmmaWarpSpecializedILi7ELi8ELi4ENS6_IJNS5_1CILi2EEENSC_ILi1EEESE_EEEEENS6_IJNSC_ILi256EEENSC_ILi128EEESI_EEENS_12float_e4m3_tEPNS6_IJlSE_NSC_ILi0EEEEEESK_SN_NS5_8TiledMMAINS5_8MMA_AtomIJNS5_10MMA_TraitsINS5_25SM100_MMA_F8F6F4_2x1SM_SSEJSK_SK_fSH_SI_NS5_17integral_constantINS5_4UMMA5MajorELSU_0EEESV_NSS_INST_7ScaleInELSW_0EEESX_EEEEEENS5_6LayoutINS6_IJSE_SE_SE_EEENS6_IJSL_SL_SL_EEEEENS6_IJNS5_10UnderscoreES14_S14_EEEEENS5_18SM100_TMA_2SM_LOADENS5_14ComposedLayoutINS5_7SwizzleILi3ELi4ELi3EEENS5_18smem_ptr_flag_bitsILi8EEENS10_INS6_IJNSC_ILi8EEESI_EEENS6_IJSI_SE_EEEEEEEvNS5_8identityES17_S1H_vS1I_EENS_8epilogue10collective18CollectiveEpilogueINS1K_31Sm100PtrArrayTmaWarpSpecializedILi4ELi2ELi32ELb1ELb0EEEJNS6_IJSI_SI_SI_EEENS6_IJNS10_ISI_SE_EENS10_INSC_ILi32EEESE_EEEEENS_6half_tEPNS6_IJSE_lSL_EEES1U_S1W_NS1K_6fusion15FusionCallbacksIS1O_NS1X_17LinearCombinationIS1U_fS1U_fLNS_15FloatRoundStyleE2EEES1P_S1T_JEEENS5_5SM1004TMEM4LOAD26SM100_TMEM_LOAD_16dp256b4xENS5_13SM90_TMA_LOADENS18_IS1A_NS1B_ILi16EEENS10_INS6_IJNSC_ILi64EEES1D_EEENS6_IJSE_S29_EEEEEEENS5_17SM75_U16x8_LDSM_TENS5_14SM90_TMA_STOREES2D_NS5_17SM90_U16x8_STSM_TENS5_39AutoVectorizingCopyWithAssumedAlignmentILi128EEEEEEvvEEEEvNT_6ParamsE,"aw",@nobits
	.sectionflags	@""
	.align	16
	.zero		1024


//--------------------- .nv.shared.reserved.0     --------------------------
	.section	.nv.shared.reserved.0,"aw",@nobits
	.weak		__nv_reservedSMEM_offset_0_alias
	.size		__nv_reservedSMEM_offset_0_alias, 0, 64
	.other		__nv_reservedSMEM_offset_0_alias,@"STO_CUDA_RESERVED_SHARED STV_DEFAULT"
__nv_reservedSMEM_offset_0_alias:
	.zero		0
.nv.shared.reserved.0:
	.zero		64
	.weak		__nv_reservedSMEM_tcgen05_partition
	.type		__nv_reservedSMEM_tcgen05_partition,@object
	.size		__nv_reservedSMEM_tcgen05_partition,(.L_0 - __nv_reservedSMEM_tcgen05_partition)
__nv_reservedSMEM_tcgen05_partition:
	.zero		32
.L_0:


//--------------------- .nv.global                --------------------------
	.section	.nv.global,"aw",@nobits
.nv.global:
	.type		_ZN39_INTERNAL_8f148b30_4_k_cu_11a560d5_27444cute1_E,@object
	.size		_ZN39_INTERNAL_8f148b30_4_k_cu_11a560d5_27444cute1_E,(_ZN39_INTERNAL_8f148b30_4_k_cu_11a560d5_27444cuda3std3__45__cpo6cbeginE - _ZN39_INTERNAL_8f148b30_4_k_cu_11a560d5_27444cute1_E)
_ZN39_INTERNAL_8f148b30_4_k_cu_11a560d5_27444cute1_E:
	.zero		1
	.type		_ZN39_INTERNAL_8f148b30_4_k_cu_11a560d5_27444cuda3std3__45__cpo6cbeginE,@object
	.size		_ZN39_INTERNAL_8f148b30_4_k_cu_11a560d5_27444cuda3std3__45__cpo6cbeginE,(_ZN39_INTERNAL_8f148b30_4_k_cu_11a560d5_27444cuda3std3__48in_placeE - _ZN39_INTERNAL_8f148b30_4_k_cu_11a560d5_27444cuda3std3__45__cpo6cbeginE)
_ZN39_INTERNAL_8f148b30_4_k_cu_11a560d5_27444cuda3std3__45__cpo6cbeginE:
	.zero		1
	.type		_ZN39_INTERNAL_8f148b30_4_k_cu_11a560d5_27444cuda3std3__48in_placeE,@object
	.size		_ZN39_INTERNAL_8f148b30_4_k_cu_11a560d5_27444cuda3std3__48in_placeE,(_ZN39_INTERNAL_8f148b30_4_k_cu_11a560d5_27444cuda3std6ranges3__45__cpo9iter_moveE - _ZN39_INTERNAL_8f148b30_4_k_cu_11a560d5_27444cuda3std3__48in_placeE)
_ZN39_INTERNAL_8f148b30_4_k_cu_11a560d5_27444cuda3std3__48in_placeE:
	.zero		1
	.type		_ZN39_INTERNAL_8f148b30_4_k_cu_11a560d5_27444cuda3std6ranges3__45__cpo9iter_moveE,@object
	.size		_ZN39_INTERNAL_8f148b30_4_k_cu_11a560d5_27444cuda3std6ranges3__45__cpo9iter_moveE,(_ZN39_INTERNAL_8f148b30_4_k_cu_11a560d5_27444cuda3std3__45__cpo5beginE - _ZN39_INTERNAL_8f148b30_4_k_cu_11a560d5_27444cuda3std6ranges3__45__cpo9iter_moveE)
_ZN39_INTERNAL_8f148b30_4_k_cu_11a560d5_27444cuda3std6ranges3__45__cpo9iter_moveE:
	.zero		1
	.type		_ZN39_INTERNAL_8f148b30_4_k_cu_11a560d5_27444cuda3std3__45__cpo5beginE,@object
	.size		_ZN39_INTERNAL_8f148b30_4_k_cu_11a560d5_27444cuda3std3__45__cpo5beginE,(_ZN39_INTERNAL_8f148b30_4_k_cu_11a560d5_27444cuda3std3__441_GLOBAL__N__8f148b30_4_k_cu_11a560d5_27446ignoreE - _ZN39_INTERNAL_8f148b30_4_k_cu_11a560d5_27444cuda3std3__45__cpo5beginE)
_ZN39_INTERNAL_8f148b30_4_k_cu_11a560d5_27444cuda3std3__45__cpo5beginE:
	.zero		1
	.type		_ZN39_INTERNAL_8f148b30_4_k_cu_11a560d5_27444cuda3std3__441_GLOBAL__N__8f148b30_4_k_cu_11a560d5_27446ignoreE,@object
	.size		_ZN39_INTERNAL_8f148b30_4_k_cu_11a560d5_27444cuda3std3__441_GLOBAL__N__8f148b30_4_k_cu_11a560d5_27446ignoreE,(_ZN39_INTERNAL_8f148b30_4_k_cu_11a560d5_27444cute7productE - _ZN39_INTERNAL_8f148b30_4_k_cu_11a560d5_27444cuda3std3__441_GLOBAL__N__8f148b30_4_k_cu_11a560d5_27446ignoreE)
_ZN39_INTERNAL_8f148b30_4_k_cu_11a560d5_27444cuda3std3__441_GLOBAL__N__8f148b30_4_k_cu_11a560d5_27446ignoreE:
	.zero		1
	.type		_ZN39_INTERNAL_8f148b30_4_k_cu_11a560d5_27444cute7productE,@object
	.size		_ZN39_INTERNAL_8f148b30_4_k_cu_11a560d5_27444cute7productE,(_ZN39_INTERNAL_8f148b30_4_k_cu_11a560d5_27444cuda3std3__45__cpo3endE - _ZN39_INTERNAL_8f148b30_4_k_cu_11a560d5_27444cute7productE)
_ZN39_INTERNAL_8f148b30_4_k_cu_11a560d5_27444cute7productE:
	.zero		1
	.type		_ZN39_INTERNAL_8f148b30_4_k_cu_11a560d5_27444cuda3std3__45__cpo3endE,@object
	.size		_ZN39_INTERNAL_8f148b30_4_k_cu_11a560d5_27444cuda3std3__45__cpo3endE,(_ZN39_INTERNAL_8f148b30_4_k_cu_11a560d5_27444cuda3std3__419piecewise_constructE - _ZN39_INTERNAL_8f148b30_4_k_cu_11a560d5_27444cuda3std3__45__cpo3endE)
_ZN39_INTERNAL_8f148b30_4_k_cu_11a560d5_27444cuda3std3__45__cpo3endE:
	.zero		1
	.type		_ZN39_INTERNAL_8f148b30_4_k_cu_11a560d5_27444cuda3std3__419piecewise_constructE,@object
	.size		_ZN39_INTERNAL_8f148b30_4_k_cu_11a560d5_27444cuda3std3__419piecewise_constructE,(_ZN39_INTERNAL_8f148b30_4_k_cu_11a560d5_27444cuda3std3__45__cpo4cendE - _ZN39_INTERNAL_8f148b30_4_k_cu_11a560d5_27444cuda3std3__419piecewise_constructE)
_ZN39_INTERNAL_8f148b30_4_k_cu_11a560d5_27444cuda3std3__419piecewise_constructE:
	.zero		1
	.type		_ZN39_INTERNAL_8f148b30_4_k_cu_11a560d5_27444cuda3std3__45__cpo4cendE,@object
	.size		_ZN39_INTERNAL_8f148b30_4_k_cu_11a560d5_27444cuda3std3__45__cpo4cendE,(_ZN39_INTERNAL_8f148b30_4_k_cu_11a560d5_27444cuda3std6ranges3__45__cpo4swapE - _ZN39_INTERNAL_8f148b30_4_k_cu_11a560d5_27444cuda3std3__45__cpo4cendE)
_ZN39_INTERNAL_8f148b30_4_k_cu_11a560d5_27444cuda3std3__45__cpo4cendE:
	.zero		1
	.type		_ZN39_INTERNAL_8f148b30_4_k_cu_11a560d5_27444cuda3std6ranges3__45__cpo4swapE,@object
	.size		_ZN39_INTERNAL_8f148b30_4_k_cu_11a560d5_27444cuda3std6ranges3__45__cpo4swapE,(.L_10 - _ZN39_INTERNAL_8f148b30_4_k_cu_11a560d5_27444cuda3std6ranges3__45__cpo4swapE)
_ZN39_INTERNAL_8f148b30_4_k_cu_11a560d5_27444cuda3std6ranges3__45__cpo4swapE:
	.zero		1
.L_10:


//--------------------- .nv.constant0._ZN7cutlass13device_kernelINS_4gemm6kernel13GemmUniversalINS1_17GroupProblemShapeIN4cute5tupleIJiiiEEEEENS1_10collective13CollectiveMmaINS1_40MainloopSm100ArrayTmaUmmaWarpSpecializedILi7ELi8ELi4ENS6_IJNS5_1CILi2EEENSC_ILi1EEESE_EEEEENS6_IJNSC_ILi256EEENSC_ILi128EEESI_EEENS_12float_e4m3_tEPNS6_IJlSE_NSC_ILi0EEEEEESK_SN_NS5_8TiledMMAINS5_8MMA_AtomIJNS5_10MMA_TraitsINS5_25SM100_MMA_F8F6F4_2x1SM_SSEJSK_SK_fSH_SI_NS5_17integral_constantINS5_4UMMA5MajorELSU_0EEESV_NSS_INST_7ScaleInELSW_0EEESX_EEEEEENS5_6LayoutINS6_IJSE_SE_SE_EEENS6_IJSL_SL_SL_EEEEENS6_IJNS5_10UnderscoreES14_S14_EEEEENS5_18SM100_TMA_2SM_LOADENS5_14ComposedLayoutINS5_7SwizzleILi3ELi4ELi3EEENS5_18smem_ptr_flag_bitsILi8EEENS10_INS6_IJNSC_ILi8EEESI_EEENS6_IJSI_SE_EEEEEEEvNS5_8identityES17_S1H_vS1I_EENS_8epilogue10collective18CollectiveEpilogueINS1K_31Sm100PtrArrayTmaWarpSpecializedILi4ELi2ELi32ELb1ELb0EEEJNS6_IJSI_SI_SI_EEENS6_IJNS10_ISI_SE_EENS10_INSC_ILi32EEESE_EEEEENS_6half_tEPNS6_IJSE_lSL_EEES1U_S1W_NS1K_6fusion15FusionCallbacksIS1O_NS1X_17LinearCombinationIS1U_fS1U_fLNS_15FloatRoundStyleE2EEES1P_S1T_JEEENS5_5SM1004TMEM4LOAD26SM100_TMEM_LOAD_16dp256b4xENS5_13SM90_TMA_LOADENS18_IS1A_NS1B_ILi16EEENS10_INS6_IJNSC_ILi64EEES1D_EEENS6_IJSE_S29_EEEEEEENS5_17SM75_U16x8_LDSM_TENS5_14SM90_TMA_STOREES2D_NS5_17SM90_U16x8_STSM_TENS5_39AutoVectorizingCopyWithAssumedAlignmentILi128EEEEEEvvEEEEvNT_6ParamsE --------------------------
	.section	.nv.constant0._ZN7cutlass13device_kernelINS_4gemm6kernel13GemmUniversalINS1_17GroupProblemShapeIN4cute5tupleIJiiiEEEEENS1_10collective13CollectiveMmaINS1_40MainloopSm100ArrayTmaUmmaWarpSpecializedILi7ELi8ELi4ENS6_IJNS5_1CILi2EEENSC_ILi1EEESE_EEEEENS6_IJNSC_ILi256EEENSC_ILi128EEESI_EEENS_12float_e4m3_tEPNS6_IJlSE_NSC_ILi0EEEEEESK_SN_NS5_8TiledMMAINS5_8MMA_AtomIJNS5_10MMA_TraitsINS5_25SM100_MMA_F8F6F4_2x1SM_SSEJSK_SK_fSH_SI_NS5_17integral_constantINS5_4UMMA5MajorELSU_0EEESV_NSS_INST_7ScaleInELSW_0EEESX_EEEEEENS5_6LayoutINS6_IJSE_SE_SE_EEENS6_IJSL_SL_SL_EEEEENS6_IJNS5_10UnderscoreES14_S14_EEEEENS5_18SM100_TMA_2SM_LOADENS5_14ComposedLayoutINS5_7SwizzleILi3ELi4ELi3EEENS5_18smem_ptr_flag_bitsILi8EEENS10_INS6_IJNSC_ILi8EEESI_EEENS6_IJSI_SE_EEEEEEEvNS5_8identityES17_S1H_vS1I_EENS_8epilogue10collective18CollectiveEpilogueINS1K_31Sm100PtrArrayTmaWarpSpecializedILi4ELi2ELi32ELb1ELb0EEEJNS6_IJSI_SI_SI_EEENS6_IJNS10_ISI_SE_EENS10_INSC_ILi32EEESE_EEEEENS_6half_tEPNS6_IJSE_lSL_EEES1U_S1W_NS1K_6fusion15FusionCallbacksIS1O_NS1X_17LinearCombinationIS1U_fS1U_fLNS_15FloatRoundStyleE2EEES1P_S1T_JEEENS5_5SM1004TMEM4LOAD26SM100_TMEM_LOAD_16dp256b4xENS5_13SM90_TMA_LOADENS18_IS1A_NS1B_ILi16EEENS10_INS6_IJNSC_ILi64EEES1D_EEENS6_IJSE_S29_EEEEEEENS5_17SM75_U16x8_LDSM_TENS5_14SM90_TMA_STOREES2D_NS5_17SM90_U16x8_STSM_TENS5_39AutoVectorizingCopyWithAssumedAlignmentILi128EEEEEEvvEEEEvNT_6ParamsE,"a",@progbits
	.sectionflags	@""
	.align	4
.nv.constant0._ZN7cutlass13device_kernelINS_4gemm6kernel13GemmUniversalINS1_17GroupProblemShapeIN4cute5tupleIJiiiEEEEENS1_10collective13CollectiveMmaINS1_40MainloopSm100ArrayTmaUmmaWarpSpecializedILi7ELi8ELi4ENS6_IJNS5_1CILi2EEENSC_ILi1EEESE_EEEEENS6_IJNSC_ILi256EEENSC_ILi128EEESI_EEENS_12float_e4m3_tEPNS6_IJlSE_NSC_ILi0EEEEEESK_SN_NS5_8TiledMMAINS5_8MMA_AtomIJNS5_10MMA_TraitsINS5_25SM100_MMA_F8F6F4_2x1SM_SSEJSK_SK_fSH_SI_NS5_17integral_constantINS5_4UMMA5MajorELSU_0EEESV_NSS_INST_7ScaleInELSW_0EEESX_EEEEEENS5_6LayoutINS6_IJSE_SE_SE_EEENS6_IJSL_SL_SL_EEEEENS6_IJNS5_10UnderscoreES14_S14_EEEEENS5_18SM100_TMA_2SM_LOADENS5_14ComposedLayoutINS5_7SwizzleILi3ELi4ELi3EEENS5_18smem_ptr_flag_bitsILi8EEENS10_INS6_IJNSC_ILi8EEESI_EEENS6_IJSI_SE_EEEEEEEvNS5_8identityES17_S1H_vS1I_EENS_8epilogue10collective18CollectiveEpilogueINS1K_31Sm100PtrArrayTmaWarpSpecializedILi4ELi2ELi32ELb1ELb0EEEJNS6_IJSI_SI_SI_EEENS6_IJNS10_ISI_SE_EENS10_INSC_ILi32EEESE_EEEEENS_6half_tEPNS6_IJSE_lSL_EEES1U_S1W_NS1K_6fusion15FusionCallbacksIS1O_NS1X_17LinearCombinationIS1U_fS1U_fLNS_15FloatRoundStyleE2EEES1P_S1T_JEEENS5_5SM1004TMEM4LOAD26SM100_TMEM_LOAD_16dp256b4xENS5_13SM90_TMA_LOADENS18_IS1A_NS1B_ILi16EEENS10_INS6_IJNSC_ILi64EEES1D_EEENS6_IJSE_S29_EEEEEEENS5_17SM75_U16x8_LDSM_TENS5_14SM90_TMA_STOREES2D_NS5_17SM90_U16x8_STSM_TENS5_39AutoVectorizingCopyWithAssumedAlignmentILi128EEEEEEvvEEEEvNT_6ParamsE:
	.zero		3200


//--------------------- SYMBOLS --------------------------

	.type		.nv.reservedSmem.offset0,@object
	.size		.nv.reservedSmem.offset0,0x4
	.type		.nv.reservedSmem.cap,@object
	.size		.nv.reservedSmem.cap,0x4
	.type		__assertfail,@function
